	.target	sm_90a

	.elftype	@"ET_EXEC"


//--------------------- .note.nv.tkinfo           --------------------------
	.section	.note.nv.tkinfo,"",@"SHT_NOTE"
	.sectionflags	@"SHF_NOTE_NV_TKINFO"
	.tkinfo
        /*0018*/ 	.word	0x00000002
        /*0030*/ 	.string	""
        /*0030*/ 	.string	"ptxas"
        /*0030*/ 	.string	"Cuda compilation tools, release 13.0, V13.0.88"
        /*0030*/ 	.string	"Build cuda_13.0.r13.0/compiler.36424714_0"
        /*0030*/ 	.string	"-v  -suppress-debug-info  -lineinfo  -arch sm_90a "



//--------------------- .note.nv.cuinfo           --------------------------
	.section	.note.nv.cuinfo,"",@"SHT_NOTE"
	.sectionflags	@"SHF_NOTE_NV_CUINFO"
        /*0018*/ 	.short	0x0002
        /*001a*/ 	.short	0x005a
        /*001c*/ 	.short	0x0082
	.zero		2


//--------------------- .nv.info                  --------------------------
	.section	.nv.info,"",@"SHT_CUDA_INFO"
	.align	4


	//----- nvinfo : EIATTR_REGCOUNT
	.align		4
        /*0000*/ 	.byte	0x04, 0x2f
        /*0002*/ 	.short	(.L_1 - .L_0)
	.align		4
.L_0:
        /*0004*/ 	.word	index@(matmul_kernel)
        /*0008*/ 	.word	0x000000ff


	//----- nvinfo : EIATTR_FRAME_SIZE
	.align		4
.L_1:
        /*000c*/ 	.byte	0x04, 0x11
        /*000e*/ 	.short	(.L_3 - .L_2)
	.align		4
.L_2:
        /*0010*/ 	.word	index@(matmul_kernel)
        /*0014*/ 	.word	0x00001410


	//----- nvinfo : EIATTR_MIN_STACK_SIZE
	.align		4
.L_3:
        /*0018*/ 	.byte	0x04, 0x12
        /*001a*/ 	.short	(.L_5 - .L_4)
	.align		4
.L_4:
        /*001c*/ 	.word	index@(matmul_kernel)
        /*0020*/ 	.word	0x00001410
.L_5:


//--------------------- .nv.compat                --------------------------
	.section	.nv.compat,"",@"SHT_CUDA_COMPAT_INFO"
	.align	4
        /*0000*/ 	.byte	0x02, 0x09, 0x01, 0x00, 0x02, 0x02, 0x04, 0x00, 0x02, 0x05, 0x05, 0x00, 0x03, 0x07, 0x01, 0x01
        /*0010*/ 	.byte	0x02, 0x03, 0x00, 0x00, 0x02, 0x06, 0x01, 0x00, 0x04, 0x0b, 0x08, 0x00, 0x00, 0x00, 0x00, 0x00
        /*0020*/ 	.byte	0x00, 0x00, 0x00, 0x00


//--------------------- .nv.info.matmul_kernel    --------------------------
	.section	.nv.info.matmul_kernel,"",@"SHT_CUDA_INFO"
	.sectionflags	@""
	.align	4


	//----- nvinfo : EIATTR_CUDA_API_VERSION
	.align		4
        /*0000*/ 	.byte	0x04, 0x37
        /*0002*/ 	.short	(.L_7 - .L_6)
.L_6:
        /*0004*/ 	.word	0x00000082


	//----- nvinfo : EIATTR_KPARAM_INFO
	.align		4
.L_7:
        /*0008*/ 	.byte	0x04, 0x17
        /*000a*/ 	.short	(.L_9 - .L_8)
.L_8:
        /*000c*/ 	.word	0x00000000
        /*0010*/ 	.short	0x000d
        /*0012*/ 	.short	0x0048
        /*0014*/ 	.byte	0x00, 0xf4, 0x21, 0x00


	//----- nvinfo : EIATTR_KPARAM_INFO
	.align		4
.L_9:
        /*0018*/ 	.byte	0x04, 0x17
        /*001a*/ 	.short	(.L_11 - .L_10)
.L_10:
        /*001c*/ 	.word	0x00000000
        /*0020*/ 	.short	0x000c
        /*0022*/ 	.short	0x0040
        /*0024*/ 	.byte	0x00, 0xf4, 0x21, 0x00


	//----- nvinfo : EIATTR_KPARAM_INFO
	.align		4
.L_11:
        /*0028*/ 	.byte	0x04, 0x17
        /*002a*/ 	.short	(.L_13 - .L_12)
.L_12:
        /*002c*/ 	.word	0x00000000
        /*0030*/ 	.short	0x000b
        /*0032*/ 	.short	0x0038
        /*0034*/ 	.byte	0x00, 0xf0, 0x11, 0x00


	//----- nvinfo : EIATTR_KPARAM_INFO
	.align		4
.L_13:
        /*0038*/ 	.byte	0x04, 0x17
        /*003a*/ 	.short	(.L_15 - .L_14)
.L_14:
        /*003c*/ 	.word	0x00000000
        /*0040*/ 	.short	0x000a
        /*0042*/ 	.short	0x0034
        /*0044*/ 	.byte	0x00, 0xf0, 0x11, 0x00


	//----- nvinfo : EIATTR_KPARAM_INFO
	.align		4
.L_15:
        /*0048*/ 	.byte	0x04, 0x17
        /*004a*/ 	.short	(.L_17 - .L_16)
.L_16:
        /*004c*/ 	.word	0x00000000
        /*0050*/ 	.short	0x0009
        /*0052*/ 	.short	0x0030
        /*0054*/ 	.byte	0x00, 0xf0, 0x11, 0x00


	//----- nvinfo : EIATTR_KPARAM_INFO
	.align		4
.L_17:
        /*0058*/ 	.byte	0x04, 0x17
        /*005a*/ 	.short	(.L_19 - .L_18)
.L_18:
        /*005c*/ 	.word	0x00000000
        /*0060*/ 	.short	0x0008
        /*0062*/ 	.short	0x002c
        /*0064*/ 	.byte	0x00, 0xf0, 0x11, 0x00


	//----- nvinfo : EIATTR_KPARAM_INFO
	.align		4
.L_19:
        /*0068*/ 	.byte	0x04, 0x17
        /*006a*/ 	.short	(.L_21 - .L_20)
.L_20:
        /*006c*/ 	.word	0x00000000
        /*0070*/ 	.short	0x0007
        /*0072*/ 	.short	0x0028
        /*0074*/ 	.byte	0x00, 0xf0, 0x11, 0x00


	//----- nvinfo : EIATTR_KPARAM_INFO
	.align		4
.L_21:
        /*0078*/ 	.byte	0x04, 0x17
        /*007a*/ 	.short	(.L_23 - .L_22)
.L_22:
        /*007c*/ 	.word	0x00000000
        /*0080*/ 	.short	0x0006
        /*0082*/ 	.short	0x0024
        /*0084*/ 	.byte	0x00, 0xf0, 0x11, 0x00


	//----- nvinfo : EIATTR_KPARAM_INFO
	.align		4
.L_23:
        /*0088*/ 	.byte	0x04, 0x17
        /*008a*/ 	.short	(.L_25 - .L_24)
.L_24:
        /*008c*/ 	.word	0x00000000
        /*0090*/ 	.short	0x0005
        /*0092*/ 	.short	0x0020
        /*0094*/ 	.byte	0x00, 0xf0, 0x11, 0x00


	//----- nvinfo : EIATTR_KPARAM_INFO
	.align		4
.L_25:
        /*0098*/ 	.byte	0x04, 0x17
        /*009a*/ 	.short	(.L_27 - .L_26)
.L_26:
        /*009c*/ 	.word	0x00000000
        /*00a0*/ 	.short	0x0004
        /*00a2*/ 	.short	0x001c
        /*00a4*/ 	.byte	0x00, 0xf0, 0x11, 0x00


	//----- nvinfo : EIATTR_KPARAM_INFO
	.align		4
.L_27:
        /*00a8*/ 	.byte	0x04, 0x17
        /*00aa*/ 	.short	(.L_29 - .L_28)
.L_28:
        /*00ac*/ 	.word	0x00000000
        /*00b0*/ 	.short	0x0003
        /*00b2*/ 	.short	0x0018
        /*00b4*/ 	.byte	0x00, 0xf0, 0x11, 0x00


	//----- nvinfo : EIATTR_KPARAM_INFO
	.align		4
.L_29:
        /*00b8*/ 	.byte	0x04, 0x17
        /*00ba*/ 	.short	(.L_31 - .L_30)
.L_30:
        /*00bc*/ 	.word	0x00000000
        /*00c0*/ 	.short	0x0002
        /*00c2*/ 	.short	0x0010
        /*00c4*/ 	.byte	0x00, 0xf4, 0x21, 0x00


	//----- nvinfo : EIATTR_KPARAM_INFO
	.align		4
.L_31:
        /*00c8*/ 	.byte	0x04, 0x17
        /*00ca*/ 	.short	(.L_33 - .L_32)
.L_32:
        /*00cc*/ 	.word	0x00000000
        /*00d0*/ 	.short	0x0001
        /*00d2*/ 	.short	0x0008
        /*00d4*/ 	.byte	0x00, 0xf4, 0x21, 0x00


	//----- nvinfo : EIATTR_KPARAM_INFO
	.align		4
.L_33:
        /*00d8*/ 	.byte	0x04, 0x17
        /*00da*/ 	.short	(.L_35 - .L_34)
.L_34:
        /*00dc*/ 	.word	0x00000000
        /*00e0*/ 	.short	0x0000
        /*00e2*/ 	.short	0x0000
        /*00e4*/ 	.byte	0x00, 0xf4, 0x21, 0x00


	//----- nvinfo : EIATTR_SPARSE_MMA_MASK
	.align		4
.L_35:
        /*00e8*/ 	.byte	0x03, 0x50
        /*00ea*/ 	.short	0x0000


	//----- nvinfo : EIATTR_MAXREG_COUNT
	.align		4
        /*00ec*/ 	.byte	0x03, 0x1b
        /*00ee*/ 	.short	0x00ff


	//----- nvinfo : EIATTR_NUM_BARRIERS
	.align		4
        /*00f0*/ 	.byte	0x02, 0x4c
        /*00f2*/ 	.byte	0x01
	.zero		1


	//----- nvinfo : EIATTR_ANNOTATIONS
	.align		4
        /*00f4*/ 	.byte	0x04, 0x55
        /*00f6*/ 	.short	(.L_37 - .L_36)


	//   ....[0]....
.L_36:
        /*00f8*/ 	.word	0x00000001
        /*00fc*/ 	.byte	0xa0, 0x01, 0x00, 0x00, 0x01, 0x00, 0x00, 0x00, 0x50, 0x63, 0x00, 0x00, 0x01, 0x00, 0x00, 0x00
        /* <DEDUP_REMOVED lines=2685> */
        /*a8dc*/ 	.byte	0x10, 0x05, 0x04, 0x00


	//----- nvinfo : EIATTR_MERCURY_ISA_VERSION
	.align		4
.L_37:
        /*a8e0*/ 	.byte	0x03, 0x5f
        /*a8e2*/ 	.short	0x0101


	//----- nvinfo : EIATTR_EXIT_INSTR_OFFSETS
	.align		4
        /*a8e4*/ 	.byte	0x04, 0x1c
        /*a8e6*/ 	.short	(.L_39 - .L_38)


	//   ....[0]....
.L_38:
        /*a8e8*/ 	.word	0x00045c40


	//   ....[1]....
        /*a8ec*/ 	.word	0x00045c60


	//----- nvinfo : EIATTR_REQNTID
	.align		4
.L_39:
        /*a8f0*/ 	.byte	0x04, 0x10
        /*a8f2*/ 	.short	(.L_41 - .L_40)
.L_40:
        /*a8f4*/ 	.word	0x00000080
        /*a8f8*/ 	.word	0x00000001
        /*a8fc*/ 	.word	0x00000001


	//----- nvinfo : EIATTR_CBANK_PARAM_SIZE
	.align		4
.L_41:
        /*a900*/ 	.byte	0x03, 0x19
        /*a902*/ 	.short	0x0050


	//----- nvinfo : EIATTR_PARAM_CBANK
	.align		4
        /*a904*/ 	.byte	0x04, 0x0a
        /*a906*/ 	.short	(.L_43 - .L_42)
	.align		4
.L_42:
        /*a908*/ 	.word	index@(.nv.constant0.matmul_kernel)
        /*a90c*/ 	.short	0x0210
        /*a90e*/ 	.short	0x0050


	//----- nvinfo : EIATTR_SW_WAR
	.align		4
.L_43:
        /*a910*/ 	.byte	0x04, 0x36
        /*a912*/ 	.short	(.L_45 - .L_44)
.L_44:
        /*a914*/ 	.word	0x00000008
.L_45:


//--------------------- .nv.callgraph             --------------------------
	.section	.nv.callgraph,"",@"SHT_CUDA_CALLGRAPH"
	.align	4
	.sectionentsize	8
	.align		4
        /*0000*/ 	.word	0x00000000
	.align		4
        /*0004*/ 	.word	0xffffffff
	.align		4
        /*0008*/ 	.word	0x00000000
	.align		4
        /*000c*/ 	.word	0xfffffffe
	.align		4
        /*0010*/ 	.word	0x00000000
	.align		4
        /*0014*/ 	.word	0xfffffffd
	.align		4
        /*0018*/ 	.word	0x00000000
	.align		4
        /*001c*/ 	.word	0xfffffffc


//--------------------- .text.matmul_kernel       --------------------------
	.section	.text.matmul_kernel,"ax",@progbits
	.align	128
        .global         matmul_kernel
        .type           matmul_kernel,@function
        .size           matmul_kernel,(.L_x_3 - matmul_kernel)
        .other          matmul_kernel,@"STO_CUDA_ENTRY STV_DEFAULT"
matmul_kernel:
.text.matmul_kernel:
[----:B------:R-:W1:Y:S08]  /*0000*/  LDC R1, c[0x0][0x28] ;  /* 0x00000a00ff017b82 */ /* 0x000e700000000800 */
[----:B------:R-:W2:Y:S01]  /*0010*/  LDC.64 R2, c[0x0][0x228] ;  /* 0x00008a00ff027b82 */ /* 0x000ea20000000a00 */
[----:B-1----:R-:W-:Y:S01]  /*0020*/  VIADD R1, R1, 0xffffebf0 ;  /* 0xffffebf001017836 */ /* 0x002fe20000000000 */
[----:B------:R-:W1:Y:S01]  /*0030*/  S2R R5, SR_CTAID.X ;  /* 0x0000000000057919 */ /* 0x000e620000002500 */
[----:B------:R-:W-:Y:S01]  /*0040*/  ULDC.64 UR4, c[0x0][0x218] ;  /* 0x0000860000047ab9 */ /* 0x000fe20000000a00 */
[----:B------:R-:W-:Y:S01]  /*0050*/  ULDC UR34, c[0x0][0x240] ;  /* 0x0000900000227ab9 */ /* 0x000fe20000000800 */
[----:B------:R-:W-:Y:S01]  /*0060*/  ULDC UR32, c[0x0][0x240] ;  /* 0x0000900000207ab9 */ /* 0x000fe20000000800 */
[----:B------:R-:W3:Y:S01]  /*0070*/  S2R R40, SR_TID.X ;  /* 0x0000000000287919 */ /* 0x000ee20000002100 */
[----:B------:R-:W-:Y:S01]  /*0080*/  ULDC UR35, c[0x0][0x240] ;  /* 0x0000900000237ab9 */ /* 0x000fe20000000800 */
        /* <DEDUP_REMOVED lines=16> */
[----:B--2---:R-:W-:Y:S01]  /*0190*/  IMAD.MOV.U32 R54, RZ, RZ, R3 ;  /* 0x000000ffff367224 */ /* 0x004fe200078e0003 */
[----:B------:R2:W-:Y:S01]  /*01a0*/  STL.64 [R1+0xc40], R2 ;  /* 0x000c400201007387 */ /* 0x0005e20000100a00 */
[----:B------:R-:W-:Y:S01]  /*01b0*/  IMAD.MOV.U32 R56, RZ, RZ, R2 ;  /* 0x000000ffff387224 */ /* 0x000fe200078e0002 */
[----:B------:R-:W-:Y:S01]  /*01c0*/  ULDC UR52, c[0x0][0x240] ;  /* 0x0000900000347ab9 */ /* 0x000fe20000000800 */
[----:B------:R-:W-:Y:S01]  /*01d0*/  ULDC UR53, c[0x0][0x240] ;  /* 0x0000900000357ab9 */ /* 0x000fe20000000800 */
[----:B------:R-:W-:Y:S01]  /*01e0*/  IADD3 R0, R54, 0x7f, RZ ;  /* 0x0000007f36007810 */ /* 0x000fe20007ffe0ff */
[----:B------:R-:W-:Y:S01]  /*01f0*/  ULDC UR54, c[0x0][0x240] ;  /* 0x0000900000367ab9 */ /* 0x000fe20000000800 */
[----:B------:R-:W-:Y:S01]  /*0200*/  ULDC UR55, c[0x0][0x240] ;  /* 0x0000900000377ab9 */ /* 0x000fe20000000800 */
[----:B------:R-:W-:Y:S01]  /*0210*/  ULDC UR56, c[0x0][0x240] ;  /* 0x0000900000387ab9 */ /* 0x000fe20000000800 */
[----:B------:R-:W-:Y:S01]  /*0220*/  ULDC UR58, c[0x0][0x240] ;  /* 0x00009000003a7ab9 */ /* 0x000fe20000000800 */
[----:B-1----:R-:W-:Y:S01]  /*0230*/  IABS R8, R5 ;  /* 0x0000000500087213 */ /* 0x002fe20000000000 */
[----:B------:R-:W-:Y:S01]  /*0240*/  ULDC UR57, c[0x0][0x240] ;  /* 0x0000900000397ab9 */ /* 0x000fe20000000800 */
[----:B------:R-:W-:Y:S01]  /*0250*/  ULDC UR59, c[0x0][0x240] ;  /* 0x00009000003b7ab9 */ /* 0x000fe20000000800 */
[----:B--2---:R-:W-:Y:S01]  /*0260*/  SHF.R.S32.HI R3, RZ, 0x1f, R0 ;  /* 0x0000001fff037819 */ /* 0x004fe20000011400 */
[----:B------:R-:W-:Y:S01]  /*0270*/  ULDC UR60, c[0x0][0x240] ;  /* 0x00009000003c7ab9 */ /* 0x000fe20000000800 */
[----:B---3--:R-:W-:Y:S01]  /*0280*/  LOP3.LUT R252, R40, 0x7f, RZ, 0xc0, !PT ;  /* 0x0000007f28fc7812 */ /* 0x008fe200078ec0ff */
[----:B------:R-:W-:Y:S01]  /*0290*/  ULDC UR61, c[0x0][0x240] ;  /* 0x00009000003d7ab9 */ /* 0x000fe20000000800 */
[----:B------:R-:W-:Y:S01]  /*02a0*/  LEA.HI R3, R3, R0, RZ, 0x7 ;  /* 0x0000000003037211 */ /* 0x000fe200078f38ff */
[----:B------:R-:W-:Y:S01]  /*02b0*/  ULDC UR7, c[0x0][0x240] ;  /* 0x0000900000077ab9 */ /* 0x000fe20000000800 */
[----:B------:R-:W-:Y:S01]  /*02c0*/  ULDC UR6, c[0x0][0x240] ;  /* 0x0000900000067ab9 */ /* 0x000fe20000000800 */
[----:B------:R-:W-:Y:S01]  /*02d0*/  ULDC UR8, c[0x0][0x240] ;  /* 0x0000900000087ab9 */ /* 0x000fe20000000800 */
[----:B------:R-:W-:Y:S01]  /*02e0*/  SHF.R.S32.HI R3, RZ, 0x7, R3 ;  /* 0x00000007ff037819 */ /* 0x000fe20000011403 */
[----:B------:R-:W-:Y:S01]  /*02f0*/  ULDC UR9, c[0x0][0x240] ;  /* 0x0000900000097ab9 */ /* 0x000fe20000000800 */
[----:B------:R-:W-:Y:S01]  /*0300*/  ULDC UR10, c[0x0][0x240] ;  /* 0x00009000000a7ab9 */ /* 0x000fe20000000800 */
[----:B------:R-:W-:Y:S01]  /*0310*/  ULDC UR11, c[0x0][0x240] ;  /* 0x00009000000b7ab9 */ /* 0x000fe20000000800 */
[----:B------:R-:W-:Y:S01]  /*0320*/  ULDC UR12, c[0x0][0x240] ;  /* 0x00009000000c7ab9 */ /* 0x000fe20000000800 */
[----:B------:R-:W-:Y:S01]  /*0330*/  IMAD.SHL.U32 R4, R3, 0x8, RZ ;  /* 0x0000000803047824 */ /* 0x000fe200078e00ff */
[----:B------:R-:W-:Y:S01]  /*0340*/  ULDC UR13, c[0x0][0x240] ;  /* 0x00009000000d7ab9 */ /* 0x000fe20000000800 */
[----:B------:R-:W-:Y:S01]  /*0350*/  ULDC UR14, c[0x0][0x240] ;  /* 0x00009000000e7ab9 */ /* 0x000fe20000000800 */
[----:B------:R-:W-:Y:S01]  /*0360*/  ULDC UR15, c[0x0][0x240] ;  /* 0x00009000000f7ab9 */ /* 0x000fe20000000800 */
[----:B------:R-:W-:Y:S01]  /*0370*/  ULDC UR16, c[0x0][0x240] ;  /* 0x0000900000107ab9 */ /* 0x000fe20000000800 */
[-C--:B------:R-:W-:Y:S01]  /*0380*/  IABS R7, R4.reuse ;  /* 0x0000000400077213 */ /* 0x080fe20000000000 */
[----:B------:R-:W-:Y:S01]  /*0390*/  ULDC UR17, c[0x0][0x240] ;  /* 0x0000900000117ab9 */ /* 0x000fe20000000800 */
[----:B------:R-:W-:Y:S01]  /*03a0*/  IABS R10, R4 ;  /* 0x00000004000a7213 */ /* 0x000fe20000000000 */
[----:B------:R-:W-:Y:S01]  /*03b0*/  ULDC UR18, c[0x0][0x240] ;  /* 0x0000900000127ab9 */ /* 0x000fe20000000800 */
[----:B------:R-:W1:Y:S01]  /*03c0*/  I2F.RP R0, R7 ;  /* 0x0000000700007306 */ /* 0x000e620000209400 */
        /* <DEDUP_REMOVED lines=14> */
[----:B-1----:R-:W1:Y:S02]  /*04b0*/  MUFU.RCP R0, R0 ;  /* 0x0000000000007308 */ /* 0x002e640000001000 */
[----:B-1----:R-:W-:-:S02]  /*04c0*/  VIADD R2, R0, 0xffffffe ;  /* 0x0ffffffe00027836 */ /* 0x002fc40000000000 */
[----:B------:R-:W-:-:S04]  /*04d0*/  IMAD.MOV R0, RZ, RZ, -R10 ;  /* 0x000000ffff007224 */ /* 0x000fc800078e0a0a */
[----:B------:R1:W2:Y:S02]  /*04e0*/  F2I.FTZ.U32.TRUNC.NTZ R3, R2 ;  /* 0x0000000200037305 */ /* 0x0002a4000021f000 */
[----:B-1----:R-:W-:Y:S02]  /*04f0*/  IMAD.MOV.U32 R2, RZ, RZ, RZ ;  /* 0x000000ffff027224 */ /* 0x002fe400078e00ff */
[----:B--2---:R-:W-:-:S04]  /*0500*/  IMAD.MOV R6, RZ, RZ, -R3 ;  /* 0x000000ffff067224 */ /* 0x004fc800078e0a03 */
[----:B------:R-:W-:Y:S01]  /*0510*/  IMAD R9, R6, R7, RZ ;  /* 0x0000000706097224 */ /* 0x000fe200078e02ff */
[----:B------:R-:W-:-:S03]  /*0520*/  MOV R6, R8 ;  /* 0x0000000800067202 */ /* 0x000fc60000000f00 */
[----:B------:R-:W-:Y:S01]  /*0530*/  IMAD.HI.U32 R3, R3, R9, R2 ;  /* 0x0000000903037227 */ /* 0x000fe200078e0002 */
[----:B------:R-:W-:-:S05]  /*0540*/  IABS R9, R56 ;  /* 0x0000003800097213 */ /* 0x000fca0000000000 */
[----:B------:R-:W-:-:S04]  /*0550*/  IMAD.HI.U32 R3, R3, R6, RZ ;  /* 0x0000000603037227 */ /* 0x000fc800078e00ff */
[----:B------:R-:W-:-:S05]  /*0560*/  IMAD R0, R3, R0, R6 ;  /* 0x0000000003007224 */ /* 0x000fca00078e0206 */
[----:B------:R-:W-:-:S13]  /*0570*/  ISETP.GT.U32.AND P1, PT, R7, R0, PT ;  /* 0x000000000700720c */ /* 0x000fda0003f24070 */
[----:B------:R-:W-:Y:S01]  /*0580*/  @!P1 IMAD.IADD R0, R0, 0x1, -R7 ;  /* 0x0000000100009824 */ /* 0x000fe200078e0a07 */
[----:B------:R-:W-:Y:S02]  /*0590*/  @!P1 IADD3 R3, R3, 0x1, RZ ;  /* 0x0000000103039810 */ /* 0x000fe40007ffe0ff */
[----:B------:R-:W-:Y:S02]  /*05a0*/  ISETP.NE.AND P1, PT, R4, RZ, PT ;  /* 0x000000ff0400720c */ /* 0x000fe40003f25270 */
[----:B------:R-:W-:Y:S02]  /*05b0*/  ISETP.GE.U32.AND P0, PT, R0, R7, PT ;  /* 0x000000070000720c */ /* 0x000fe40003f06070 */
[----:B------:R-:W-:-:S04]  /*05c0*/  LOP3.LUT R0, R5, R4, RZ, 0x3c, !PT ;  /* 0x0000000405007212 */ /* 0x000fc800078e3cff */
[----:B------:R-:W-:Y:S01]  /*05d0*/  ISETP.GE.AND P2, PT, R0, RZ, PT ;  /* 0x000000ff0000720c */ /* 0x000fe20003f46270 */
[----:B------:R-:W-:-:S06]  /*05e0*/  VIADD R0, R56, 0xff ;  /* 0x000000ff38007836 */ /* 0x000fcc0000000000 */
[----:B------:R-:W-:-:S04]  /*05f0*/  @P0 VIADD R3, R3, 0x1 ;  /* 0x0000000103030836 */ /* 0x000fc80000000000 */
[----:B------:R-:W-:Y:S01]  /*0600*/  IMAD.MOV.U32 R2, RZ, RZ, R3 ;  /* 0x000000ffff027224 */ /* 0x000fe200078e0003 */
[----:B------:R-:W-:-:S04]  /*0610*/  SHF.R.S32.HI R3, RZ, 0x1f, R0 ;  /* 0x0000001fff037819 */ /* 0x000fc80000011400 */
[----:B------:R-:W-:Y:S02]  /*0620*/  @!P2 IADD3 R2, -R2, RZ, RZ ;  /* 0x000000ff0202a210 */ /* 0x000fe40007ffe1ff */
[----:B------:R-:W-:Y:S02]  /*0630*/  @!P1 LOP3.LUT R2, RZ, R4, RZ, 0x33, !PT ;  /* 0x00000004ff029212 */ /* 0x000fe400078e33ff */
[----:B------:R-:W-:-:S03]  /*0640*/  LEA.HI R3, R3, R0, RZ, 0x8 ;  /* 0x0000000003037211 */ /* 0x000fc600078f40ff */
[----:B------:R-:W-:Y:S02]  /*0650*/  IMAD.SHL.U32 R8, R2, 0x8, RZ ;  /* 0x0000000802087824 */ /* 0x000fe400078e00ff */
[----:B------:R-:W-:-:S03]  /*0660*/  IMAD.MOV R2, RZ, RZ, -R2 ;  /* 0x000000ffff027224 */ /* 0x000fc600078e0a02 */
[----:B------:R-:W-:Y:S01]  /*0670*/  LEA.HI.SX32 R3, R3, -R8, 0x18 ;  /* 0x8000000803037211 */ /* 0x000fe200078fc2ff */
[----:B------:R-:W-:Y:S02]  /*0680*/  IMAD R10, R4, R2, R5 ;  /* 0x00000002040a7224 */ /* 0x000fe400078e0205 */
[----:B------:R-:W-:Y:S01]  /*0690*/  IMAD.MOV.U32 R2, RZ, RZ, RZ ;  /* 0x000000ffff027224 */ /* 0x000fe200078e00ff */
[----:B------:R-:W-:Y:S02]  /*06a0*/  VIMNMX R13, R3, 0x8, PT ;  /* 0x00000008030d7848 */ /* 0x000fe40003fe0100 */
[----:B------:R-:W-:Y:S02]  /*06b0*/  IABS R4, R10 ;  /* 0x0000000a00047213 */ /* 0x000fe40000000000 */
[----:B------:R-:W-:-:S04]  /*06c0*/  IABS R6, R13 ;  /* 0x0000000d00067213 */ /* 0x000fc80000000000 */
[----:B------:R-:W1:Y:S08]  /*06d0*/  I2F.RP R0, R6 ;  /* 0x0000000600007306 */ /* 0x000e700000209400 */
[----:B-1----:R-:W1:Y:S02]  /*06e0*/  MUFU.RCP R0, R0 ;  /* 0x0000000000007308 */ /* 0x002e640000001000 */
[----:B-1----:R-:W-:Y:S01]  /*06f0*/  VIADD R3, R0, 0xffffffe ;  /* 0x0ffffffe00037836 */ /* 0x002fe20000000000 */
[----:B------:R-:W-:-:S05]  /*0700*/  IABS R0, R54 ;  /* 0x0000003600007213 */ /* 0x000fca0000000000 */
[----:B------:R-:W1:Y:S02]  /*0710*/  F2I.FTZ.U32.TRUNC.NTZ R3, R3 ;  /* 0x0000000300037305 */ /* 0x000e64000021f000 */
[----:B-1----:R-:W-:-:S05]  /*0720*/  IADD3 R7, RZ, -R3, RZ ;  /* 0x80000003ff077210 */ /* 0x002fca0007ffe0ff */
[----:B------:R-:W-:Y:S01]  /*0730*/  IMAD R5, R7, R6, RZ ;  /* 0x0000000607057224 */ /* 0x000fe200078e02ff */
[----:B------:R-:W-:-:S03]  /*0740*/  IABS R7, R13 ;  /* 0x0000000d00077213 */ /* 0x000fc60000000000 */
[----:B------:R-:W-:Y:S02]  /*0750*/  IMAD.HI.U32 R2, R3, R5, R2 ;  /* 0x0000000503027227 */ /* 0x000fe400078e0002 */
[----:B------:R-:W1:Y:S02]  /*0760*/  I2F.RP R5, R0 ;  /* 0x0000000000057306 */ /* 0x000e640000209400 */
[----:B------:R-:W-:Y:S02]  /*0770*/  IMAD.MOV.U32 R3, RZ, RZ, R4 ;  /* 0x000000ffff037224 */ /* 0x000fe400078e0004 */
[----:B------:R-:W-:Y:S02]  /*0780*/  IMAD.MOV R4, RZ, RZ, -R7 ;  /* 0x000000ffff047224 */ /* 0x000fe400078e0a07 */
[----:B------:R-:W-:-:S04]  /*0790*/  IMAD.HI.U32 R2, R2, R3, RZ ;  /* 0x0000000302027227 */ /* 0x000fc800078e00ff */
[----:B------:R-:W-:Y:S02]  /*07a0*/  IMAD R3, R2, R4, R3 ;  /* 0x0000000402037224 */ /* 0x000fe400078e0203 */
[----:B------:R-:W2:Y:S03]  /*07b0*/  I2F.RP R4, R9 ;  /* 0x0000000900047306 */ /* 0x000ea60000209400 */
[----:B------:R-:W-:-:S05]  /*07c0*/  ISETP.GT.U32.AND P1, PT, R6, R3, PT ;  /* 0x000000030600720c */ /* 0x000fca0003f24070 */
[----:B-1----:R-:W1:Y:S08]  /*07d0*/  MUFU.RCP R5, R5 ;  /* 0x0000000500057308 */ /* 0x002e700000001000 */
[----:B--2---:R-:W2:Y:S01]  /*07e0*/  MUFU.RCP R4, R4 ;  /* 0x0000000400047308 */ /* 0x004ea20000001000 */
[----:B------:R-:W-:Y:S01]  /*07f0*/  @!P1 IADD3 R3, R3, -R6, RZ ;  /* 0x8000000603039210 */ /* 0x000fe20007ffe0ff */
[----:B------:R-:W-:Y:S01]  /*0800*/  @!P1 VIADD R2, R2, 0x1 ;  /* 0x0000000102029836 */ /* 0x000fe20000000000 */
[----:B------:R-:W-:-:S02]  /*0810*/  ISETP.NE.AND P1, PT, R13, RZ, PT ;  /* 0x000000ff0d00720c */ /* 0x000fc40003f25270 */
[----:B------:R-:W-:Y:S02]  /*0820*/  ISETP.GE.U32.AND P0, PT, R3, R6, PT ;  /* 0x000000060300720c */ /* 0x000fe40003f06070 */
[----:B------:R-:W-:Y:S01]  /*0830*/  LOP3.LUT R3, R10, R13, RZ, 0x3c, !PT ;  /* 0x0000000d0a037212 */ /* 0x000fe200078e3cff */
[----:B-1----:R-:W-:-:S03]  /*0840*/  VIADD R6, R5, 0xffffffe ;  /* 0x0ffffffe05067836 */ /* 0x002fc60000000000 */
[----:B------:R-:W-:Y:S01]  /*0850*/  ISETP.GE.AND P2, PT, R3, RZ, PT ;  /* 0x000000ff0300720c */ /* 0x000fe20003f46270 */
[----:B------:R1:W3:Y:S01]  /*0860*/  F2I.FTZ.U32.TRUNC.NTZ R7, R6 ;  /* 0x0000000600077305 */ /* 0x0002e2000021f000 */
[----:B--2---:R-:W-:-:S05]  /*0870*/  IADD3 R5, R4, 0xffffffe, RZ ;  /* 0x0ffffffe04057810 */ /* 0x004fca0007ffe0ff */
[----:B------:R-:W-:Y:S02]  /*0880*/  @P0 VIADD R2, R2, 0x1 ;  /* 0x0000000102020836 */ /* 0x000fe40000000000 */
[----:B-1----:R-:W-:Y:S01]  /*0890*/  IMAD.MOV.U32 R6, RZ, RZ, RZ ;  /* 0x000000ffff067224 */ /* 0x002fe200078e00ff */
[----:B------:R-:W1:Y:S03]  /*08a0*/  F2I.FTZ.U32.TRUNC.NTZ R5, R5 ;  /* 0x0000000500057305 */ /* 0x000e66000021f000 */
[----:B------:R-:W-:Y:S01]  /*08b0*/  @!P2 IMAD.MOV R2, RZ, RZ, -R2 ;  /* 0x000000ffff02a224 */ /* 0x000fe200078e0a02 */
[----:B------:R-:W-:Y:S01]  /*08c0*/  @!P1 LOP3.LUT R2, RZ, R13, RZ, 0x33, !PT ;  /* 0x0000000dff029212 */ /* 0x000fe200078e33ff */
[----:B---3--:R-:W-:-:S04]  /*08d0*/  IMAD.MOV R11, RZ, RZ, -R7 ;  /* 0x000000ffff0b7224 */ /* 0x008fc800078e0a07 */
[----:B------:R-:W-:Y:S02]  /*08e0*/  IMAD.MOV R4, RZ, RZ, -R2 ;  /* 0x000000ffff047224 */ /* 0x000fe400078e0a02 */
[----:B------:R-:W-:Y:S02]  /*08f0*/  IMAD.SHL.U32 R3, R2, 0x80, RZ ;  /* 0x0000008002037824 */ /* 0x000fe400078e00ff */
[----:B------:R-:W-:Y:S02]  /*0900*/  IMAD R11, R11, R0, RZ ;  /* 0x000000000b0b7224 */ /* 0x000fe400078e02ff */
[----:B------:R-:W-:Y:S01]  /*0910*/  IMAD R4, R13, R4, R10 ;  /* 0x000000040d047224 */ /* 0x000fe200078e020a */
[C---:B------:R-:W-:Y:S01]  /*0920*/  IADD3 R12, R3.reuse, 0x7f, RZ ;  /* 0x0000007f030c7810 */ /* 0x040fe20007ffe0ff */
[----:B-1----:R-:W-:Y:S01]  /*0930*/  IMAD.MOV R14, RZ, RZ, -R5 ;  /* 0x000000ffff0e7224 */ /* 0x002fe200078e0a05 */
[----:B------:R-:W-:Y:S01]  /*0940*/  IADD3 R15, R3, 0xe, RZ ;  /* 0x0000000e030f7810 */ /* 0x000fe20007ffe0ff */
[----:B------:R-:W-:Y:S01]  /*0950*/  IMAD.HI.U32 R2, R7, R11, R6 ;  /* 0x0000000b07027227 */ /* 0x000fe200078e0006 */
[----:B------:R-:W-:-:S02]  /*0960*/  IABS R233, R12 ;  /* 0x0000000c00e97213 */ /* 0x000fc40000000000 */
[----:B------:R-:W-:Y:S01]  /*0970*/  MOV R10, R14 ;  /* 0x0000000e000a7202 */ /* 0x000fe20000000f00 */
[----:B------:R-:W-:Y:S01]  /*0980*/  IMAD.IADD R7, R8, 0x1, R4 ;  /* 0x0000000108077824 */ /* 0x000fe200078e0204 */
[----:B------:R-:W-:Y:S01]  /*0990*/  ISETP.GE.AND P1, PT, R12, RZ, PT ;  /* 0x000000ff0c00720c */ /* 0x000fe20003f26270 */
[----:B------:R-:W-:Y:S01]  /*09a0*/  IMAD.MOV.U32 R4, RZ, RZ, RZ ;  /* 0x000000ffff047224 */ /* 0x000fe200078e00ff */
[----:B------:R-:W-:Y:S01]  /*09b0*/  IADD3 R14, R3, 0x3, RZ ;  /* 0x00000003030e7810 */ /* 0x000fe20007ffe0ff */
[----:B------:R-:W-:Y:S01]  /*09c0*/  IMAD R11, R10, R9, RZ ;  /* 0x000000090a0b7224 */ /* 0x000fe200078e02ff */
[----:B------:R-:W-:Y:S01]  /*09d0*/  LEA R7, R7, R252, 0x8 ;  /* 0x000000fc07077211 */ /* 0x000fe200078e40ff */
[----:B------:R-:W-:Y:S01]  /*09e0*/  IMAD.HI.U32 R6, R2, R233, RZ ;  /* 0x000000e902067227 */ /* 0x000fe200078e00ff */
[----:B------:R-:W-:Y:S02]  /*09f0*/  IABS R227, R14 ;  /* 0x0000000e00e37213 */ /* 0x000fe40000000000 */
[----:B------:R-:W-:Y:S01]  /*0a00*/  IABS R239, R7 ;  /* 0x0000000700ef7213 */ /* 0x000fe20000000000 */
[----:B------:R-:W-:Y:S01]  /*0a10*/  IMAD.HI.U32 R4, R5, R11, R4 ;  /* 0x0000000b05047227 */ /* 0x000fe200078e0004 */
[----:B------:R-:W-:-:S02]  /*0a20*/  IABS R205, R15 ;  /* 0x0000000f00cd7213 */ /* 0x000fc40000000000 */
[C---:B------:R-:W-:Y:S01]  /*0a30*/  IADD3 R18, R3.reuse, 0x72, RZ ;  /* 0x0000007203127810 */ /* 0x040fe20007ffe0ff */
[C---:B------:R-:W-:Y:S01]  /*0a40*/  VIADD R11, R3.reuse, 0x1 ;  /* 0x00000001030b7836 */ /* 0x040fe20000000000 */
[C---:B------:R-:W-:Y:S01]  /*0a50*/  IADD3 R42, R3.reuse, 0x77, RZ ;  /* 0x00000077032a7810 */ /* 0x040fe20007ffe0ff */
[----:B------:R-:W-:Y:S01]  /*0a60*/  IMAD.MOV R6, RZ, RZ, -R6 ;  /* 0x000000ffff067224 */ /* 0x000fe200078e0a06 */
[----:B------:R-:W-:Y:S01]  /*0a70*/  IABS R251, R18 ;  /* 0x0000001200fb7213 */ /* 0x000fe20000000000 */
[----:B------:R-:W-:Y:S01]  /*0a80*/  VIADD R13, R3, 0x2 ;  /* 0x00000002030d7836 */ /* 0x000fe20000000000 */
[----:B------:R-:W-:Y:S01]  /*0a90*/  IABS R231, R11 ;  /* 0x0000000b00e77213 */ /* 0x000fe20000000000 */
[----:B------:R-:W-:Y:S01]  /*0aa0*/  IMAD R233, R0, R6, R233 ;  /* 0x0000000600e97224 */ /* 0x000fe200078e02e9 */
[----:B------:R-:W-:Y:S01]  /*0ab0*/  ISETP.GE.AND P5, PT, R11, RZ, PT ;  /* 0x000000ff0b00720c */ /* 0x000fe20003fa6270 */
[----:B------:R-:W-:Y:S01]  /*0ac0*/  IMAD.HI.U32 R5, R4, R239, RZ ;  /* 0x000000ef04057227 */ /* 0x000fe200078e00ff */
[----:B------:R-:W-:-:S02]  /*0ad0*/  IABS R229, R13 ;  /* 0x0000000d00e57213 */ /* 0x000fc40000000000 */
[----:B------:R-:W-:Y:S01]  /*0ae0*/  ISETP.GT.U32.AND P0, PT, R0, R233, PT ;  /* 0x000000e90000720c */ /* 0x000fe20003f04070 */
[C---:B------:R-:W-:Y:S01]  /*0af0*/  IMAD.HI.U32 R6, R2.reuse, R231, RZ ;  /* 0x000000e702067227 */ /* 0x040fe200078e00ff */
[----:B------:R-:W-:Y:S02]  /*0b00*/  IABS R241, R42 ;  /* 0x0000002a00f17213 */ /* 0x000fe40000000000 */
[----:B------:R-:W-:Y:S01]  /*0b10*/  IABS R235, R3 ;  /* 0x0000000300eb7213 */ /* 0x000fe20000000000 */
[----:B------:R-:W-:Y:S01]  /*0b20*/  IMAD.MOV R10, RZ, RZ, -R6 ;  /* 0x000000ffff0a7224 */ /* 0x000fe200078e0a06 */
[----:B------:R-:W-:Y:S01]  /*0b30*/  IADD3 R48, R3, 0x7c, RZ ;  /* 0x0000007c03307810 */ /* 0x000fe20007ffe0ff */
[----:B------:R-:W-:Y:S02]  /*0b40*/  IMAD.MOV R6, RZ, RZ, -R5 ;  /* 0x000000ffff067224 */ /* 0x000fe400078e0a05 */
[----:B------:R-:W-:-:S04]  /*0b50*/  IMAD.HI.U32 R5, R2, R229, RZ ;  /* 0x000000e502057227 */ /* 0x000fc800078e00ff */
[----:B------:R-:W-:Y:S01]  /*0b60*/  VIADD R8, R7, 0x80 ;  /* 0x0000008007087836 */ /* 0x000fe20000000000 */
[----:B------:R-:W-:Y:S01]  /*0b70*/  IADD3 R5, -R5, RZ, RZ ;  /* 0x000000ff05057210 */ /* 0x000fe20007ffe1ff */
[C---:B------:R-:W-:Y:S01]  /*0b80*/  IMAD R231, R0.reuse, R10, R231 ;  /* 0x0000000a00e77224 */ /* 0x040fe200078e02e7 */
[----:B------:R-:W-:Y:S01]  /*0b90*/  IADD3 R10, R3, 0x5, RZ ;  /* 0x00000005030a7810 */ /* 0x000fe20007ffe0ff */
[----:B------:R-:W-:Y:S01]  /*0ba0*/  IMAD R239, R9, R6, R239 ;  /* 0x0000000609ef7224 */ /* 0x000fe200078e02ef */
[----:B------:R-:W-:Y:S01]  /*0bb0*/  IABS R12, R8 ;  /* 0x00000008000c7213 */ /* 0x000fe20000000000 */
[----:B------:R-:W-:Y:S01]  /*0bc0*/  IMAD R229, R0, R5, R229 ;  /* 0x0000000500e57224 */ /* 0x000fe200078e02e5 */
[----:B------:R-:W-:Y:S01]  /*0bd0*/  IABS R223, R10 ;  /* 0x0000000a00df7213 */ /* 0x000fe20000000000 */
[----:B------:R-:W-:Y:S01]  /*0be0*/  VIADD R6, R3, 0x4 ;  /* 0x0000000403067836 */ /* 0x000fe20000000000 */
[----:B------:R-:W-:Y:S01]  /*0bf0*/  ISETP.GT.U32.AND P3, PT, R9, R239, PT ;  /* 0x000000ef0900720c */ /* 0x000fe20003f64070 */
[----:B------:R-:W-:Y:S01]  /*0c00*/  IMAD.HI.U32 R4, R4, R12, RZ ;  /* 0x0000000c04047227 */ /* 0x000fe200078e00ff */
[----:B------:R-:W-:-:S02]  /*0c10*/  ISETP.GT.U32.AND P2, PT, R0, R229, PT ;  /* 0x000000e50000720c */ /* 0x000fc40003f44070 */
[----:B------:R-:W-:Y:S01]  /*0c20*/  IABS R225, R6 ;  /* 0x0000000600e17213 */ /* 0x000fe20000000000 */
[----:B------:R-:W-:Y:S02]  /*0c30*/  IMAD.MOV R4, RZ, RZ, -R4 ;  /* 0x000000ffff047224 */ /* 0x000fe400078e0a04 */
[----:B------:R-:W-:Y:S01]  /*0c40*/  @!P0 IMAD.IADD R233, R233, 0x1, -R0 ;  /* 0x00000001e9e98824 */ /* 0x000fe200078e0a00 */
[----:B------:R-:W-:Y:S01]  /*0c50*/  ISETP.GT.U32.AND P0, PT, R0, R231, PT ;  /* 0x000000e70000720c */ /* 0x000fe20003f04070 */
[C---:B------:R-:W-:Y:S02]  /*0c60*/  IMAD R12, R9.reuse, R4, R12 ;  /* 0x00000004090c7224 */ /* 0x040fe400078e020c */
[----:B------:R-:W-:Y:S01]  /*0c70*/  IMAD.HI.U32 R4, R2, R227, RZ ;  /* 0x000000e302047227 */ /* 0x000fe200078e00ff */
[----:B------:R-:W-:Y:S02]  /*0c80*/  ISETP.GT.U32.AND P6, PT, R0, R233, PT ;  /* 0x000000e90000720c */ /* 0x000fe40003fc4070 */
[----:B------:R-:W-:Y:S01]  /*0c90*/  ISETP.GT.U32.AND P4, PT, R9, R12, PT ;  /* 0x0000000c0900720c */ /* 0x000fe20003f84070 */
[----:B------:R-:W-:-:S02]  /*0ca0*/  @!P2 IMAD.IADD R229, R229, 0x1, -R0 ;  /* 0x00000001e5e5a824 */ /* 0x000fc400078e0a00 */
[----:B------:R-:W-:Y:S02]  /*0cb0*/  IMAD.MOV R4, RZ, RZ, -R4 ;  /* 0x000000ffff047224 */ /* 0x000fe400078e0a04 */
[----:B------:R-:W-:Y:S01]  /*0cc0*/  @!P3 IMAD.IADD R239, R239, 0x1, -R9 ;  /* 0x00000001efefb824 */ /* 0x000fe200078e0a09 */
[C---:B------:R-:W-:Y:S01]  /*0cd0*/  ISETP.GT.U32.AND P2, PT, R0.reuse, R229, PT ;  /* 0x000000e50000720c */ /* 0x040fe20003f44070 */
[----:B------:R-:W-:Y:S01]  /*0ce0*/  IMAD R227, R0, R4, R227 ;  /* 0x0000000400e37224 */ /* 0x000fe200078e02e3 */
[----:B------:R-:W-:Y:S01]  /*0cf0*/  @!P0 IADD3 R231, R231, -R0, RZ ;  /* 0x80000000e7e78210 */ /* 0x000fe20007ffe0ff */
[----:B------:R-:W-:-:S03]  /*0d00*/  IMAD.HI.U32 R4, R2, R225, RZ ;  /* 0x000000e102047227 */ /* 0x000fc600078e00ff */
[C---:B------:R-:W-:Y:S01]  /*0d10*/  ISETP.GT.U32.AND P0, PT, R0.reuse, R231, PT ;  /* 0x000000e70000720c */ /* 0x040fe20003f04070 */
[----:B------:R-:W-:Y:S01]  /*0d20*/  IMAD.MOV R4, RZ, RZ, -R4 ;  /* 0x000000ffff047224 */ /* 0x000fe200078e0a04 */
[C---:B------:R-:W-:Y:S01]  /*0d30*/  ISETP.GT.U32.AND P3, PT, R0.reuse, R227, PT ;  /* 0x000000e30000720c */ /* 0x040fe20003f64070 */
[--C-:B------:R-:W-:Y:S01]  /*0d40*/  @!P6 IMAD.IADD R233, R233, 0x1, -R0.reuse ;  /* 0x00000001e9e9e824 */ /* 0x100fe200078e0a00 */
[----:B------:R-:W-:Y:S01]  /*0d50*/  ISETP.GT.U32.AND P6, PT, R9, R239, PT ;  /* 0x000000ef0900720c */ /* 0x000fe20003fc4070 */
[----:B------:R-:W-:Y:S02]  /*0d60*/  IMAD R225, R0, R4, R225 ;  /* 0x0000000400e17224 */ /* 0x000fe400078e02e1 */
[----:B------:R-:W-:Y:S02]  /*0d70*/  @!P2 IMAD.IADD R229, R229, 0x1, -R0 ;  /* 0x00000001e5e5a824 */ /* 0x000fe400078e0a00 */
[----:B------:R-:W-:Y:S01]  /*0d80*/  IMAD.HI.U32 R5, R2, R223, RZ ;  /* 0x000000df02057227 */ /* 0x000fe200078e00ff */
[----:B------:R-:W-:-:S03]  /*0d90*/  ISETP.GT.U32.AND P2, PT, R0, R225, PT ;  /* 0x000000e10000720c */ /* 0x000fc60003f44070 */
[----:B------:R-:W-:Y:S02]  /*0da0*/  VIADD R4, R3, 0x6 ;  /* 0x0000000603047836 */ /* 0x000fe40000000000 */
[----:B------:R-:W-:Y:S01]  /*0db0*/  @!P1 IMAD.MOV R233, RZ, RZ, -R233 ;  /* 0x000000ffffe99224 */ /* 0x000fe200078e0ae9 */
[----:B------:R-:W-:Y:S01]  /*0dc0*/  ISETP.GE.AND P1, PT, R13, RZ, PT ;  /* 0x000000ff0d00720c */ /* 0x000fe20003f26270 */
[----:B------:R-:W-:Y:S01]  /*0dd0*/  IMAD.MOV R5, RZ, RZ, -R5 ;  /* 0x000000ffff057224 */ /* 0x000fe200078e0a05 */
[----:B------:R-:W-:Y:S01]  /*0de0*/  IABS R221, R4 ;  /* 0x0000000400dd7213 */ /* 0x000fe20000000000 */
[----:B------:R-:W-:Y:S01]  /*0df0*/  @!P0 IMAD.IADD R231, R231, 0x1, -R0 ;  /* 0x00000001e7e78824 */ /* 0x000fe200078e0a00 */
[-C--:B------:R-:W-:Y:S01]  /*0e00*/  @!P3 IADD3 R227, R227, -R0.reuse, RZ ;  /* 0x80000000e3e3b210 */ /* 0x080fe20007ffe0ff */
[----:B------:R-:W-:Y:S01]  /*0e10*/  IMAD R223, R0, R5, R223 ;  /* 0x0000000500df7224 */ /* 0x000fe200078e02df */
[----:B------:R-:W-:Y:S01]  /*0e20*/  ISETP.GE.AND P0, PT, R10, RZ, PT ;  /* 0x000000ff0a00720c */ /* 0x000fe20003f06270 */
[----:B------:R-:W-:Y:S01]  /*0e30*/  VIADD R5, R3, 0x7 ;  /* 0x0000000703057836 */ /* 0x000fe20000000000 */
[----:B------:R-:W-:Y:S01]  /*0e40*/  @!P2 IADD3 R225, R225, -R0, RZ ;  /* 0x80000000e1e1a210 */ /* 0x000fe20007ffe0ff */
[--C-:B------:R-:W-:Y:S01]  /*0e50*/  @!P4 IMAD.IADD R12, R12, 0x1, -R9.reuse ;  /* 0x000000010c0cc824 */ /* 0x100fe200078e0a09 */
[----:B------:R-:W-:Y:S01]  /*0e60*/  @!P5 IADD3 R231, -R231, RZ, RZ ;  /* 0x000000ffe7e7d210 */ /* 0x000fe20007ffe1ff */
[----:B------:R-:W-:Y:S01]  /*0e70*/  @!P6 IMAD.IADD R239, R239, 0x1, -R9 ;  /* 0x00000001efefe824 */ /* 0x000fe200078e0a09 */
[----:B------:R-:W-:Y:S01]  /*0e80*/  ISETP.GE.AND P5, PT, R4, RZ, PT ;  /* 0x000000ff0400720c */ /* 0x000fe20003fa6270 */
[----:B------:R-:W-:Y:S01]  /*0e90*/  IMAD.HI.U32 R4, R2, R221, RZ ;  /* 0x000000dd02047227 */ /* 0x000fe200078e00ff */
[----:B------:R-:W-:-:S02]  /*0ea0*/  ISETP.GT.U32.AND P2, PT, R0, R225, PT ;  /* 0x000000e10000720c */ /* 0x000fc40003f44070 */
[C---:B------:R-:W-:Y:S01]  /*0eb0*/  ISETP.GT.U32.AND P3, PT, R0.reuse, R227, PT ;  /* 0x000000e30000720c */ /* 0x040fe20003f64070 */
[----:B------:R-:W-:Y:S01]  /*0ec0*/  IMAD.MOV R4, RZ, RZ, -R4 ;  /* 0x000000ffff047224 */ /* 0x000fe200078e0a04 */
[----:B------:R-:W-:Y:S01]  /*0ed0*/  IABS R219, R5 ;  /* 0x0000000500db7213 */ /* 0x000fe20000000000 */
[----:B------:R-:W-:Y:S01]  /*0ee0*/  @!P1 IMAD.MOV R229, RZ, RZ, -R229 ;  /* 0x000000ffffe59224 */ /* 0x000fe200078e0ae5 */
[----:B------:R-:W-:Y:S01]  /*0ef0*/  ISETP.GT.U32.AND P4, PT, R9, R12, PT ;  /* 0x0000000c0900720c */ /* 0x000fe20003f84070 */
[----:B------:R-:W-:Y:S01]  /*0f00*/  IMAD R221, R0, R4, R221 ;  /* 0x0000000400dd7224 */ /* 0x000fe200078e02dd */
[----:B------:R-:W-:Y:S01]  /*0f10*/  ISETP.GE.AND P6, PT, R14, RZ, PT ;  /* 0x000000ff0e00720c */ /* 0x000fe20003fc6270 */
[----:B------:R-:W-:Y:S01]  /*0f20*/  VIADD R10, R3, 0xa ;  /* 0x0000000a030a7836 */ /* 0x000fe20000000000 */
[----:B------:R-:W-:Y:S01]  /*0f30*/  ISETP.GE.AND P1, PT, R5, RZ, PT ;  /* 0x000000ff0500720c */ /* 0x000fe20003f26270 */
[----:B------:R-:W-:-:S03]  /*0f40*/  IMAD.HI.U32 R5, R2, R219, RZ ;  /* 0x000000db02057227 */ /* 0x000fc600078e00ff */
[----:B------:R-:W-:Y:S01]  /*0f50*/  IABS R213, R10 ;  /* 0x0000000a00d57213 */ /* 0x000fe20000000000 */
[----:B------:R-:W-:Y:S02]  /*0f60*/  IMAD.MOV R5, RZ, RZ, -R5 ;  /* 0x000000ffff057224 */ /* 0x000fe400078e0a05 */
[--C-:B------:R-:W-:Y:S01]  /*0f70*/  @!P2 IMAD.IADD R225, R225, 0x1, -R0.reuse ;  /* 0x00000001e1e1a824 */ /* 0x100fe200078e0a00 */
[----:B------:R-:W-:Y:S01]  /*0f80*/  ISETP.GT.U32.AND P2, PT, R0, R221, PT ;  /* 0x000000dd0000720c */ /* 0x000fe20003f44070 */
[----:B------:R-:W-:Y:S01]  /*0f90*/  @!P3 IMAD.IADD R227, R227, 0x1, -R0 ;  /* 0x00000001e3e3b824 */ /* 0x000fe200078e0a00 */
[----:B------:R-:W-:Y:S01]  /*0fa0*/  @!P4 IADD3 R12, R12, -R9, RZ ;  /* 0x800000090c0cc210 */ /* 0x000fe20007ffe0ff */
[----:B------:R-:W-:Y:S01]  /*0fb0*/  IMAD R219, R0, R5, R219 ;  /* 0x0000000500db7224 */ /* 0x000fe200078e02db */
[----:B------:R-:W-:Y:S01]  /*0fc0*/  ISETP.GE.AND P4, PT, R6, RZ, PT ;  /* 0x000000ff0600720c */ /* 0x000fe20003f86270 */
[----:B------:R-:W-:Y:S01]  /*0fd0*/  VIADD R6, R3, 0x8 ;  /* 0x0000000803067836 */ /* 0x000fe20000000000 */
[----:B------:R-:W-:Y:S01]  /*0fe0*/  @!P6 IADD3 R227, -R227, RZ, RZ ;  /* 0x000000ffe3e3e210 */ /* 0x000fe20007ffe1ff */
[C---:B------:R-:W-:Y:S01]  /*0ff0*/  VIADD R9, R3.reuse, 0x9 ;  /* 0x0000000903097836 */ /* 0x040fe20000000000 */
[C---:B------:R-:W-:Y:S01]  /*1000*/  ISETP.GT.U32.AND P6, PT, R0.reuse, R219, PT ;  /* 0x000000db0000720c */ /* 0x040fe20003fc4070 */
[C---:B------:R-:W-:Y:S01]  /*1010*/  VIADD R11, R3.reuse, 0xb ;  /* 0x0000000b030b7836 */ /* 0x040fe20000000000 */
[----:B------:R-:W-:Y:S01]  /*1020*/  ISETP.GT.U32.AND P3, PT, R0, R223, PT ;  /* 0x000000df0000720c */ /* 0x000fe20003f64070 */
[C---:B------:R-:W-:Y:S01]  /*1030*/  VIADD R13, R3.reuse, 0xc ;  /* 0x0000000c030d7836 */ /* 0x040fe20000000000 */
[----:B------:R-:W-:Y:S01]  /*1040*/  IABS R217, R6 ;  /* 0x0000000600d97213 */ /* 0x000fe20000000000 */
[----:B------:R-:W-:Y:S01]  /*1050*/  VIADD R14, R3, 0xd ;  /* 0x0000000d030e7836 */ /* 0x000fe20000000000 */
[----:B------:R-:W-:Y:S01]  /*1060*/  @!P2 IADD3 R221, R221, -R0, RZ ;  /* 0x80000000dddda210 */ /* 0x000fe20007ffe0ff */
[----:B------:R-:W-:Y:S01]  /*1070*/  VIADD R16, R3, 0x63 ;  /* 0x0000006303107836 */ /* 0x000fe20000000000 */
[----:B------:R-:W-:Y:S01]  /*1080*/  IABS R215, R9 ;  /* 0x0000000900d77213 */ /* 0x000fe20000000000 */
[----:B------:R-:W-:Y:S01]  /*1090*/  IMAD.HI.U32 R4, R2, R217, RZ ;  /* 0x000000d902047227 */ /* 0x000fe200078e00ff */
[----:B------:R-:W-:-:S02]  /*10a0*/  ISETP.GT.U32.AND P2, PT, R0, R221, PT ;  /* 0x000000dd0000720c */ /* 0x000fc40003f44070 */
[----:B------:R-:W-:Y:S01]  /*10b0*/  IABS R211, R11 ;  /* 0x0000000b00d37213 */ /* 0x000fe20000000000 */
[----:B------:R-:W-:Y:S01]  /*10c0*/  @!P6 IMAD.IADD R219, R219, 0x1, -R0 ;  /* 0x00000001dbdbe824 */ /* 0x000fe200078e0a00 */
[----:B------:R-:W-:Y:S01]  /*10d0*/  IABS R209, R13 ;  /* 0x0000000d00d17213 */ /* 0x000fe20000000000 */
[----:B------:R-:W-:Y:S01]  /*10e0*/  IMAD.MOV R4, RZ, RZ, -R4 ;  /* 0x000000ffff047224 */ /* 0x000fe200078e0a04 */
[----:B------:R-:W-:Y:S01]  /*10f0*/  @!P3 IADD3 R223, R223, -R0, RZ ;  /* 0x80000000dfdfb210 */ /* 0x000fe20007ffe0ff */
[----:B------:R-:W-:Y:S01]  /*1100*/  IMAD.HI.U32 R5, R2, R215, RZ ;  /* 0x000000d702057227 */ /* 0x000fe200078e00ff */
[C---:B------:R-:W-:Y:S02]  /*1110*/  ISETP.GT.U32.AND P6, PT, R0.reuse, R219, PT ;  /* 0x000000db0000720c */ /* 0x040fe40003fc4070 */
[C---:B------:R-:W-:Y:S01]  /*1120*/  ISETP.GT.U32.AND P3, PT, R0.reuse, R223, PT ;  /* 0x000000df0000720c */ /* 0x040fe20003f64070 */
[----:B------:R-:W-:Y:S01]  /*1130*/  IMAD R217, R0, R4, R217 ;  /* 0x0000000400d97224 */ /* 0x000fe200078e02d9 */
[----:B------:R-:W-:Y:S01]  /*1140*/  IABS R207, R14 ;  /* 0x0000000e00cf7213 */ /* 0x000fe20000000000 */
[----:B------:R-:W-:-:S02]  /*1150*/  @!P2 IMAD.IADD R221, R221, 0x1, -R0 ;  /* 0x00000001dddda824 */ /* 0x000fc400078e0a00 */
[----:B------:R-:W-:Y:S01]  /*1160*/  IMAD.MOV R5, RZ, RZ, -R5 ;  /* 0x000000ffff057224 */ /* 0x000fe200078e0a05 */
[----:B------:R-:W-:Y:S01]  /*1170*/  ISETP.GT.U32.AND P2, PT, R0, R217, PT ;  /* 0x000000d90000720c */ /* 0x000fe20003f44070 */
[----:B------:R-:W-:Y:S01]  /*1180*/  IMAD.HI.U32 R4, R2, R213, RZ ;  /* 0x000000d502047227 */ /* 0x000fe200078e00ff */
[----:B------:R-:W-:-:S03]  /*1190*/  @!P5 IADD3 R221, -R221, RZ, RZ ;  /* 0x000000ffddddd210 */ /* 0x000fc60007ffe1ff */
[----:B------:R-:W-:Y:S01]  /*11a0*/  @!P4 IMAD.MOV R225, RZ, RZ, -R225 ;  /* 0x000000ffffe1c224 */ /* 0x000fe200078e0ae1 */
[----:B------:R-:W-:Y:S01]  /*11b0*/  ISETP.GE.AND P4, PT, R6, RZ, PT ;  /* 0x000000ff0600720c */ /* 0x000fe20003f86270 */
[----:B------:R-:W-:Y:S01]  /*11c0*/  IMAD R215, R0, R5, R215 ;  /* 0x0000000500d77224 */ /* 0x000fe200078e02d7 */
[----:B------:R-:W-:Y:S01]  /*11d0*/  @!P6 IADD3 R219, R219, -R0, RZ ;  /* 0x80000000dbdbe210 */ /* 0x000fe20007ffe0ff */
[----:B------:R-:W-:Y:S02]  /*11e0*/  IMAD.MOV R6, RZ, RZ, -R4 ;  /* 0x000000ffff067224 */ /* 0x000fe400078e0a04 */
[----:B------:R-:W-:Y:S01]  /*11f0*/  IMAD.HI.U32 R4, R2, R211, RZ ;  /* 0x000000d302047227 */ /* 0x000fe200078e00ff */
[----:B------:R-:W-:-:S03]  /*1200*/  ISETP.GT.U32.AND P6, PT, R0, R215, PT ;  /* 0x000000d70000720c */ /* 0x000fc60003fc4070 */
[C---:B------:R-:W-:Y:S02]  /*1210*/  IMAD R213, R0.reuse, R6, R213 ;  /* 0x0000000600d57224 */ /* 0x040fe400078e02d5 */
[--C-:B------:R-:W-:Y:S01]  /*1220*/  @!P3 IMAD.IADD R223, R223, 0x1, -R0.reuse ;  /* 0x00000001dfdfb824 */ /* 0x100fe200078e0a00 */
[----:B------:R-:W-:Y:S01]  /*1230*/  ISETP.GE.AND P3, PT, R9, RZ, PT ;  /* 0x000000ff0900720c */ /* 0x000fe20003f66270 */
[----:B------:R-:W-:Y:S01]  /*1240*/  @!P2 IMAD.IADD R217, R217, 0x1, -R0 ;  /* 0x00000001d9d9a824 */ /* 0x000fe200078e0a00 */
[----:B------:R-:W-:Y:S01]  /*1250*/  ISETP.GT.U32.AND P2, PT, R0, R213, PT ;  /* 0x000000d50000720c */ /* 0x000fe20003f44070 */
[----:B------:R-:W-:Y:S02]  /*1260*/  IMAD.MOV R9, RZ, RZ, -R4 ;  /* 0x000000ffff097224 */ /* 0x000fe400078e0a04 */
[----:B------:R-:W-:-:S04]  /*1270*/  IMAD.HI.U32 R4, R2, R205, RZ ;  /* 0x000000cd02047227 */ /* 0x000fc800078e00ff */
[----:B------:R-:W-:Y:S01]  /*1280*/  IMAD R211, R0, R9, R211 ;  /* 0x0000000900d37224 */ /* 0x000fe200078e02d3 */
[----:B------:R-:W-:Y:S01]  /*1290*/  IADD3 R9, R3, 0x10, RZ ;  /* 0x0000001003097810 */ /* 0x000fe20007ffe0ff */
[--C-:B------:R-:W-:Y:S02]  /*12a0*/  @!P6 IMAD.IADD R215, R215, 0x1, -R0.reuse ;  /* 0x00000001d7d7e824 */ /* 0x100fe400078e0a00 */
[----:B------:R-:W-:Y:S01]  /*12b0*/  IMAD.HI.U32 R5, R2, R209, RZ ;  /* 0x000000d102057227 */ /* 0x000fe200078e00ff */
[C---:B------:R-:W-:Y:S02]  /*12c0*/  ISETP.GT.U32.AND P6, PT, R0.reuse, R211, PT ;  /* 0x000000d30000720c */ /* 0x040fe40003fc4070 */
[----:B------:R-:W-:Y:S01]  /*12d0*/  IABS R201, R9 ;  /* 0x0000000900c97213 */ /* 0x000fe20000000000 */
[----:B------:R-:W-:Y:S01]  /*12e0*/  @!P2 IMAD.IADD R213, R213, 0x1, -R0 ;  /* 0x00000001d5d5a824 */ /* 0x000fe200078e0a00 */
[----:B------:R-:W-:Y:S01]  /*12f0*/  ISETP.GT.U32.AND P2, PT, R0, R215, PT ;  /* 0x000000d70000720c */ /* 0x000fe20003f44070 */
[----:B------:R-:W-:-:S03]  /*1300*/  IMAD.HI.U32 R6, R2, R207, RZ ;  /* 0x000000cf02067227 */ /* 0x000fc600078e00ff */
[----:B------:R-:W-:Y:S01]  /*1310*/  ISETP.GT.U32.AND P5, PT, R0, R213, PT ;  /* 0x000000d50000720c */ /* 0x000fe20003fa4070 */
[----:B------:R-:W-:Y:S01]  /*1320*/  IMAD.MOV R4, RZ, RZ, -R4 ;  /* 0x000000ffff047224 */ /* 0x000fe200078e0a04 */
[----:B------:R-:W-:Y:S01]  /*1330*/  IADD3 R6, -R6, RZ, RZ ;  /* 0x000000ff06067210 */ /* 0x000fe20007ffe1ff */
[----:B------:R-:W-:Y:S02]  /*1340*/  IMAD.MOV R5, RZ, RZ, -R5 ;  /* 0x000000ffff057224 */ /* 0x000fe400078e0a05 */
[----:B------:R-:W-:Y:S02]  /*1350*/  @!P6 IMAD.IADD R211, R211, 0x1, -R0 ;  /* 0x00000001d3d3e824 */ /* 0x000fe400078e0a00 */
[C---:B------:R-:W-:Y:S02]  /*1360*/  IMAD R205, R0.reuse, R4, R205 ;  /* 0x0000000400cd7224 */ /* 0x040fe400078e02cd */
[C---:B------:R-:W-:Y:S01]  /*1370*/  IMAD R209, R0.reuse, R5, R209 ;  /* 0x0000000500d17224 */ /* 0x040fe200078e02d1 */
[C---:B------:R-:W-:Y:S01]  /*1380*/  ISETP.GT.U32.AND P6, PT, R0.reuse, R211, PT ;  /* 0x000000d30000720c */ /* 0x040fe20003fc4070 */
[----:B------:R-:W-:Y:S01]  /*1390*/  @!P0 IMAD.MOV R223, RZ, RZ, -R223 ;  /* 0x000000ffffdf8224 */ /* 0x000fe200078e0adf */
[C---:B------:R-:W-:Y:S01]  /*13a0*/  ISETP.GT.U32.AND P0, PT, R0.reuse, R217, PT ;  /* 0x000000d90000720c */ /* 0x040fe20003f04070 */
[C---:B------:R-:W-:Y:S01]  /*13b0*/  IMAD R207, R0.reuse, R6, R207 ;  /* 0x0000000600cf7224 */ /* 0x040fe200078e02cf */
[----:B------:R-:W-:Y:S01]  /*13c0*/  @!P5 IADD3 R213, R213, -R0, RZ ;  /* 0x80000000d5d5d210 */ /* 0x000fe20007ffe0ff */
[----:B------:R-:W-:Y:S01]  /*13d0*/  VIADD R6, R3, 0xf ;  /* 0x0000000f03067836 */ /* 0x000fe20000000000 */
[C---:B------:R-:W-:Y:S01]  /*13e0*/  ISETP.GT.U32.AND P5, PT, R0.reuse, R205, PT ;  /* 0x000000cd0000720c */ /* 0x040fe20003fa4070 */
[----:B------:R-:W-:Y:S01]  /*13f0*/  @!P1 IMAD.MOV R219, RZ, RZ, -R219 ;  /* 0x000000ffffdb9224 */ /* 0x000fe200078e0adb */
[----:B------:R-:W-:Y:S01]  /*1400*/  ISETP.GT.U32.AND P1, PT, R0, R209, PT ;  /* 0x000000d10000720c */ /* 0x000fe20003f24070 */
[----:B------:R-:W-:Y:S01]  /*1410*/  IMAD.HI.U32 R5, R2, R201, RZ ;  /* 0x000000c902057227 */ /* 0x000fe200078e00ff */
[----:B------:R-:W-:-:S03]  /*1420*/  IABS R203, R6 ;  /* 0x0000000600cb7213 */ /* 0x000fc60000000000 */
[--C-:B------:R-:W-:Y:S01]  /*1430*/  @!P2 IMAD.IADD R215, R215, 0x1, -R0.reuse ;  /* 0x00000001d7d7a824 */ /* 0x100fe200078e0a00 */
[----:B------:R-:W-:Y:S01]  /*1440*/  ISETP.GE.AND P2, PT, R10, RZ, PT ;  /* 0x000000ff0a00720c */ /* 0x000fe20003f46270 */
[--C-:B------:R-:W-:Y:S01]  /*1450*/  @!P6 IMAD.IADD R211, R211, 0x1, -R0.reuse ;  /* 0x00000001d3d3e824 */ /* 0x100fe200078e0a00 */
[----:B------:R-:W-:Y:S01]  /*1460*/  ISETP.GE.AND P6, PT, R11, RZ, PT ;  /* 0x000000ff0b00720c */ /* 0x000fe20003fc6270 */
[----:B------:R-:W-:Y:S01]  /*1470*/  IMAD.MOV R5, RZ, RZ, -R5 ;  /* 0x000000ffff057224 */ /* 0x000fe200078e0a05 */
[----:B------:R-:W-:Y:S01]  /*1480*/  IADD3 R11, R3, 0x19, RZ ;  /* 0x00000019030b7810 */ /* 0x000fe20007ffe0ff */
[----:B------:R-:W-:Y:S02]  /*1490*/  IMAD.HI.U32 R4, R2, R203, RZ ;  /* 0x000000cb02047227 */ /* 0x000fe400078e00ff */
[----:B------:R-:W-:Y:S02]  /*14a0*/  @!P1 IADD3 R209, R209, -R0, RZ ;  /* 0x80000000d1d19210 */ /* 0x000fe40007ffe0ff */
[--C-:B------:R-:W-:Y:S01]  /*14b0*/  @!P0 IMAD.IADD R217, R217, 0x1, -R0.reuse ;  /* 0x00000001d9d98824 */ /* 0x100fe200078e0a00 */
[----:B------:R-:W-:Y:S01]  /*14c0*/  ISETP.GE.AND P1, PT, R13, RZ, PT ;  /* 0x000000ff0d00720c */ /* 0x000fe20003f26270 */
[C---:B------:R-:W-:Y:S01]  /*14d0*/  IMAD R201, R0.reuse, R5, R201 ;  /* 0x0000000500c97224 */ /* 0x040fe200078e02c9 */
[C---:B------:R-:W-:Y:S01]  /*14e0*/  ISETP.GT.U32.AND P0, PT, R0.reuse, R207, PT ;  /* 0x000000cf0000720c */ /* 0x040fe20003f04070 */
[----:B------:R-:W-:Y:S01]  /*14f0*/  @!P5 IMAD.IADD R205, R205, 0x1, -R0 ;  /* 0x00000001cdcdd824 */ /* 0x000fe200078e0a00 */
[----:B------:R-:W-:Y:S01]  /*1500*/  @!P4 IADD3 R217, -R217, RZ, RZ ;  /* 0x000000ffd9d9c210 */ /* 0x000fe20007ffe1ff */
[----:B------:R-:W-:Y:S01]  /*1510*/  IMAD.MOV R4, RZ, RZ, -R4 ;  /* 0x000000ffff047224 */ /* 0x000fe200078e0a04 */
[C---:B------:R-:W-:Y:S01]  /*1520*/  ISETP.GT.U32.AND P4, PT, R0.reuse, R209, PT ;  /* 0x000000d10000720c */ /* 0x040fe20003f84070 */
[----:B------:R-:W-:Y:S01]  /*1530*/  VIADD R5, R3, 0x11 ;  /* 0x0000001103057836 */ /* 0x000fe20000000000 */
[C---:B------:R-:W-:Y:S01]  /*1540*/  ISETP.GT.U32.AND P5, PT, R0.reuse, R205, PT ;  /* 0x000000cd0000720c */ /* 0x040fe20003fa4070 */
[C---:B------:R-:W-:Y:S01]  /*1550*/  IMAD R203, R0.reuse, R4, R203 ;  /* 0x0000000400cb7224 */ /* 0x040fe200078e02cb */
[----:B------:R-:W-:Y:S01]  /*1560*/  @!P6 IADD3 R211, -R211, RZ, RZ ;  /* 0x000000ffd3d3e210 */ /* 0x000fe20007ffe1ff */
[----:B------:R-:W-:Y:S01]  /*1570*/  @!P2 IMAD.MOV R213, RZ, RZ, -R213 ;  /* 0x000000ffffd5a224 */ /* 0x000fe200078e0ad5 */
[----:B------:R-:W-:Y:S01]  /*1580*/  IABS R199, R5 ;  /* 0x0000000500c77213 */ /* 0x000fe20000000000 */
[----:B------:R-:W-:Y:S01]  /*1590*/  VIADD R10, R3, 0x12 ;  /* 0x00000012030a7836 */ /* 0x000fe20000000000 */
[----:B------:R-:W-:Y:S01]  /*15a0*/  ISETP.GT.U32.AND P2, PT, R0, R203, PT ;  /* 0x000000cb0000720c */ /* 0x000fe20003f44070 */
[----:B------:R-:W-:Y:S01]  /*15b0*/  @!P0 IMAD.IADD R207, R207, 0x1, -R0 ;  /* 0x00000001cfcf8824 */ /* 0x000fe200078e0a00 */
[----:B------:R-:W-:Y:S01]  /*15c0*/  ISETP.GE.AND P6, PT, R15, RZ, PT ;  /* 0x000000ff0f00720c */ /* 0x000fe20003fc6270 */
[----:B------:R-:W-:Y:S01]  /*15d0*/  IMAD.HI.U32 R4, R2, R199, RZ ;  /* 0x000000c702047227 */ /* 0x000fe200078e00ff */
[----:B------:R-:W-:-:S02]  /*15e0*/  IABS R197, R10 ;  /* 0x0000000a00c57213 */ /* 0x000fc40000000000 */
[----:B------:R-:W-:Y:S01]  /*15f0*/  ISETP.GE.AND P0, PT, R14, RZ, PT ;  /* 0x000000ff0e00720c */ /* 0x000fe20003f06270 */
[----:B------:R-:W-:Y:S01]  /*1600*/  IMAD.MOV R4, RZ, RZ, -R4 ;  /* 0x000000ffff047224 */ /* 0x000fe200078e0a04 */
[----:B------:R-:W-:Y:S01]  /*1610*/  IABS R183, R11 ;  /* 0x0000000b00b77213 */ /* 0x000fe20000000000 */
[--C-:B------:R-:W-:Y:S01]  /*1620*/  @!P4 IMAD.IADD R209, R209, 0x1, -R0.reuse ;  /* 0x00000001d1d1c824 */ /* 0x100fe200078e0a00 */
[C---:B------:R-:W-:Y:S01]  /*1630*/  ISETP.GT.U32.AND P4, PT, R0.reuse, R201, PT ;  /* 0x000000c90000720c */ /* 0x040fe20003f84070 */
[--C-:B------:R-:W-:Y:S01]  /*1640*/  @!P5 IMAD.IADD R205, R205, 0x1, -R0.reuse ;  /* 0x00000001cdcdd824 */ /* 0x100fe200078e0a00 */
[----:B------:R-:W-:Y:S01]  /*1650*/  ISETP.GE.AND P5, PT, R9, RZ, PT ;  /* 0x000000ff0900720c */ /* 0x000fe20003fa6270 */
[C---:B------:R-:W-:Y:S01]  /*1660*/  IMAD R199, R0.reuse, R4, R199 ;  /* 0x0000000400c77224 */ /* 0x040fe200078e02c7 */
[----:B------:R-:W-:Y:S01]  /*1670*/  @!P2 IADD3 R203, R203, -R0, RZ ;  /* 0x80000000cbcba210 */ /* 0x000fe20007ffe0ff */
[----:B------:R-:W-:Y:S01]  /*1680*/  @!P1 IMAD.MOV R209, RZ, RZ, -R209 ;  /* 0x000000ffffd19224 */ /* 0x000fe200078e0ad1 */
[----:B------:R-:W-:Y:S01]  /*1690*/  @!P6 IADD3 R205, -R205, RZ, RZ ;  /* 0x000000ffcdcde210 */ /* 0x000fe20007ffe1ff */
[C---:B------:R-:W-:Y:S01]  /*16a0*/  VIADD R4, R3.reuse, 0x13 ;  /* 0x0000001303047836 */ /* 0x040fe20000000000 */
[C---:B------:R-:W-:Y:S01]  /*16b0*/  ISETP.GT.U32.AND P6, PT, R0.reuse, R199, PT ;  /* 0x000000c70000720c */ /* 0x040fe20003fc4070 */
[----:B------:R-:W-:Y:S01]  /*16c0*/  @!P3 IMAD.MOV R215, RZ, RZ, -R215 ;  /* 0x000000ffffd7b224 */ /* 0x000fe200078e0ad7 */
[C---:B------:R-:W-:Y:S01]  /*16d0*/  ISETP.GT.U32.AND P1, PT, R0.reuse, R203, PT ;  /* 0x000000cb0000720c */ /* 0x040fe20003f24070 */
[----:B------:R-:W-:Y:S01]  /*16e0*/  VIADD R9, R3, 0x15 ;  /* 0x0000001503097836 */ /* 0x000fe20000000000 */
[----:B------:R-:W-:Y:S01]  /*16f0*/  ISETP.GT.U32.AND P3, PT, R0, R207, PT ;  /* 0x000000cf0000720c */ /* 0x000fe20003f64070 */
[----:B------:R-:W-:Y:S01]  /*1700*/  @!P4 IMAD.IADD R201, R201, 0x1, -R0 ;  /* 0x00000001c9c9c824 */ /* 0x000fe200078e0a00 */
[----:B------:R-:W-:Y:S01]  /*1710*/  ISETP.GE.AND P2, PT, R5, RZ, PT ;  /* 0x000000ff0500720c */ /* 0x000fe20003f46270 */
[----:B------:R-:W-:Y:S01]  /*1720*/  IMAD.HI.U32 R5, R2, R197, RZ ;  /* 0x000000c502057227 */ /* 0x000fe200078e00ff */
[----:B------:R-:W-:-:S02]  /*1730*/  IABS R195, R4 ;  /* 0x0000000400c37213 */ /* 0x000fc40000000000 */
[----:B------:R-:W-:Y:S01]  /*1740*/  ISETP.GT.U32.AND P4, PT, R0, R201, PT ;  /* 0x000000c90000720c */ /* 0x000fe20003f84070 */
[----:B------:R-:W-:Y:S01]  /*1750*/  VIADD R13, R3, 0x23 ;  /* 0x00000023030d7836 */ /* 0x000fe20000000000 */
[----:B------:R-:W-:Y:S01]  /*1760*/  IADD3 R5, -R5, RZ, RZ ;  /* 0x000000ff05057210 */ /* 0x000fe20007ffe1ff */
[----:B------:R-:W-:Y:S01]  /*1770*/  VIADD R14, R3, 0x39 ;  /* 0x00000039030e7836 */ /* 0x000fe20000000000 */
[----:B------:R-:W-:Y:S01]  /*1780*/  @!P6 IADD3 R199, R199, -R0, RZ ;  /* 0x80000000c7c7e210 */ /* 0x000fe20007ffe0ff */
[----:B------:R-:W-:Y:S01]  /*1790*/  @!P1 IMAD.IADD R203, R203, 0x1, -R0 ;  /* 0x00000001cbcb9824 */ /* 0x000fe200078e0a00 */
[----:B------:R-:W-:Y:S01]  /*17a0*/  ISETP.GE.AND P1, PT, R4, RZ, PT ;  /* 0x000000ff0400720c */ /* 0x000fe20003f26270 */
[----:B------:R-:W-:Y:S01]  /*17b0*/  IMAD.HI.U32 R4, R2, R195, RZ ;  /* 0x000000c302047227 */ /* 0x000fe200078e00ff */
[C---:B------:R-:W-:Y:S02]  /*17c0*/  ISETP.GT.U32.AND P6, PT, R0.reuse, R199, PT ;  /* 0x000000c70000720c */ /* 0x040fe40003fc4070 */
[----:B------:R-:W-:Y:S01]  /*17d0*/  IABS R191, R9 ;  /* 0x0000000900bf7213 */ /* 0x000fe20000000000 */
[----:B------:R-:W-:Y:S01]  /*17e0*/  IMAD R197, R0, R5, R197 ;  /* 0x0000000500c57224 */ /* 0x000fe200078e02c5 */
[----:B------:R-:W-:Y:S01]  /*17f0*/  IABS R163, R13 ;  /* 0x0000000d00a37213 */ /* 0x000fe20000000000 */
[----:B------:R-:W-:Y:S01]  /*1800*/  IMAD.MOV R4, RZ, RZ, -R4 ;  /* 0x000000ffff047224 */ /* 0x000fe200078e0a04 */
[----:B------:R-:W-:Y:S01]  /*1810*/  IABS R119, R14 ;  /* 0x0000000e00777213 */ /* 0x000fe20000000000 */
[--C-:B------:R-:W-:Y:S01]  /*1820*/  @!P3 IMAD.IADD R207, R207, 0x1, -R0.reuse ;  /* 0x00000001cfcfb824 */ /* 0x100fe200078e0a00 */
[----:B------:R-:W-:Y:S01]  /*1830*/  ISETP.GE.AND P3, PT, R6, RZ, PT ;  /* 0x000000ff0600720c */ /* 0x000fe20003f66270 */
[----:B------:R-:W-:Y:S01]  /*1840*/  @!P4 IMAD.IADD R201, R201, 0x1, -R0 ;  /* 0x00000001c9c9c824 */ /* 0x000fe200078e0a00 */
[C---:B------:R-:W-:Y:S01]  /*1850*/  ISETP.GT.U32.AND P4, PT, R0.reuse, R197, PT ;  /* 0x000000c50000720c */ /* 0x040fe20003f84070 */
[----:B------:R-:W-:-:S02]  /*1860*/  IMAD R195, R0, R4, R195 ;  /* 0x0000000400c37224 */ /* 0x000fc400078e02c3 */
[----:B------:R-:W-:Y:S01]  /*1870*/  VIADD R5, R3, 0x14 ;  /* 0x0000001403057836 */ /* 0x000fe20000000000 */
[----:B------:R-:W-:Y:S01]  /*1880*/  @!P6 IADD3 R199, R199, -R0, RZ ;  /* 0x80000000c7c7e210 */ /* 0x000fe20007ffe0ff */
[----:B------:R-:W-:Y:S01]  /*1890*/  IMAD.HI.U32 R6, R2, R191, RZ ;  /* 0x000000bf02067227 */ /* 0x000fe200078e00ff */
[----:B------:R-:W-:Y:S02]  /*18a0*/  ISETP.GT.U32.AND P6, PT, R0, R195, PT ;  /* 0x000000c30000720c */ /* 0x000fe40003fc4070 */
[----:B------:R-:W-:Y:S01]  /*18b0*/  IABS R193, R5 ;  /* 0x0000000500c17213 */ /* 0x000fe20000000000 */
[----:B------:R-:W-:Y:S02]  /*18c0*/  IMAD.MOV R6, RZ, RZ, -R6 ;  /* 0x000000ffff067224 */ /* 0x000fe400078e0a06 */
[----:B------:R-:W-:Y:S01]  /*18d0*/  @!P3 IMAD.MOV R203, RZ, RZ, -R203 ;  /* 0x000000ffffcbb224 */ /* 0x000fe200078e0acb */
[----:B------:R-:W-:Y:S01]  /*18e0*/  ISETP.GE.AND P3, PT, R5, RZ, PT ;  /* 0x000000ff0500720c */ /* 0x000fe20003f66270 */
[----:B------:R-:W-:-:S04]  /*18f0*/  IMAD.HI.U32 R5, R2, R193, RZ ;  /* 0x000000c102057227 */ /* 0x000fc800078e00ff */
[--C-:B------:R-:W-:Y:S01]  /*1900*/  @!P4 IMAD.IADD R197, R197, 0x1, -R0.reuse ;  /* 0x00000001c5c5c824 */ /* 0x100fe200078e0a00 */
[----:B------:R-:W-:Y:S01]  /*1910*/  IADD3 R5, -R5, RZ, RZ ;  /* 0x000000ff05057210 */ /* 0x000fe20007ffe1ff */
[C---:B------:R-:W-:Y:S02]  /*1920*/  IMAD R191, R0.reuse, R6, R191 ;  /* 0x0000000600bf7224 */ /* 0x040fe400078e02bf */
[----:B------:R-:W-:Y:S01]  /*1930*/  @!P6 IMAD.IADD R195, R195, 0x1, -R0 ;  /* 0x00000001c3c3e824 */ /* 0x000fe200078e0a00 */
[C---:B------:R-:W-:Y:S01]  /*1940*/  ISETP.GT.U32.AND P4, PT, R0.reuse, R197, PT ;  /* 0x000000c50000720c */ /* 0x040fe20003f84070 */
[----:B------:R-:W-:Y:S01]  /*1950*/  @!P0 IMAD.MOV R207, RZ, RZ, -R207 ;  /* 0x000000ffffcf8224 */ /* 0x000fe200078e0acf */
[C---:B------:R-:W-:Y:S01]  /*1960*/  ISETP.GT.U32.AND P6, PT, R0.reuse, R191, PT ;  /* 0x000000bf0000720c */ /* 0x040fe20003fc4070 */
[----:B------:R-:W-:Y:S01]  /*1970*/  IMAD R193, R0, R5, R193 ;  /* 0x0000000500c17224 */ /* 0x000fe200078e02c1 */
[----:B------:R-:W-:Y:S01]  /*1980*/  ISETP.GE.AND P0, PT, R10, RZ, PT ;  /* 0x000000ff0a00720c */ /* 0x000fe20003f06270 */
[----:B------:R-:W-:-:S02]  /*1990*/  VIADD R5, R3, 0x16 ;  /* 0x0000001603057836 */ /* 0x000fc40000000000 */
[----:B------:R-:W-:Y:S02]  /*19a0*/  VIADD R10, R3, 0x18 ;  /* 0x00000018030a7836 */ /* 0x000fe40000000000 */
[----:B------:R-:W-:Y:S01]  /*19b0*/  @!P2 IMAD.MOV R199, RZ, RZ, -R199 ;  /* 0x000000ffffc7a224 */ /* 0x000fe200078e0ac7 */
[----:B------:R-:W-:Y:S01]  /*19c0*/  IABS R189, R5 ;  /* 0x0000000500bd7213 */ /* 0x000fe20000000000 */
[----:B------:R-:W-:Y:S01]  /*19d0*/  @!P5 IMAD.MOV R201, RZ, RZ, -R201 ;  /* 0x000000ffffc9d224 */ /* 0x000fe200078e0ac9 */
[----:B------:R-:W-:Y:S01]  /*19e0*/  IABS R185, R10 ;  /* 0x0000000a00b97213 */ /* 0x000fe20000000000 */
[--C-:B------:R-:W-:Y:S01]  /*19f0*/  @!P4 IMAD.IADD R197, R197, 0x1, -R0.reuse ;  /* 0x00000001c5c5c824 */ /* 0x100fe200078e0a00 */
[----:B------:R-:W-:Y:S01]  /*1a00*/  ISETP.GT.U32.AND P2, PT, R0, R195, PT ;  /* 0x000000c30000720c */ /* 0x000fe20003f44070 */
[----:B------:R-:W-:Y:S01]  /*1a10*/  @!P6 IMAD.IADD R191, R191, 0x1, -R0 ;  /* 0x00000001bfbfe824 */ /* 0x000fe200078e0a00 */
[----:B------:R-:W-:Y:S01]  /*1a20*/  ISETP.GE.AND P5, PT, R9, RZ, PT ;  /* 0x000000ff0900720c */ /* 0x000fe20003fa6270 */
[----:B------:R-:W-:Y:S01]  /*1a30*/  IMAD.HI.U32 R4, R2, R189, RZ ;  /* 0x000000bd02047227 */ /* 0x000fe200078e00ff */
[----:B------:R-:W-:-:S02]  /*1a40*/  ISETP.GT.U32.AND P4, PT, R0, R193, PT ;  /* 0x000000c10000720c */ /* 0x000fc40003f84070 */
[----:B------:R-:W-:Y:S01]  /*1a50*/  ISETP.GT.U32.AND P6, PT, R0, R191, PT ;  /* 0x000000bf0000720c */ /* 0x000fe20003fc4070 */
[----:B------:R-:W-:Y:S01]  /*1a60*/  @!P0 IMAD.MOV R197, RZ, RZ, -R197 ;  /* 0x000000ffffc58224 */ /* 0x000fe200078e0ac5 */
[----:B------:R-:W-:Y:S01]  /*1a70*/  ISETP.GE.AND P0, PT, R5, RZ, PT ;  /* 0x000000ff0500720c */ /* 0x000fe20003f06270 */
[----:B------:R-:W-:Y:S01]  /*1a80*/  IMAD.HI.U32 R5, R2, R185, RZ ;  /* 0x000000b902057227 */ /* 0x000fe200078e00ff */
[----:B------:R-:W-:-:S03]  /*1a90*/  IADD3 R4, -R4, RZ, RZ ;  /* 0x000000ff04047210 */ /* 0x000fc60007ffe1ff */
[----:B------:R-:W-:Y:S02]  /*1aa0*/  VIADD R9, R3, 0x17 ;  /* 0x0000001703097836 */ /* 0x000fe40000000000 */
[----:B------:R-:W-:-:S03]  /*1ab0*/  IMAD.HI.U32 R6, R2, R183, RZ ;  /* 0x000000b702067227 */ /* 0x000fc600078e00ff */
[----:B------:R-:W-:Y:S01]  /*1ac0*/  IABS R187, R9 ;  /* 0x0000000900bb7213 */ /* 0x000fe20000000000 */
[----:B------:R-:W-:Y:S02]  /*1ad0*/  IMAD.MOV R5, RZ, RZ, -R5 ;  /* 0x000000ffff057224 */ /* 0x000fe400078e0a05 */
[C---:B------:R-:W-:Y:S02]  /*1ae0*/  IMAD R189, R0.reuse, R4, R189 ;  /* 0x0000000400bd7224 */ /* 0x040fe400078e02bd */
[----:B------:R-:W-:Y:S02]  /*1af0*/  IMAD.MOV R6, RZ, RZ, -R6 ;  /* 0x000000ffff067224 */ /* 0x000fe400078e0a06 */
[C---:B------:R-:W-:Y:S01]  /*1b00*/  IMAD R185, R0.reuse, R5, R185 ;  /* 0x0000000500b97224 */ /* 0x040fe200078e02b9 */
[----:B------:R-:W-:Y:S01]  /*1b10*/  IADD3 R5, R3, 0x1a, RZ ;  /* 0x0000001a03057810 */ /* 0x000fe20007ffe0ff */
[----:B------:R-:W-:Y:S01]  /*1b20*/  @!P2 IMAD.IADD R195, R195, 0x1, -R0 ;  /* 0x00000001c3c3a824 */ /* 0x000fe200078e0a00 */
[----:B------:R-:W-:Y:S01]  /*1b30*/  ISETP.GT.U32.AND P2, PT, R0, R189, PT ;  /* 0x000000bd0000720c */ /* 0x000fe20003f44070 */
[----:B------:R-:W-:Y:S01]  /*1b40*/  IMAD.HI.U32 R4, R2, R187, RZ ;  /* 0x000000bb02047227 */ /* 0x000fe200078e00ff */
[----:B------:R-:W-:-:S03]  /*1b50*/  IABS R181, R5 ;  /* 0x0000000500b57213 */ /* 0x000fc60000000000 */
[----:B------:R-:W-:Y:S01]  /*1b60*/  IMAD R183, R0, R6, R183 ;  /* 0x0000000600b77224 */ /* 0x000fe200078e02b7 */
[----:B------:R-:W-:Y:S01]  /*1b70*/  IADD3 R4, -R4, RZ, RZ ;  /* 0x000000ff04047210 */ /* 0x000fe20007ffe1ff */
[----:B------:R-:W-:Y:S01]  /*1b80*/  @!P6 IMAD.IADD R191, R191, 0x1, -R0 ;  /* 0x00000001bfbfe824 */ /* 0x000fe200078e0a00 */
[C---:B------:R-:W-:Y:S01]  /*1b90*/  ISETP.GT.U32.AND P6, PT, R0.reuse, R185, PT ;  /* 0x000000b90000720c */ /* 0x040fe20003fc4070 */
[----:B------:R-:W-:Y:S02]  /*1ba0*/  VIADD R6, R3, 0x1b ;  /* 0x0000001b03067836 */ /* 0x000fe40000000000 */
[----:B------:R-:W-:Y:S01]  /*1bb0*/  @!P5 IMAD.MOV R191, RZ, RZ, -R191 ;  /* 0x000000ffffbfd224 */ /* 0x000fe200078e0abf */
[C---:B------:R-:W-:Y:S01]  /*1bc0*/  ISETP.GT.U32.AND P5, PT, R0.reuse, R183, PT ;  /* 0x000000b70000720c */ /* 0x040fe20003fa4070 */
[----:B------:R-:W-:Y:S01]  /*1bd0*/  IMAD R187, R0, R4, R187 ;  /* 0x0000000400bb7224 */ /* 0x000fe200078e02bb */
[----:B------:R-:W-:Y:S01]  /*1be0*/  IABS R179, R6 ;  /* 0x0000000600b37213 */ /* 0x000fe20000000000 */
[----:B------:R-:W-:-:S04]  /*1bf0*/  IMAD.HI.U32 R4, R2, R181, RZ ;  /* 0x000000b502047227 */ /* 0x000fc800078e00ff */
[--C-:B------:R-:W-:Y:S02]  /*1c00*/  @!P4 IMAD.IADD R193, R193, 0x1, -R0.reuse ;  /* 0x00000001c1c1c824 */ /* 0x100fe400078e0a00 */
[--C-:B------:R-:W-:Y:S02]  /*1c10*/  @!P2 IMAD.IADD R189, R189, 0x1, -R0.reuse ;  /* 0x00000001bdbda824 */ /* 0x100fe400078e0a00 */
[----:B------:R-:W-:Y:S01]  /*1c20*/  @!P6 IMAD.IADD R185, R185, 0x1, -R0 ;  /* 0x00000001b9b9e824 */ /* 0x000fe200078e0a00 */
[C---:B------:R-:W-:Y:S01]  /*1c30*/  ISETP.GT.U32.AND P4, PT, R0.reuse, R193, PT ;  /* 0x000000c10000720c */ /* 0x040fe20003f84070 */
[----:B------:R-:W-:Y:S01]  /*1c40*/  IMAD.MOV R4, RZ, RZ, -R4 ;  /* 0x000000ffff047224 */ /* 0x000fe200078e0a04 */
[C---:B------:R-:W-:Y:S01]  /*1c50*/  ISETP.GT.U32.AND P2, PT, R0.reuse, R189, PT ;  /* 0x000000bd0000720c */ /* 0x040fe20003f44070 */
[----:B------:R-:W-:Y:S01]  /*1c60*/  @!P5 IMAD.IADD R183, R183, 0x1, -R0 ;  /* 0x00000001b7b7d824 */ /* 0x000fe200078e0a00 */
[C---:B------:R-:W-:Y:S01]  /*1c70*/  ISETP.GT.U32.AND P5, PT, R0.reuse, R185, PT ;  /* 0x000000b90000720c */ /* 0x040fe20003fa4070 */
[----:B------:R-:W-:-:S02]  /*1c80*/  IMAD R181, R0, R4, R181 ;  /* 0x0000000400b57224 */ /* 0x000fc400078e02b5 */
[----:B------:R-:W-:-:S04]  /*1c90*/  IMAD.HI.U32 R4, R2, R179, RZ ;  /* 0x000000b302047227 */ /* 0x000fc800078e00ff */
[----:B------:R-:W-:Y:S01]  /*1ca0*/  @!P1 IMAD.MOV R195, RZ, RZ, -R195 ;  /* 0x000000ffffc39224 */ /* 0x000fe200078e0ac3 */
[C---:B------:R-:W-:Y:S01]  /*1cb0*/  ISETP.GT.U32.AND P1, PT, R0.reuse, R187, PT ;  /* 0x000000bb0000720c */ /* 0x040fe20003f24070 */
[----:B------:R-:W-:Y:S02]  /*1cc0*/  IMAD.MOV R4, RZ, RZ, -R4 ;  /* 0x000000ffff047224 */ /* 0x000fe400078e0a04 */
[--C-:B------:R-:W-:Y:S01]  /*1cd0*/  @!P4 IMAD.IADD R193, R193, 0x1, -R0.reuse ;  /* 0x00000001c1c1c824 */ /* 0x100fe200078e0a00 */
[----:B------:R-:W-:Y:S01]  /*1ce0*/  ISETP.GE.AND P4, PT, R9, RZ, PT ;  /* 0x000000ff0900720c */ /* 0x000fe20003f86270 */
[C---:B------:R-:W-:Y:S02]  /*1cf0*/  IMAD R179, R0.reuse, R4, R179 ;  /* 0x0000000400b37224 */ /* 0x040fe400078e02b3 */
[--C-:B------:R-:W-:Y:S01]  /*1d00*/  @!P2 IMAD.IADD R189, R189, 0x1, -R0.reuse ;  /* 0x00000001bdbda824 */ /* 0x100fe200078e0a00 */
[----:B------:R-:W-:Y:S01]  /*1d10*/  @!P3 IADD3 R193, -R193, RZ, RZ ;  /* 0x000000ffc1c1b210 */ /* 0x000fe20007ffe1ff */
[--C-:B------:R-:W-:Y:S01]  /*1d20*/  @!P5 IMAD.IADD R185, R185, 0x1, -R0.reuse ;  /* 0x00000001b9b9d824 */ /* 0x100fe200078e0a00 */
[----:B------:R-:W-:Y:S01]  /*1d30*/  ISETP.GT.U32.AND P5, PT, R0, R179, PT ;  /* 0x000000b30000720c */ /* 0x000fe20003fa4070 */
[----:B------:R-:W-:Y:S01]  /*1d40*/  VIADD R9, R3, 0x1c ;  /* 0x0000001c03097836 */ /* 0x000fe20000000000 */
[----:B------:R-:W-:Y:S01]  /*1d50*/  @!P0 IADD3 R189, -R189, RZ, RZ ;  /* 0x000000ffbdbd8210 */ /* 0x000fe20007ffe1ff */
[C---:B------:R-:W-:Y:S01]  /*1d60*/  VIADD R15, R3.reuse, 0x62 ;  /* 0x00000062030f7836 */ /* 0x040fe20000000000 */
[----:B------:R-:W-:Y:S01]  /*1d70*/  ISETP.GE.AND P3, PT, R10, RZ, PT ;  /* 0x000000ff0a00720c */ /* 0x000fe20003f66270 */
[----:B------:R-:W-:Y:S01]  /*1d80*/  VIADD R10, R3, 0x1d ;  /* 0x0000001d030a7836 */ /* 0x000fe20000000000 */
[----:B------:R-:W-:Y:S01]  /*1d90*/  @!P1 IADD3 R187, R187, -R0, RZ ;  /* 0x80000000bbbb9210 */ /* 0x000fe20007ffe0ff */
[C---:B------:R-:W-:Y:S01]  /*1da0*/  VIADD R22, R3.reuse, 0x74 ;  /* 0x0000007403167836 */ /* 0x040fe20000000000 */
[C---:B------:R-:W-:Y:S01]  /*1db0*/  ISETP.GT.U32.AND P0, PT, R0.reuse, R183, PT ;  /* 0x000000b70000720c */ /* 0x040fe20003f04070 */
[C---:B------:R-:W-:Y:S01]  /*1dc0*/  VIADD R20, R3.reuse, 0x73 ;  /* 0x0000007303147836 */ /* 0x040fe20000000000 */
[----:B------:R-:W-:Y:S01]  /*1dd0*/  ISETP.GT.U32.AND P6, PT, R0, R187, PT ;  /* 0x000000bb0000720c */ /* 0x000fe20003fc4070 */
[----:B------:R-:W-:Y:S01]  /*1de0*/  VIADD R26, R3, 0x76 ;  /* 0x00000076031a7836 */ /* 0x000fe20000000000 */
[----:B------:R-:W-:Y:S01]  /*1df0*/  ISETP.GE.AND P2, PT, R11, RZ, PT ;  /* 0x000000ff0b00720c */ /* 0x000fe20003f46270 */
[----:B------:R-:W-:Y:S01]  /*1e00*/  @!P5 IMAD.IADD R179, R179, 0x1, -R0 ;  /* 0x00000001b3b3d824 */ /* 0x000fe200078e0a00 */
[C---:B------:R-:W-:Y:S01]  /*1e10*/  IADD3 R11, R3.reuse, 0x1e, RZ ;  /* 0x0000001e030b7810 */ /* 0x040fe20007ffe0ff */
[----:B------:R-:W-:Y:S01]  /*1e20*/  VIADD R24, R3, 0x75 ;  /* 0x0000007503187836 */ /* 0x000fe20000000000 */
[----:B------:R-:W-:Y:S01]  /*1e30*/  IABS R175, R10 ;  /* 0x0000000a00af7213 */ /* 0x000fe20000000000 */
[----:B------:R-:W-:Y:S01]  /*1e40*/  @!P3 IMAD.MOV R185, RZ, RZ, -R185 ;  /* 0x000000ffffb9b224 */ /* 0x000fe200078e0ab9 */
[----:B------:R-:W-:Y:S01]  /*1e50*/  ISETP.GE.AND P1, PT, R5, RZ, PT ;  /* 0x000000ff0500720c */ /* 0x000fe20003f26270 */
[----:B------:R-:W-:Y:S01]  /*1e60*/  VIADD R44, R3, 0x78 ;  /* 0x00000078032c7836 */ /* 0x000fe20000000000 */
[----:B------:R-:W-:Y:S01]  /*1e70*/  IABS R173, R11 ;  /* 0x0000000b00ad7213 */ /* 0x000fe20000000000 */
[----:B------:R-:W-:Y:S01]  /*1e80*/  IMAD.HI.U32 R5, R2, R175, RZ ;  /* 0x000000af02057227 */ /* 0x000fe200078e00ff */
[----:B------:R-:W-:-:S02]  /*1e90*/  ISETP.GT.U32.AND P5, PT, R0, R179, PT ;  /* 0x000000b30000720c */ /* 0x000fc40003fa4070 */
[----:B------:R-:W-:Y:S01]  /*1ea0*/  IABS R177, R9 ;  /* 0x0000000900b17213 */ /* 0x000fe20000000000 */
[--C-:B------:R-:W-:Y:S01]  /*1eb0*/  @!P0 IMAD.IADD R183, R183, 0x1, -R0.reuse ;  /* 0x00000001b7b78824 */ /* 0x100fe200078e0a00 */
[----:B------:R-:W-:Y:S01]  /*1ec0*/  ISETP.GE.AND P0, PT, R6, RZ, PT ;  /* 0x000000ff0600720c */ /* 0x000fe20003f06270 */
[----:B------:R-:W-:Y:S01]  /*1ed0*/  IMAD.HI.U32 R6, R2, R173, RZ ;  /* 0x000000ad02067227 */ /* 0x000fe200078e00ff */
[----:B------:R-:W-:Y:S02]  /*1ee0*/  IABS R247, R22 ;  /* 0x0000001600f77213 */ /* 0x000fe40000000000 */
[----:B------:R-:W-:Y:S01]  /*1ef0*/  @!P2 IADD3 R183, -R183, RZ, RZ ;  /* 0x000000ffb7b7a210 */ /* 0x000fe20007ffe1ff */
[----:B------:R-:W-:Y:S01]  /*1f00*/  IMAD.MOV R5, RZ, RZ, -R5 ;  /* 0x000000ffff057224 */ /* 0x000fe200078e0a05 */
[----:B------:R-:W-:Y:S01]  /*1f10*/  IABS R249, R20 ;  /* 0x0000001400f97213 */ /* 0x000fe20000000000 */
[----:B------:R-:W-:Y:S01]  /*1f20*/  @!P6 IMAD.IADD R187, R187, 0x1, -R0 ;  /* 0x00000001bbbbe824 */ /* 0x000fe200078e0a00 */
[C---:B------:R-:W-:Y:S01]  /*1f30*/  ISETP.GT.U32.AND P6, PT, R0.reuse, R181, PT ;  /* 0x000000b50000720c */ /* 0x040fe20003fc4070 */
[----:B------:R-:W-:Y:S01]  /*1f40*/  IMAD.MOV R6, RZ, RZ, -R6 ;  /* 0x000000ffff067224 */ /* 0x000fe200078e0a06 */
[----:B------:R-:W-:Y:S01]  /*1f50*/  IABS R243, R26 ;  /* 0x0000001a00f37213 */ /* 0x000fe20000000000 */
[C---:B------:R-:W-:Y:S01]  /*1f60*/  IMAD R175, R0.reuse, R5, R175 ;  /* 0x0000000500af7224 */ /* 0x040fe200078e02af */
[----:B------:R-:W-:Y:S01]  /*1f70*/  @!P4 IADD3 R187, -R187, RZ, RZ ;  /* 0x000000ffbbbbc210 */ /* 0x000fe20007ffe1ff */
[C---:B------:R-:W-:Y:S01]  /*1f80*/  IMAD R173, R0.reuse, R6, R173 ;  /* 0x0000000600ad7224 */ /* 0x040fe200078e02ad */
[----:B------:R-:W-:Y:S01]  /*1f90*/  IABS R245, R24 ;  /* 0x0000001800f57213 */ /* 0x000fe20000000000 */
[----:B------:R-:W-:Y:S01]  /*1fa0*/  @!P5 IMAD.IADD R179, R179, 0x1, -R0 ;  /* 0x00000001b3b3d824 */ /* 0x000fe200078e0a00 */
[C---:B------:R-:W-:Y:S01]  /*1fb0*/  ISETP.GT.U32.AND P2, PT, R0.reuse, R175, PT ;  /* 0x000000af0000720c */ /* 0x040fe20003f44070 */
[----:B------:R-:W-:Y:S01]  /*1fc0*/  VIADD R6, R3, 0x1f ;  /* 0x0000001f03067836 */ /* 0x000fe20000000000 */
[----:B------:R-:W-:Y:S01]  /*1fd0*/  ISETP.GT.U32.AND P5, PT, R0, R173, PT ;  /* 0x000000ad0000720c */ /* 0x000fe20003fa4070 */
[----:B------:R-:W-:Y:S01]  /*1fe0*/  IMAD.HI.U32 R4, R2, R177, RZ ;  /* 0x000000b102047227 */ /* 0x000fe200078e00ff */
[----:B------:R-:W-:-:S02]  /*1ff0*/  @!P0 IADD3 R179, -R179, RZ, RZ ;  /* 0x000000ffb3b38210 */ /* 0x000fc40007ffe1ff */
[----:B------:R-:W-:Y:S01]  /*2000*/  @!P6 IADD3 R181, R181, -R0, RZ ;  /* 0x80000000b5b5e210 */ /* 0x000fe20007ffe0ff */
[----:B------:R-:W-:Y:S01]  /*2010*/  IMAD.MOV R4, RZ, RZ, -R4 ;  /* 0x000000ffff047224 */ /* 0x000fe200078e0a04 */
[----:B------:R-:W-:Y:S01]  /*2020*/  ISETP.GE.AND P6, PT, R9, RZ, PT ;  /* 0x000000ff0900720c */ /* 0x000fe20003fc6270 */
[----:B------:R-:W-:Y:S01]  /*2030*/  VIADD R9, R3, 0x20 ;  /* 0x0000002003097836 */ /* 0x000fe20000000000 */
[----:B------:R-:W-:Y:S01]  /*2040*/  IABS R171, R6 ;  /* 0x0000000600ab7213 */ /* 0x000fe20000000000 */
[C---:B------:R-:W-:Y:S01]  /*2050*/  IMAD R177, R0.reuse, R4, R177 ;  /* 0x0000000400b17224 */ /* 0x040fe200078e02b1 */
[----:B------:R-:W-:Y:S01]  /*2060*/  ISETP.GT.U32.AND P4, PT, R0, R181, PT ;  /* 0x000000b50000720c */ /* 0x000fe20003f84070 */
[----:B------:R-:W-:Y:S01]  /*2070*/  @!P2 IMAD.IADD R175, R175, 0x1, -R0 ;  /* 0x00000001afafa824 */ /* 0x000fe200078e0a00 */
[----:B------:R-:W-:Y:S01]  /*2080*/  IABS R169, R9 ;  /* 0x0000000900a97213 */ /* 0x000fe20000000000 */
[----:B------:R-:W-:Y:S01]  /*2090*/  IMAD.HI.U32 R4, R2, R171, RZ ;  /* 0x000000ab02047227 */ /* 0x000fe200078e00ff */
[----:B------:R-:W-:-:S02]  /*20a0*/  @!P5 IADD3 R173, R173, -R0, RZ ;  /* 0x80000000adadd210 */ /* 0x000fc40007ffe0ff */
[C---:B------:R-:W-:Y:S01]  /*20b0*/  ISETP.GT.U32.AND P5, PT, R0.reuse, R175, PT ;  /* 0x000000af0000720c */ /* 0x040fe20003fa4070 */
[----:B------:R-:W-:Y:S01]  /*20c0*/  IMAD.MOV R5, RZ, RZ, -R4 ;  /* 0x000000ffff057224 */ /* 0x000fe200078e0a04 */
[----:B------:R-:W-:Y:S01]  /*20d0*/  ISETP.GT.U32.AND P3, PT, R0, R177, PT ;  /* 0x000000b10000720c */ /* 0x000fe20003f64070 */
[----:B------:R-:W-:Y:S01]  /*20e0*/  IMAD.HI.U32 R4, R2, R169, RZ ;  /* 0x000000a902047227 */ /* 0x000fe200078e00ff */
[----:B------:R-:W-:-:S03]  /*20f0*/  IABS R37, R44 ;  /* 0x0000002c00257213 */ /* 0x000fc60000000000 */
[----:B------:R-:W-:Y:S02]  /*2100*/  IMAD.MOV R4, RZ, RZ, -R4 ;  /* 0x000000ffff047224 */ /* 0x000fe400078e0a04 */
[--C-:B------:R-:W-:Y:S01]  /*2110*/  @!P4 IMAD.IADD R181, R181, 0x1, -R0.reuse ;  /* 0x00000001b5b5c824 */ /* 0x100fe200078e0a00 */
[----:B------:R-:W-:Y:S01]  /*2120*/  ISETP.GE.AND P4, PT, R10, RZ, PT ;  /* 0x000000ff0a00720c */ /* 0x000fe20003f86270 */
[C---:B------:R-:W-:Y:S02]  /*2130*/  IMAD R169, R0.reuse, R4, R169 ;  /* 0x0000000400a97224 */ /* 0x040fe400078e02a9 */
[----:B------:R-:W-:Y:S02]  /*2140*/  @!P5 IMAD.IADD R175, R175, 0x1, -R0 ;  /* 0x00000001afafd824 */ /* 0x000fe400078e0a00 */
[----:B------:R-:W-:Y:S01]  /*2150*/  VIADD R10, R3, 0x21 ;  /* 0x00000021030a7836 */ /* 0x000fe20000000000 */
[C---:B------:R-:W-:Y:S01]  /*2160*/  ISETP.GT.U32.AND P5, PT, R0.reuse, R169, PT ;  /* 0x000000a90000720c */ /* 0x040fe20003fa4070 */
[C---:B------:R-:W-:Y:S01]  /*2170*/  IMAD R171, R0.reuse, R5, R171 ;  /* 0x0000000500ab7224 */ /* 0x040fe200078e02ab */
[----:B------:R-:W-:Y:S01]  /*2180*/  @!P3 IADD3 R177, R177, -R0, RZ ;  /* 0x80000000b1b1b210 */ /* 0x000fe20007ffe0ff */
[----:B------:R-:W-:Y:S01]  /*2190*/  @!P1 IMAD.MOV R181, RZ, RZ, -R181 ;  /* 0x000000ffffb59224 */ /* 0x000fe200078e0ab5 */
[----:B------:R-:W-:Y:S01]  /*21a0*/  IABS R167, R10 ;  /* 0x0000000a00a77213 */ /* 0x000fe20000000000 */
[----:B------:R-:W-:Y:S01]  /*21b0*/  VIADD R46, R3, 0x79 ;  /* 0x00000079032e7836 */ /* 0x000fe20000000000 */
[----:B------:R-:W-:Y:S01]  /*21c0*/  ISETP.GE.AND P3, PT, R11, RZ, PT ;  /* 0x000000ff0b00720c */ /* 0x000fe20003f66270 */
[----:B------:R-:W-:Y:S01]  /*21d0*/  VIADD R11, R3, 0x22 ;  /* 0x00000022030b7836 */ /* 0x000fe20000000000 */
[----:B------:R-:W-:Y:S01]  /*21e0*/  ISETP.GT.U32.AND P2, PT, R0, R177, PT ;  /* 0x000000b10000720c */ /* 0x000fe20003f44070 */
[----:B------:R-:W-:Y:S01]  /*21f0*/  IMAD.HI.U32 R4, R2, R167, RZ ;  /* 0x000000a702047227 */ /* 0x000fe200078e00ff */
[----:B------:R-:W-:-:S02]  /*2200*/  ISETP.GT.U32.AND P1, PT, R0, R173, PT ;  /* 0x000000ad0000720c */ /* 0x000fc40003f24070 */
[----:B------:R-:W-:Y:S01]  /*2210*/  IABS R165, R11 ;  /* 0x0000000b00a57213 */ /* 0x000fe20000000000 */
[----:B------:R-:W-:Y:S01]  /*2220*/  @!P5 IMAD.IADD R169, R169, 0x1, -R0 ;  /* 0x00000001a9a9d824 */ /* 0x000fe200078e0a00 */
[----:B------:R-:W-:Y:S01]  /*2230*/  IADD3 R5, -R4, RZ, RZ ;  /* 0x000000ff04057210 */ /* 0x000fe20007ffe1ff */
[----:B------:R-:W-:Y:S01]  /*2240*/  @!P4 IMAD.MOV R175, RZ, RZ, -R175 ;  /* 0x000000ffffafc224 */ /* 0x000fe200078e0aaf */
[----:B------:R-:W-:Y:S01]  /*2250*/  ISETP.GE.AND P4, PT, R10, RZ, PT ;  /* 0x000000ff0a00720c */ /* 0x000fe20003f86270 */
[----:B------:R-:W-:Y:S01]  /*2260*/  IMAD.HI.U32 R4, R2, R165, RZ ;  /* 0x000000a502047227 */ /* 0x000fe200078e00ff */
[C---:B------:R-:W-:Y:S02]  /*2270*/  ISETP.GT.U32.AND P5, PT, R0.reuse, R169, PT ;  /* 0x000000a90000720c */ /* 0x040fe40003fa4070 */
[----:B------:R-:W-:Y:S01]  /*2280*/  IABS R35, R46 ;  /* 0x0000002e00237213 */ /* 0x000fe20000000000 */
[C---:B------:R-:W-:Y:S01]  /*2290*/  IMAD R167, R0.reuse, R5, R167 ;  /* 0x0000000500a77224 */ /* 0x040fe200078e02a7 */
[----:B------:R-:W-:Y:S01]  /*22a0*/  @!P2 IADD3 R177, R177, -R0, RZ ;  /* 0x80000000b1b1a210 */ /* 0x000fe20007ffe0ff */
[----:B------:R-:W-:Y:S01]  /*22b0*/  IMAD.MOV R5, RZ, RZ, -R4 ;  /* 0x000000ffff057224 */ /* 0x000fe200078e0a04 */
[----:B------:R-:W-:Y:S01]  /*22c0*/  ISETP.GT.U32.AND P2, PT, R0, R171, PT ;  /* 0x000000ab0000720c */ /* 0x000fe20003f44070 */
[----:B------:R-:W-:-:S04]  /*22d0*/  IMAD.HI.U32 R4, R2, R163, RZ ;  /* 0x000000a302047227 */ /* 0x000fc800078e00ff */
[C---:B------:R-:W-:Y:S01]  /*22e0*/  IMAD R165, R0.reuse, R5, R165 ;  /* 0x0000000500a57224 */ /* 0x040fe200078e02a5 */
[----:B------:R-:W-:Y:S01]  /*22f0*/  IADD3 R5, R3, 0x24, RZ ;  /* 0x0000002403057810 */ /* 0x000fe20007ffe0ff */
[--C-:B------:R-:W-:Y:S02]  /*2300*/  @!P5 IMAD.IADD R169, R169, 0x1, -R0.reuse ;  /* 0x00000001a9a9d824 */ /* 0x100fe400078e0a00 */
[----:B------:R-:W-:Y:S01]  /*2310*/  @!P1 IMAD.IADD R173, R173, 0x1, -R0 ;  /* 0x00000001adad9824 */ /* 0x000fe200078e0a00 */
[----:B------:R-:W-:Y:S01]  /*2320*/  ISETP.GT.U32.AND P5, PT, R0, R165, PT ;  /* 0x000000a50000720c */ /* 0x000fe20003fa4070 */
[----:B------:R-:W-:Y:S01]  /*2330*/  IMAD.MOV R4, RZ, RZ, -R4 ;  /* 0x000000ffff047224 */ /* 0x000fe200078e0a04 */
[----:B------:R-:W-:Y:S01]  /*2340*/  ISETP.GE.AND P1, PT, R6, RZ, PT ;  /* 0x000000ff0600720c */ /* 0x000fe20003f26270 */
[----:B------:R-:W-:Y:S01]  /*2350*/  @!P2 IMAD.IADD R171, R171, 0x1, -R0 ;  /* 0x00000001ababa824 */ /* 0x000fe200078e0a00 */
[----:B------:R-:W-:Y:S01]  /*2360*/  ISETP.GE.AND P2, PT, R9, RZ, PT ;  /* 0x000000ff0900720c */ /* 0x000fe20003f46270 */
[----:B------:R-:W-:Y:S01]  /*2370*/  @!P6 IMAD.MOV R177, RZ, RZ, -R177 ;  /* 0x000000ffffb1e224 */ /* 0x000fe200078e0ab1 */
[----:B------:R-:W-:Y:S01]  /*2380*/  IABS R161, R5 ;  /* 0x0000000500a17213 */ /* 0x000fe20000000000 */
[C---:B------:R-:W-:Y:S01]  /*2390*/  IMAD R163, R0.reuse, R4, R163 ;  /* 0x0000000400a37224 */ /* 0x040fe200078e02a3 */
[C---:B------:R-:W-:Y:S01]  /*23a0*/  ISETP.GT.U32.AND P0, PT, R0.reuse, R171, PT ;  /* 0x000000ab0000720c */ /* 0x040fe20003f04070 */
[C---:B------:R-:W-:Y:S01]  /*23b0*/  VIADD R6, R3.reuse, 0x26 ;  /* 0x0000002603067836 */ /* 0x040fe20000000000 */
[----:B------:R-:W-:Y:S01]  /*23c0*/  ISETP.GT.U32.AND P6, PT, R0, R167, PT ;  /* 0x000000a70000720c */ /* 0x000fe20003fc4070 */
[----:B------:R-:W-:Y:S01]  /*23d0*/  IMAD.HI.U32 R4, R2, R161, RZ ;  /* 0x000000a102047227 */ /* 0x000fe200078e00ff */
[----:B------:R-:W-:-:S02]  /*23e0*/  IADD3 R9, R3, 0x27, RZ ;  /* 0x0000002703097810 */ /* 0x000fc40007ffe0ff */
[----:B------:R-:W-:Y:S01]  /*23f0*/  @!P5 IADD3 R165, R165, -R0, RZ ;  /* 0x80000000a5a5d210 */ /* 0x000fe20007ffe0ff */
[----:B------:R-:W-:Y:S01]  /*2400*/  IMAD.MOV R4, RZ, RZ, -R4 ;  /* 0x000000ffff047224 */ /* 0x000fe200078e0a04 */
[----:B------:R-:W-:Y:S01]  /*2410*/  IABS R157, R6 ;  /* 0x00000006009d7213 */ /* 0x000fe20000000000 */
[----:B------:R-:W-:Y:S01]  /*2420*/  @!P2 IMAD.MOV R169, RZ, RZ, -R169 ;  /* 0x000000ffffa9a224 */ /* 0x000fe200078e0aa9 */
[C---:B------:R-:W-:Y:S01]  /*2430*/  ISETP.GT.U32.AND P5, PT, R0.reuse, R165, PT ;  /* 0x000000a50000720c */ /* 0x040fe20003fa4070 */
[C---:B------:R-:W-:Y:S01]  /*2440*/  IMAD R161, R0.reuse, R4, R161 ;  /* 0x0000000400a17224 */ /* 0x040fe200078e02a1 */
[C---:B------:R-:W-:Y:S01]  /*2450*/  ISETP.GT.U32.AND P2, PT, R0.reuse, R163, PT ;  /* 0x000000a30000720c */ /* 0x040fe20003f44070 */
[--C-:B------:R-:W-:Y:S01]  /*2460*/  @!P0 IMAD.IADD R171, R171, 0x1, -R0.reuse ;  /* 0x00000001abab8824 */ /* 0x100fe200078e0a00 */
[----:B------:R-:W-:Y:S01]  /*2470*/  IABS R155, R9 ;  /* 0x00000009009b7213 */ /* 0x000fe20000000000 */
[----:B------:R-:W-:Y:S01]  /*2480*/  @!P3 IMAD.MOV R173, RZ, RZ, -R173 ;  /* 0x000000ffffadb224 */ /* 0x000fe200078e0aad */
[----:B------:R-:W-:Y:S01]  /*2490*/  @!P6 IADD3 R167, R167, -R0, RZ ;  /* 0x80000000a7a7e210 */ /* 0x000fe20007ffe0ff */
[----:B------:R-:W-:Y:S01]  /*24a0*/  @!P1 IMAD.MOV R171, RZ, RZ, -R171 ;  /* 0x000000ffffab9224 */ /* 0x000fe200078e0aab */
[----:B------:R-:W-:Y:S01]  /*24b0*/  ISETP.GE.AND P1, PT, R5, RZ, PT ;  /* 0x000000ff0500720c */ /* 0x000fe20003f26270 */
[C---:B------:R-:W-:Y:S01]  /*24c0*/  VIADD R5, R3.reuse, 0x25 ;  /* 0x0000002503057836 */ /* 0x040fe20000000000 */
[C---:B------:R-:W-:Y:S01]  /*24d0*/  ISETP.GT.U32.AND P6, PT, R0.reuse, R167, PT ;  /* 0x000000a70000720c */ /* 0x040fe20003fc4070 */
[----:B------:R-:W-:Y:S01]  /*24e0*/  VIADD R10, R3, 0x2a ;  /* 0x0000002a030a7836 */ /* 0x000fe20000000000 */
[----:B------:R-:W-:Y:S01]  /*24f0*/  ISETP.GE.AND P0, PT, R13, RZ, PT ;  /* 0x000000ff0d00720c */ /* 0x000fe20003f06270 */
[--C-:B------:R-:W-:Y:S01]  /*2500*/  @!P5 IMAD.IADD R165, R165, 0x1, -R0.reuse ;  /* 0x00000001a5a5d824 */ /* 0x100fe200078e0a00 */
[C---:B------:R-:W-:Y:S01]  /*2510*/  ISETP.GT.U32.AND P5, PT, R0.reuse, R161, PT ;  /* 0x000000a10000720c */ /* 0x040fe20003fa4070 */
[----:B------:R-:W-:Y:S01]  /*2520*/  @!P2 IMAD.IADD R163, R163, 0x1, -R0 ;  /* 0x00000001a3a3a824 */ /* 0x000fe200078e0a00 */
[----:B------:R-:W-:Y:S01]  /*2530*/  IABS R159, R5 ;  /* 0x00000005009f7213 */ /* 0x000fe20000000000 */
[----:B------:R-:W-:Y:S01]  /*2540*/  VIADD R13, R3, 0x38 ;  /* 0x00000038030d7836 */ /* 0x000fe20000000000 */
[----:B------:R-:W-:Y:S01]  /*2550*/  ISETP.GE.AND P3, PT, R11, RZ, PT ;  /* 0x000000ff0b00720c */ /* 0x000fe20003f66270 */
[----:B------:R-:W-:Y:S01]  /*2560*/  VIADD R11, R3, 0x2f ;  /* 0x0000002f030b7836 */ /* 0x000fe20000000000 */
[----:B------:R-:W-:Y:S01]  /*2570*/  ISETP.GT.U32.AND P2, PT, R0, R163, PT ;  /* 0x000000a30000720c */ /* 0x000fe20003f44070 */
[----:B------:R-:W-:Y:S01]  /*2580*/  IMAD.HI.U32 R4, R2, R159, RZ ;  /* 0x0000009f02047227 */ /* 0x000fe200078e00ff */
[----:B------:R-:W-:-:S02]  /*2590*/  IABS R149, R10 ;  /* 0x0000000a00957213 */ /* 0x000fc40000000000 */
[----:B------:R-:W-:Y:S01]  /*25a0*/  IABS R139, R11 ;  /* 0x0000000b008b7213 */ /* 0x000fe20000000000 */
[----:B------:R-:W-:Y:S01]  /*25b0*/  @!P6 IMAD.IADD R167, R167, 0x1, -R0 ;  /* 0x00000001a7a7e824 */ /* 0x000fe200078e0a00 */
[----:B------:R-:W-:Y:S01]  /*25c0*/  IADD3 R4, -R4, RZ, RZ ;  /* 0x000000ff04047210 */ /* 0x000fe20007ffe1ff */
[----:B------:R-:W-:Y:S01]  /*25d0*/  VIADD R50, R3, 0x7d ;  /* 0x0000007d03327836 */ /* 0x000fe20000000000 */
[----:B------:R-:W-:Y:S01]  /*25e0*/  @!P5 IADD3 R161, R161, -R0, RZ ;  /* 0x80000000a1a1d210 */ /* 0x000fe20007ffe0ff */
[----:B------:R-:W-:Y:S01]  /*25f0*/  @!P4 IMAD.MOV R167, RZ, RZ, -R167 ;  /* 0x000000ffffa7c224 */ /* 0x000fe200078e0aa7 */
[----:B------:R-:W-:Y:S01]  /*2600*/  ISETP.GE.AND P6, PT, R5, RZ, PT ;  /* 0x000000ff0500720c */ /* 0x000fe20003fc6270 */
[----:B------:R-:W-:Y:S01]  /*2610*/  IMAD.HI.U32 R5, R2, R157, RZ ;  /* 0x0000009d02057227 */ /* 0x000fe200078e00ff */
[----:B------:R-:W-:Y:S02]  /*2620*/  ISETP.GT.U32.AND P5, PT, R0, R161, PT ;  /* 0x000000a10000720c */ /* 0x000fe40003fa4070 */
[----:B------:R-:W-:Y:S01]  /*2630*/  ISETP.GE.AND P4, PT, R6, RZ, PT ;  /* 0x000000ff0600720c */ /* 0x000fe20003f86270 */
[----:B------:R-:W-:Y:S01]  /*2640*/  IMAD R159, R0, R4, R159 ;  /* 0x00000004009f7224 */ /* 0x000fe200078e029f */
[----:B------:R-:W-:Y:S01]  /*2650*/  IABS R121, R13 ;  /* 0x0000000d00797213 */ /* 0x000fe20000000000 */
[----:B------:R-:W-:Y:S01]  /*2660*/  IMAD.HI.U32 R4, R2, R155, RZ ;  /* 0x0000009b02047227 */ /* 0x000fe200078e00ff */
[----:B------:R-:W-:-:S03]  /*2670*/  IABS R237, R50 ;  /* 0x0000003200ed7213 */ /* 0x000fc60000000000 */
[----:B------:R-:W-:Y:S02]  /*2680*/  IMAD.MOV R5, RZ, RZ, -R5 ;  /* 0x000000ffff057224 */ /* 0x000fe400078e0a05 */
[----:B------:R-:W-:Y:S01]  /*2690*/  @!P2 IMAD.IADD R163, R163, 0x1, -R0 ;  /* 0x00000001a3a3a824 */ /* 0x000fe200078e0a00 */
[C---:B------:R-:W-:Y:S01]  /*26a0*/  ISETP.GT.U32.AND P2, PT, R0.reuse, R159, PT ;  /* 0x0000009f0000720c */ /* 0x040fe20003f44070 */
[----:B------:R-:W-:Y:S02]  /*26b0*/  IMAD.MOV R4, RZ, RZ, -R4 ;  /* 0x000000ffff047224 */ /* 0x000fe400078e0a04 */
[C---:B------:R-:W-:Y:S01]  /*26c0*/  IMAD R157, R0.reuse, R5, R157 ;  /* 0x00000005009d7224 */ /* 0x040fe200078e029d */
[----:B------:R-:W-:Y:S01]  /*26d0*/  @!P0 IADD3 R163, -R163, RZ, RZ ;  /* 0x000000ffa3a38210 */ /* 0x000fe20007ffe1ff */
[C---:B------:R-:W-:Y:S02]  /*26e0*/  IMAD R155, R0.reuse, R4, R155 ;  /* 0x00000004009b7224 */ /* 0x040fe400078e029b */
[--C-:B------:R-:W-:Y:S01]  /*26f0*/  @!P5 IMAD.IADD R161, R161, 0x1, -R0.reuse ;  /* 0x00000001a1a1d824 */ /* 0x100fe200078e0a00 */
[C---:B------:R-:W-:Y:S01]  /*2700*/  ISETP.GT.U32.AND P0, PT, R0.reuse, R157, PT ;  /* 0x0000009d0000720c */ /* 0x040fe20003f04070 */
[----:B------:R-:W-:Y:S01]  /*2710*/  @!P3 IMAD.MOV R165, RZ, RZ, -R165 ;  /* 0x000000ffffa5b224 */ /* 0x000fe200078e0aa5 */
[----:B------:R-:W-:Y:S01]  /*2720*/  ISETP.GT.U32.AND P5, PT, R0, R155, PT ;  /* 0x0000009b0000720c */ /* 0x000fe20003fa4070 */
[----:B------:R-:W-:Y:S01]  /*2730*/  VIADD R6, R3, 0x28 ;  /* 0x0000002803067836 */ /* 0x000fe20000000000 */
[----:B------:R-:W-:Y:S01]  /*2740*/  ISETP.GE.AND P3, PT, R9, RZ, PT ;  /* 0x000000ff0900720c */ /* 0x000fe20003f66270 */
[----:B------:R-:W-:-:S02]  /*2750*/  @!P2 IMAD.IADD R159, R159, 0x1, -R0 ;  /* 0x000000019f9fa824 */ /* 0x000fc400078e0a00 */
[C---:B------:R-:W-:Y:S01]  /*2760*/  VIADD R9, R3.reuse, 0x29 ;  /* 0x0000002903097836 */ /* 0x040fe20000000000 */
[----:B------:R-:W-:Y:S01]  /*2770*/  IABS R153, R6 ;  /* 0x0000000600997213 */ /* 0x000fe20000000000 */
[----:B------:R-:W-:Y:S01]  /*2780*/  @!P1 IMAD.MOV R161, RZ, RZ, -R161 ;  /* 0x000000ffffa19224 */ /* 0x000fe200078e0aa1 */
[----:B------:R-:W-:Y:S01]  /*2790*/  ISETP.GT.U32.AND P2, PT, R0, R159, PT ;  /* 0x0000009f0000720c */ /* 0x000fe20003f44070 */
[----:B------:R-:W-:Y:S01]  /*27a0*/  VIADD R52, R3, 0x7e ;  /* 0x0000007e03347836 */ /* 0x000fe20000000000 */
[----:B------:R-:W-:Y:S01]  /*27b0*/  IABS R151, R9 ;  /* 0x0000000900977213 */ /* 0x000fe20000000000 */
[----:B------:R-:W-:Y:S01]  /*27c0*/  IMAD.HI.U32 R4, R2, R153, RZ ;  /* 0x0000009902047227 */ /* 0x000fe200078e00ff */
[----:B------:R-:W-:Y:S02]  /*27d0*/  @!P0 IADD3 R157, R157, -R0, RZ ;  /* 0x800000009d9d8210 */ /* 0x000fe40007ffe0ff */
[----:B------:R-:W-:Y:S01]  /*27e0*/  ISETP.GE.AND P1, PT, R6, RZ, PT ;  /* 0x000000ff0600720c */ /* 0x000fe20003f26270 */
[----:B------:R-:W-:Y:S01]  /*27f0*/  @!P5 IMAD.IADD R155, R155, 0x1, -R0 ;  /* 0x000000019b9bd824 */ /* 0x000fe200078e0a00 */
[----:B------:R-:W-:Y:S01]  /*2800*/  ISETP.GT.U32.AND P0, PT, R0, R157, PT ;  /* 0x0000009d0000720c */ /* 0x000fe20003f04070 */
[----:B------:R-:W-:-:S03]  /*2810*/  IMAD.HI.U32 R5, R2, R151, RZ ;  /* 0x0000009702057227 */ /* 0x000fc600078e00ff */
[----:B------:R-:W-:Y:S01]  /*2820*/  ISETP.GT.U32.AND P5, PT, R0, R155, PT ;  /* 0x0000009b0000720c */ /* 0x000fe20003fa4070 */
[----:B------:R-:W-:Y:S01]  /*2830*/  IMAD.HI.U32 R6, R2, R149, RZ ;  /* 0x0000009502067227 */ /* 0x000fe200078e00ff */
[----:B------:R-:W-:Y:S02]  /*2840*/  @!P2 IADD3 R159, R159, -R0, RZ ;  /* 0x800000009f9fa210 */ /* 0x000fe40007ffe0ff */
[----:B------:R-:W-:Y:S01]  /*2850*/  ISETP.GE.AND P2, PT, R9, RZ, PT ;  /* 0x000000ff0900720c */ /* 0x000fe20003f46270 */
[----:B------:R-:W-:Y:S02]  /*2860*/  IMAD.MOV R5, RZ, RZ, -R5 ;  /* 0x000000ffff057224 */ /* 0x000fe400078e0a05 */
[----:B------:R-:W-:Y:S02]  /*2870*/  IMAD.MOV R4, RZ, RZ, -R4 ;  /* 0x000000ffff047224 */ /* 0x000fe400078e0a04 */
[----:B------:R-:W-:Y:S02]  /*2880*/  IMAD.MOV R6, RZ, RZ, -R6 ;  /* 0x000000ffff067224 */ /* 0x000fe400078e0a06 */
[----:B------:R-:W-:-:S02]  /*2890*/  IMAD R151, R0, R5, R151 ;  /* 0x0000000500977224 */ /* 0x000fc400078e0297 */
[C---:B------:R-:W-:Y:S01]  /*28a0*/  IMAD R153, R0.reuse, R4, R153 ;  /* 0x0000000400997224 */ /* 0x040fe200078e0299 */
[----:B------:R-:W-:Y:S01]  /*28b0*/  @!P5 IADD3 R155, R155, -R0, RZ ;  /* 0x800000009b9bd210 */ /* 0x000fe20007ffe0ff */
[C---:B------:R-:W-:Y:S01]  /*28c0*/  IMAD R149, R0.reuse, R6, R149 ;  /* 0x0000000600957224 */ /* 0x040fe200078e0295 */
[----:B------:R-:W-:Y:S01]  /*28d0*/  IADD3 R4, R3, 0x2b, RZ ;  /* 0x0000002b03047810 */ /* 0x000fe20007ffe0ff */
[----:B------:R-:W-:Y:S01]  /*28e0*/  @!P6 IMAD.MOV R159, RZ, RZ, -R159 ;  /* 0x000000ffff9fe224 */ /* 0x000fe200078e0a9f */
[C---:B------:R-:W-:Y:S01]  /*28f0*/  ISETP.GT.U32.AND P6, PT, R0.reuse, R151, PT ;  /* 0x000000970000720c */ /* 0x040fe20003fc4070 */
[----:B------:R-:W-:Y:S01]  /*2900*/  @!P0 IMAD.IADD R157, R157, 0x1, -R0 ;  /* 0x000000019d9d8824 */ /* 0x000fe200078e0a00 */
[C---:B------:R-:W-:Y:S01]  /*2910*/  ISETP.GT.U32.AND P0, PT, R0.reuse, R153, PT ;  /* 0x000000990000720c */ /* 0x040fe20003f04070 */
[C---:B------:R-:W-:Y:S01]  /*2920*/  VIADD R6, R3.reuse, 0x2c ;  /* 0x0000002c03067836 */ /* 0x040fe20000000000 */
[----:B------:R-:W-:Y:S01]  /*2930*/  ISETP.GT.U32.AND P5, PT, R0, R149, PT ;  /* 0x000000950000720c */ /* 0x000fe20003fa4070 */
[----:B------:R-:W-:Y:S01]  /*2940*/  VIADD R9, R3, 0x2d ;  /* 0x0000002d03097836 */ /* 0x000fe20000000000 */
[----:B------:R-:W-:Y:S01]  /*2950*/  IABS R147, R4 ;  /* 0x0000000400937213 */ /* 0x000fe20000000000 */
[----:B------:R-:W-:Y:S01]  /*2960*/  @!P4 IMAD.MOV R157, RZ, RZ, -R157 ;  /* 0x000000ffff9dc224 */ /* 0x000fe200078e0a9d */
[----:B------:R-:W-:Y:S01]  /*2970*/  IABS R145, R6 ;  /* 0x0000000600917213 */ /* 0x000fe20000000000 */
[----:B------:R-:W-:Y:S01]  /*2980*/  @!P3 IMAD.MOV R155, RZ, RZ, -R155 ;  /* 0x000000ffff9bb224 */ /* 0x000fe200078e0a9b */
[----:B------:R-:W-:-:S02]  /*2990*/  IABS R143, R9 ;  /* 0x00000009008f7213 */ /* 0x000fc40000000000 */
[----:B------:R-:W-:Y:S01]  /*29a0*/  ISETP.GE.AND P4, PT, R10, RZ, PT ;  /* 0x000000ff0a00720c */ /* 0x000fe20003f86270 */
[--C-:B------:R-:W-:Y:S01]  /*29b0*/  @!P6 IMAD.IADD R151, R151, 0x1, -R0.reuse ;  /* 0x000000019797e824 */ /* 0x100fe200078e0a00 */
[----:B------:R-:W-:Y:S01]  /*29c0*/  IADD3 R10, R3, 0x2e, RZ ;  /* 0x0000002e030a7810 */ /* 0x000fe20007ffe0ff */
[--C-:B------:R-:W-:Y:S01]  /*29d0*/  @!P0 IMAD.IADD R153, R153, 0x1, -R0.reuse ;  /* 0x0000000199998824 */ /* 0x100fe200078e0a00 */
[----:B------:R-:W-:Y:S01]  /*29e0*/  ISETP.GE.AND P0, PT, R4, RZ, PT ;  /* 0x000000ff0400720c */ /* 0x000fe20003f06270 */
[----:B------:R-:W-:Y:S01]  /*29f0*/  @!P5 IMAD.IADD R149, R149, 0x1, -R0 ;  /* 0x000000019595d824 */ /* 0x000fe200078e0a00 */
[----:B------:R-:W-:Y:S01]  /*2a00*/  ISETP.GT.U32.AND P5, PT, R0, R151, PT ;  /* 0x000000970000720c */ /* 0x000fe20003fa4070 */
[----:B------:R-:W-:Y:S01]  /*2a10*/  IMAD.HI.U32 R4, R2, R147, RZ ;  /* 0x0000009302047227 */ /* 0x000fe200078e00ff */
[----:B------:R-:W-:Y:S02]  /*2a20*/  ISETP.GT.U32.AND P6, PT, R0, R153, PT ;  /* 0x000000990000720c */ /* 0x000fe40003fc4070 */
[----:B------:R-:W-:Y:S01]  /*2a30*/  IABS R141, R10 ;  /* 0x0000000a008d7213 */ /* 0x000fe20000000000 */
[----:B------:R-:W-:Y:S01]  /*2a40*/  IMAD.HI.U32 R5, R2, R145, RZ ;  /* 0x0000009102057227 */ /* 0x000fe200078e00ff */
[----:B------:R-:W-:-:S02]  /*2a50*/  IADD3 R4, -R4, RZ, RZ ;  /* 0x000000ff04047210 */ /* 0x000fc40007ffe1ff */
[C---:B------:R-:W-:Y:S01]  /*2a60*/  ISETP.GT.U32.AND P3, PT, R0.reuse, R149, PT ;  /* 0x000000950000720c */ /* 0x040fe20003f64070 */
[----:B------:R-:W-:Y:S02]  /*2a70*/  IMAD.MOV R5, RZ, RZ, -R5 ;  /* 0x000000ffff057224 */ /* 0x000fe400078e0a05 */
[C---:B------:R-:W-:Y:S02]  /*2a80*/  IMAD R147, R0.reuse, R4, R147 ;  /* 0x0000000400937224 */ /* 0x040fe400078e0293 */
[C---:B------:R-:W-:Y:S02]  /*2a90*/  IMAD R145, R0.reuse, R5, R145 ;  /* 0x0000000500917224 */ /* 0x040fe400078e0291 */
[--C-:B------:R-:W-:Y:S02]  /*2aa0*/  @!P5 IMAD.IADD R151, R151, 0x1, -R0.reuse ;  /* 0x000000019797d824 */ /* 0x100fe400078e0a00 */
[----:B------:R-:W-:Y:S01]  /*2ab0*/  @!P6 IMAD.IADD R153, R153, 0x1, -R0 ;  /* 0x000000019999e824 */ /* 0x000fe200078e0a00 */
[----:B------:R-:W-:Y:S01]  /*2ac0*/  ISETP.GT.U32.AND P5, PT, R0, R145, PT ;  /* 0x000000910000720c */ /* 0x000fe20003fa4070 */
[----:B------:R-:W-:Y:S01]  /*2ad0*/  IMAD.HI.U32 R4, R2, R143, RZ ;  /* 0x0000008f02047227 */ /* 0x000fe200078e00ff */
[----:B------:R-:W-:-:S02]  /*2ae0*/  ISETP.GT.U32.AND P6, PT, R0, R147, PT ;  /* 0x000000930000720c */ /* 0x000fc40003fc4070 */
[-C--:B------:R-:W-:Y:S01]  /*2af0*/  @!P3 IADD3 R149, R149, -R0.reuse, RZ ;  /* 0x800000009595b210 */ /* 0x080fe20007ffe0ff */
[----:B------:R-:W-:Y:S01]  /*2b00*/  IMAD.MOV R5, RZ, RZ, -R4 ;  /* 0x000000ffff057224 */ /* 0x000fe200078e0a04 */
[----:B------:R-:W-:Y:S01]  /*2b10*/  ISETP.GE.AND P3, PT, R6, RZ, PT ;  /* 0x000000ff0600720c */ /* 0x000fe20003f66270 */
[----:B------:R-:W-:Y:S01]  /*2b20*/  IMAD.HI.U32 R4, R2, R141, RZ ;  /* 0x0000008d02047227 */ /* 0x000fe200078e00ff */
[----:B------:R-:W-:Y:S02]  /*2b30*/  @!P4 IADD3 R149, -R149, RZ, RZ ;  /* 0x000000ff9595c210 */ /* 0x000fe40007ffe1ff */
[----:B------:R-:W-:Y:S01]  /*2b40*/  ISETP.GE.AND P4, PT, R10, RZ, PT ;  /* 0x000000ff0a00720c */ /* 0x000fe20003f86270 */
[----:B------:R-:W-:Y:S02]  /*2b50*/  IMAD R143, R0, R5, R143 ;  /* 0x00000005008f7224 */ /* 0x000fe400078e028f */
[----:B------:R-:W-:Y:S01]  /*2b60*/  @!P5 IADD3 R145, R145, -R0, RZ ;  /* 0x800000009191d210 */ /* 0x000fe20007ffe0ff */
[----:B------:R-:W-:-:S02]  /*2b70*/  @!P1 IMAD.MOV R153, RZ, RZ, -R153 ;  /* 0x000000ffff999224 */ /* 0x000fc400078e0a99 */
[----:B------:R-:W-:Y:S01]  /*2b80*/  @!P6 IMAD.IADD R147, R147, 0x1, -R0 ;  /* 0x000000019393e824 */ /* 0x000fe200078e0a00 */
[C---:B------:R-:W-:Y:S01]  /*2b90*/  ISETP.GT.U32.AND P5, PT, R0.reuse, R145, PT ;  /* 0x000000910000720c */ /* 0x040fe20003fa4070 */
[----:B------:R-:W-:Y:S01]  /*2ba0*/  @!P2 IMAD.MOV R151, RZ, RZ, -R151 ;  /* 0x000000ffff97a224 */ /* 0x000fe200078e0a97 */
[C---:B------:R-:W-:Y:S01]  /*2bb0*/  ISETP.GT.U32.AND P2, PT, R0.reuse, R143, PT ;  /* 0x0000008f0000720c */ /* 0x040fe20003f44070 */
[----:B------:R-:W-:Y:S01]  /*2bc0*/  IMAD.MOV R4, RZ, RZ, -R4 ;  /* 0x000000ffff047224 */ /* 0x000fe200078e0a04 */
[----:B------:R-:W-:Y:S01]  /*2bd0*/  ISETP.GT.U32.AND P1, PT, R0, R147, PT ;  /* 0x000000930000720c */ /* 0x000fe20003f24070 */
[----:B------:R-:W-:Y:S01]  /*2be0*/  IMAD.HI.U32 R5, R2, R139, RZ ;  /* 0x0000008b02057227 */ /* 0x000fe200078e00ff */
[----:B------:R-:W-:-:S03]  /*2bf0*/  ISETP.GE.AND P6, PT, R9, RZ, PT ;  /* 0x000000ff0900720c */ /* 0x000fc60003fc6270 */
[C---:B------:R-:W-:Y:S02]  /*2c00*/  IMAD R141, R0.reuse, R4, R141 ;  /* 0x00000004008d7224 */ /* 0x040fe400078e028d */
[----:B------:R-:W-:Y:S02]  /*2c10*/  VIADD R9, R3, 0x31 ;  /* 0x0000003103097836 */ /* 0x000fe40000000000 */
[----:B------:R-:W-:Y:S01]  /*2c20*/  @!P5 IADD3 R145, R145, -R0, RZ ;  /* 0x800000009191d210 */ /* 0x000fe20007ffe0ff */
[----:B------:R-:W-:Y:S01]  /*2c30*/  IMAD.MOV R5, RZ, RZ, -R5 ;  /* 0x000000ffff057224 */ /* 0x000fe200078e0a05 */
[----:B------:R-:W-:Y:S01]  /*2c40*/  ISETP.GT.U32.AND P5, PT, R0, R141, PT ;  /* 0x0000008d0000720c */ /* 0x000fe20003fa4070 */
[--C-:B------:R-:W-:Y:S01]  /*2c50*/  @!P2 IMAD.IADD R143, R143, 0x1, -R0.reuse ;  /* 0x000000018f8fa824 */ /* 0x100fe200078e0a00 */
[----:B------:R-:W-:Y:S01]  /*2c60*/  IABS R135, R9 ;  /* 0x0000000900877213 */ /* 0x000fe20000000000 */
[----:B------:R-:W-:Y:S01]  /*2c70*/  @!P1 IMAD.IADD R147, R147, 0x1, -R0 ;  /* 0x0000000193939824 */ /* 0x000fe200078e0a00 */
[----:B------:R-:W-:Y:S01]  /*2c80*/  ISETP.GE.AND P1, PT, R11, RZ, PT ;  /* 0x000000ff0b00720c */ /* 0x000fe20003f26270 */
[----:B------:R-:W-:-:S02]  /*2c90*/  VIADD R6, R3, 0x30 ;  /* 0x0000003003067836 */ /* 0x000fc40000000000 */
[----:B------:R-:W-:Y:S01]  /*2ca0*/  @!P0 IMAD.MOV R147, RZ, RZ, -R147 ;  /* 0x000000ffff938224 */ /* 0x000fe200078e0a93 */
[C---:B------:R-:W-:Y:S01]  /*2cb0*/  ISETP.GT.U32.AND P0, PT, R0.reuse, R143, PT ;  /* 0x0000008f0000720c */ /* 0x040fe20003f04070 */
[----:B------:R-:W-:Y:S01]  /*2cc0*/  IMAD R139, R0, R5, R139 ;  /* 0x00000005008b7224 */ /* 0x000fe200078e028b */
[----:B------:R-:W-:Y:S01]  /*2cd0*/  IABS R137, R6 ;  /* 0x0000000600897213 */ /* 0x000fe20000000000 */
[----:B------:R-:W-:Y:S02]  /*2ce0*/  IMAD.HI.U32 R5, R2, R135, RZ ;  /* 0x0000008702057227 */ /* 0x000fe400078e00ff */
[----:B------:R-:W-:Y:S02]  /*2cf0*/  @!P5 IADD3 R141, R141, -R0, RZ ;  /* 0x800000008d8dd210 */ /* 0x000fe40007ffe0ff */
[----:B------:R-:W-:Y:S01]  /*2d00*/  IMAD.MOV R5, RZ, RZ, -R5 ;  /* 0x000000ffff057224 */ /* 0x000fe200078e0a05 */
[----:B------:R-:W-:Y:S01]  /*2d10*/  ISETP.GT.U32.AND P2, PT, R0, R139, PT ;  /* 0x0000008b0000720c */ /* 0x000fe20003f44070 */
[----:B------:R-:W-:Y:S01]  /*2d20*/  IMAD.HI.U32 R4, R2, R137, RZ ;  /* 0x0000008902047227 */ /* 0x000fe200078e00ff */
[----:B------:R-:W-:-:S03]  /*2d30*/  ISETP.GT.U32.AND P5, PT, R0, R141, PT ;  /* 0x0000008d0000720c */ /* 0x000fc60003fa4070 */
[----:B------:R-:W-:Y:S01]  /*2d40*/  @!P0 IADD3 R143, R143, -R0, RZ ;  /* 0x800000008f8f8210 */ /* 0x000fe20007ffe0ff */
[C---:B------:R-:W-:Y:S01]  /*2d50*/  IMAD R135, R0.reuse, R5, R135 ;  /* 0x0000000500877224 */ /* 0x040fe200078e0287 */
[----:B------:R-:W-:Y:S01]  /*2d60*/  ISETP.GE.AND P0, PT, R9, RZ, PT ;  /* 0x000000ff0900720c */ /* 0x000fe20003f06270 */
[----:B------:R-:W-:Y:S02]  /*2d70*/  VIADD R10, R3, 0x32 ;  /* 0x00000032030a7836 */ /* 0x000fe40000000000 */
[----:B------:R-:W-:Y:S02]  /*2d80*/  IMAD.MOV R4, RZ, RZ, -R4 ;  /* 0x000000ffff047224 */ /* 0x000fe400078e0a04 */
[----:B------:R-:W-:Y:S01]  /*2d90*/  @!P6 IMAD.MOV R143, RZ, RZ, -R143 ;  /* 0x000000ffff8fe224 */ /* 0x000fe200078e0a8f */
[C---:B------:R-:W-:Y:S01]  /*2da0*/  ISETP.GT.U32.AND P6, PT, R0.reuse, R135, PT ;  /* 0x000000870000720c */ /* 0x040fe20003fc4070 */
[----:B------:R-:W-:Y:S01]  /*2db0*/  IMAD R137, R0, R4, R137 ;  /* 0x0000000400897224 */ /* 0x000fe200078e0289 */
[----:B------:R-:W-:Y:S01]  /*2dc0*/  IABS R133, R10 ;  /* 0x0000000a00857213 */ /* 0x000fe20000000000 */
[----:B------:R-:W-:-:S02]  /*2dd0*/  @!P5 IMAD.IADD R141, R141, 0x1, -R0 ;  /* 0x000000018d8dd824 */ /* 0x000fc400078e0a00 */
[----:B------:R-:W-:Y:S01]  /*2de0*/  VIADD R5, R3, 0x33 ;  /* 0x0000003303057836 */ /* 0x000fe20000000000 */
[----:B------:R-:W-:Y:S01]  /*2df0*/  ISETP.GT.U32.AND P5, PT, R0, R137, PT ;  /* 0x000000890000720c */ /* 0x000fe20003fa4070 */
[----:B------:R-:W-:-:S03]  /*2e00*/  IMAD.HI.U32 R4, R2, R133, RZ ;  /* 0x0000008502047227 */ /* 0x000fc600078e00ff */
[----:B------:R-:W-:Y:S01]  /*2e10*/  IABS R131, R5 ;  /* 0x0000000500837213 */ /* 0x000fe20000000000 */
[--C-:B------:R-:W-:Y:S01]  /*2e20*/  @!P2 IMAD.IADD R139, R139, 0x1, -R0.reuse ;  /* 0x000000018b8ba824 */ /* 0x100fe200078e0a00 */
[----:B------:R-:W-:Y:S01]  /*2e30*/  IADD3 R4, -R4, RZ, RZ ;  /* 0x000000ff04047210 */ /* 0x000fe20007ffe1ff */
[----:B------:R-:W-:Y:S02]  /*2e40*/  @!P6 IMAD.IADD R135, R135, 0x1, -R0 ;  /* 0x000000018787e824 */ /* 0x000fe400078e0a00 */
[----:B------:R-:W-:Y:S01]  /*2e50*/  VIADD R9, R3, 0x35 ;  /* 0x0000003503097836 */ /* 0x000fe20000000000 */
[C---:B------:R-:W-:Y:S01]  /*2e60*/  ISETP.GT.U32.AND P2, PT, R0.reuse, R139, PT ;  /* 0x0000008b0000720c */ /* 0x040fe20003f44070 */
[C---:B------:R-:W-:Y:S01]  /*2e70*/  IMAD R133, R0.reuse, R4, R133 ;  /* 0x0000000400857224 */ /* 0x040fe200078e0285 */
[----:B------:R-:W-:Y:S01]  /*2e80*/  ISETP.GT.U32.AND P6, PT, R0, R135, PT ;  /* 0x000000870000720c */ /* 0x000fe20003fc4070 */
[----:B------:R-:W-:Y:S01]  /*2e90*/  IMAD.HI.U32 R4, R2, R131, RZ ;  /* 0x0000008302047227 */ /* 0x000fe200078e00ff */
[----:B------:R-:W-:-:S03]  /*2ea0*/  IABS R127, R9 ;  /* 0x00000009007f7213 */ /* 0x000fc60000000000 */
[--C-:B------:R-:W-:Y:S01]  /*2eb0*/  @!P5 IMAD.IADD R137, R137, 0x1, -R0.reuse ;  /* 0x000000018989d824 */ /* 0x100fe200078e0a00 */
[----:B------:R-:W-:Y:S01]  /*2ec0*/  IADD3 R4, -R4, RZ, RZ ;  /* 0x000000ff04047210 */ /* 0x000fe20007ffe1ff */
[----:B------:R-:W-:Y:S01]  /*2ed0*/  @!P3 IMAD.MOV R145, RZ, RZ, -R145 ;  /* 0x000000ffff91b224 */ /* 0x000fe200078e0a91 */
[----:B------:R-:W-:Y:S01]  /*2ee0*/  ISETP.GE.AND P3, PT, R6, RZ, PT ;  /* 0x000000ff0600720c */ /* 0x000fe20003f66270 */
[----:B------:R-:W-:Y:S01]  /*2ef0*/  @!P4 IMAD.MOV R141, RZ, RZ, -R141 ;  /* 0x000000ffff8dc224 */ /* 0x000fe200078e0a8d */
[C---:B------:R-:W-:Y:S01]  /*2f00*/  ISETP.GT.U32.AND P5, PT, R0.reuse, R137, PT ;  /* 0x000000890000720c */ /* 0x040fe20003fa4070 */
[----:B------:R-:W-:Y:S01]  /*2f10*/  IMAD R131, R0, R4, R131 ;  /* 0x0000000400837224 */ /* 0x000fe200078e0283 */
[----:B------:R-:W-:Y:S01]  /*2f20*/  IADD3 R6, R3, 0x34, RZ ;  /* 0x0000003403067810 */ /* 0x000fe20007ffe0ff */
[--C-:B------:R-:W-:Y:S01]  /*2f30*/  @!P2 IMAD.IADD R139, R139, 0x1, -R0.reuse ;  /* 0x000000018b8ba824 */ /* 0x100fe200078e0a00 */
[----:B------:R-:W-:Y:S01]  /*2f40*/  ISETP.GE.AND P2, PT, R5, RZ, PT ;  /* 0x000000ff0500720c */ /* 0x000fe20003f46270 */
[----:B------:R-:W-:Y:S01]  /*2f50*/  @!P6 IMAD.IADD R135, R135, 0x1, -R0 ;  /* 0x000000018787e824 */ /* 0x000fe200078e0a00 */
[----:B------:R-:W-:Y:S01]  /*2f60*/  IABS R129, R6 ;  /* 0x0000000600817213 */ /* 0x000fe20000000000 */
[----:B------:R-:W-:Y:S01]  /*2f70*/  IMAD.HI.U32 R5, R2, R127, RZ ;  /* 0x0000007f02057227 */ /* 0x000fe200078e00ff */
[----:B------:R-:W-:-:S02]  /*2f80*/  ISETP.GT.U32.AND P6, PT, R0, R131, PT ;  /* 0x000000830000720c */ /* 0x000fc40003fc4070 */
[----:B------:R-:W-:Y:S01]  /*2f90*/  ISETP.GE.AND P4, PT, R10, RZ, PT ;  /* 0x000000ff0a00720c */ /* 0x000fe20003f86270 */
[----:B------:R-:W-:-:S04]  /*2fa0*/  IMAD.HI.U32 R4, R2, R129, RZ ;  /* 0x0000008102047227 */ /* 0x000fc800078e00ff */
[----:B------:R-:W-:Y:S01]  /*2fb0*/  @!P5 IMAD.IADD R137, R137, 0x1, -R0 ;  /* 0x000000018989d824 */ /* 0x000fe200078e0a00 */
[----:B------:R-:W-:Y:S01]  /*2fc0*/  ISETP.GT.U32.AND P5, PT, R0, R133, PT ;  /* 0x000000850000720c */ /* 0x000fe20003fa4070 */
[----:B------:R-:W-:Y:S01]  /*2fd0*/  IMAD.MOV R5, RZ, RZ, -R5 ;  /* 0x000000ffff057224 */ /* 0x000fe200078e0a05 */
[----:B------:R-:W-:Y:S01]  /*2fe0*/  IADD3 R4, -R4, RZ, RZ ;  /* 0x000000ff04047210 */ /* 0x000fe20007ffe1ff */
[----:B------:R-:W-:Y:S02]  /*2ff0*/  VIADD R10, R3, 0x36 ;  /* 0x00000036030a7836 */ /* 0x000fe40000000000 */
[C---:B------:R-:W-:Y:S01]  /*3000*/  IMAD R127, R0.reuse, R5, R127 ;  /* 0x00000005007f7224 */ /* 0x040fe200078e027f */
[----:B------:R-:W-:Y:S01]  /*3010*/  @!P6 IADD3 R131, R131, -R0, RZ ;  /* 0x800000008383e210 */ /* 0x000fe20007ffe0ff */
[C---:B------:R-:W-:Y:S01]  /*3020*/  IMAD R129, R0.reuse, R4, R129 ;  /* 0x0000000400817224 */ /* 0x040fe200078e0281 */
[----:B------:R-:W-:Y:S01]  /*3030*/  IABS R125, R10 ;  /* 0x0000000a007d7213 */ /* 0x000fe20000000000 */
[----:B------:R-:W-:Y:S01]  /*3040*/  @!P3 IMAD.MOV R137, RZ, RZ, -R137 ;  /* 0x000000ffff89b224 */ /* 0x000fe200078e0a89 */
[----:B------:R-:W-:Y:S01]  /*3050*/  ISETP.GT.U32.AND P6, PT, R0, R127, PT ;  /* 0x0000007f0000720c */ /* 0x000fe20003fc4070 */
[----:B------:R-:W-:-:S02]  /*3060*/  VIADD R11, R3, 0x37 ;  /* 0x00000037030b7836 */ /* 0x000fc40000000000 */
[----:B------:R-:W-:Y:S01]  /*3070*/  @!P5 IADD3 R133, R133, -R0, RZ ;  /* 0x800000008585d210 */ /* 0x000fe20007ffe0ff */
[----:B------:R-:W-:Y:S01]  /*3080*/  IMAD.HI.U32 R4, R2, R125, RZ ;  /* 0x0000007d02047227 */ /* 0x000fe200078e00ff */
[C---:B------:R-:W-:Y:S02]  /*3090*/  ISETP.GT.U32.AND P5, PT, R0.reuse, R129, PT ;  /* 0x000000810000720c */ /* 0x040fe40003fa4070 */
[----:B------:R-:W-:Y:S01]  /*30a0*/  IABS R123, R11 ;  /* 0x0000000b007b7213 */ /* 0x000fe20000000000 */
[----:B------:R-:W-:Y:S02]  /*30b0*/  IMAD.MOV R4, RZ, RZ, -R4 ;  /* 0x000000ffff047224 */ /* 0x000fe400078e0a04 */
[----:B------:R-:W-:Y:S01]  /*30c0*/  @!P1 IMAD.MOV R139, RZ, RZ, -R139 ;  /* 0x000000ffff8b9224 */ /* 0x000fe200078e0a8b */
[C---:B------:R-:W-:Y:S01]  /*30d0*/  ISETP.GT.U32.AND P1, PT, R0.reuse, R131, PT ;  /* 0x000000830000720c */ /* 0x040fe20003f24070 */
[----:B------:R-:W-:Y:S01]  /*30e0*/  IMAD R125, R0, R4, R125 ;  /* 0x00000004007d7224 */ /* 0x000fe200078e027d */
[----:B------:R-:W-:Y:S01]  /*30f0*/  @!P6 IADD3 R127, R127, -R0, RZ ;  /* 0x800000007f7fe210 */ /* 0x000fe20007ffe0ff */
[----:B------:R-:W-:-:S03]  /*3100*/  IMAD.HI.U32 R4, R2, R121, RZ ;  /* 0x0000007902047227 */ /* 0x000fc600078e00ff */
[C---:B------:R-:W-:Y:S01]  /*3110*/  ISETP.GT.U32.AND P3, PT, R0.reuse, R127, PT ;  /* 0x0000007f0000720c */ /* 0x040fe20003f64070 */
[----:B------:R-:W-:Y:S01]  /*3120*/  @!P5 IMAD.IADD R129, R129, 0x1, -R0 ;  /* 0x000000018181d824 */ /* 0x000fe200078e0a00 */
[----:B------:R-:W-:Y:S01]  /*3130*/  ISETP.GT.U32.AND P5, PT, R0, R133, PT ;  /* 0x000000850000720c */ /* 0x000fe20003fa4070 */
[----:B------:R-:W-:Y:S02]  /*3140*/  IMAD.MOV R4, RZ, RZ, -R4 ;  /* 0x000000ffff047224 */ /* 0x000fe400078e0a04 */
[----:B------:R-:W-:Y:S01]  /*3150*/  IMAD.HI.U32 R5, R2, R123, RZ ;  /* 0x0000007b02057227 */ /* 0x000fe200078e00ff */
[C---:B------:R-:W-:Y:S02]  /*3160*/  ISETP.GT.U32.AND P6, PT, R0.reuse, R129, PT ;  /* 0x000000810000720c */ /* 0x040fe40003fc4070 */
[----:B------:R-:W-:Y:S01]  /*3170*/  @!P1 IADD3 R131, R131, -R0, RZ ;  /* 0x8000000083839210 */ /* 0x000fe20007ffe0ff */
[----:B------:R-:W-:Y:S01]  /*3180*/  IMAD R121, R0, R4, R121 ;  /* 0x0000000400797224 */ /* 0x000fe200078e0279 */
[----:B------:R-:W-:Y:S01]  /*3190*/  ISETP.GE.AND P1, PT, R6, RZ, PT ;  /* 0x000000ff0600720c */ /* 0x000fe20003f26270 */
[----:B------:R-:W-:-:S04]  /*31a0*/  IMAD.HI.U32 R4, R2, R119, RZ ;  /* 0x0000007702047227 */ /* 0x000fc800078e00ff */
[--C-:B------:R-:W-:Y:S01]  /*31b0*/  @!P3 IMAD.IADD R127, R127, 0x1, -R0.reuse ;  /* 0x000000017f7fb824 */ /* 0x100fe200078e0a00 */
[----:B------:R-:W-:Y:S01]  /*31c0*/  ISETP.GE.AND P3, PT, R9, RZ, PT ;  /* 0x000000ff0900720c */ /* 0x000fe20003f66270 */
[----:B------:R-:W-:Y:S01]  /*31d0*/  IMAD.MOV R5, RZ, RZ, -R5 ;  /* 0x000000ffff057224 */ /* 0x000fe200078e0a05 */
[----:B------:R-:W-:Y:S01]  /*31e0*/  IADD3 R4, -R4, RZ, RZ ;  /* 0x000000ff04047210 */ /* 0x000fe20007ffe1ff */
[----:B------:R-:W-:Y:S01]  /*31f0*/  @!P6 IMAD.IADD R129, R129, 0x1, -R0 ;  /* 0x000000018181e824 */ /* 0x000fe200078e0a00 */
[C---:B------:R-:W-:Y:S01]  /*3200*/  ISETP.GT.U32.AND P6, PT, R0.reuse, R121, PT ;  /* 0x000000790000720c */ /* 0x040fe20003fc4070 */
[C---:B------:R-:W-:Y:S02]  /*3210*/  IMAD R123, R0.reuse, R5, R123 ;  /* 0x00000005007b7224 */ /* 0x040fe400078e027b */
[----:B------:R-:W-:Y:S02]  /*3220*/  IMAD R119, R0, R4, R119 ;  /* 0x0000000400777224 */ /* 0x000fe400078e0277 */
[----:B------:R-:W-:-:S02]  /*3230*/  VIADD R5, R3, 0x3a ;  /* 0x0000003a03057836 */ /* 0x000fc40000000000 */
[----:B------:R-:W-:Y:S02]  /*3240*/  VIADD R6, R3, 0x3b ;  /* 0x0000003b03067836 */ /* 0x000fe40000000000 */
[----:B------:R-:W-:Y:S01]  /*3250*/  @!P3 IMAD.MOV R127, RZ, RZ, -R127 ;  /* 0x000000ffff7fb224 */ /* 0x000fe200078e0a7f */
[C---:B------:R-:W-:Y:S01]  /*3260*/  ISETP.GT.U32.AND P3, PT, R0.reuse, R119, PT ;  /* 0x000000770000720c */ /* 0x040fe20003f64070 */
[----:B------:R-:W-:Y:S01]  /*3270*/  @!P0 IMAD.MOV R135, RZ, RZ, -R135 ;  /* 0x000000ffff878224 */ /* 0x000fe200078e0a87 */
[----:B------:R-:W-:Y:S01]  /*3280*/  IABS R117, R5 ;  /* 0x0000000500757213 */ /* 0x000fe20000000000 */
[----:B------:R-:W-:Y:S01]  /*3290*/  @!P5 IMAD.IADD R133, R133, 0x1, -R0 ;  /* 0x000000018585d824 */ /* 0x000fe200078e0a00 */
[----:B------:R-:W-:Y:S01]  /*32a0*/  @!P6 IADD3 R121, R121, -R0, RZ ;  /* 0x800000007979e210 */ /* 0x000fe20007ffe0ff */
[----:B------:R-:W-:Y:S01]  /*32b0*/  @!P2 IMAD.MOV R131, RZ, RZ, -R131 ;  /* 0x000000ffff83a224 */ /* 0x000fe200078e0a83 */
[----:B------:R-:W-:Y:S01]  /*32c0*/  ISETP.GT.U32.AND P0, PT, R0, R125, PT ;  /* 0x0000007d0000720c */ /* 0x000fe20003f04070 */
[----:B------:R-:W-:Y:S01]  /*32d0*/  IMAD.HI.U32 R4, R2, R117, RZ ;  /* 0x0000007502047227 */ /* 0x000fe200078e00ff */
[----:B------:R-:W-:-:S02]  /*32e0*/  ISETP.GT.U32.AND P6, PT, R0, R121, PT ;  /* 0x000000790000720c */ /* 0x000fc40003fc4070 */
[----:B------:R-:W-:Y:S01]  /*32f0*/  ISETP.GT.U32.AND P5, PT, R0, R123, PT ;  /* 0x0000007b0000720c */ /* 0x000fe20003fa4070 */
[----:B------:R-:W-:Y:S01]  /*3300*/  @!P4 IMAD.MOV R133, RZ, RZ, -R133 ;  /* 0x000000ffff85c224 */ /* 0x000fe200078e0a85 */
[----:B------:R-:W-:Y:S01]  /*3310*/  IADD3 R4, -R4, RZ, RZ ;  /* 0x000000ff04047210 */ /* 0x000fe20007ffe1ff */
[----:B------:R-:W-:Y:S01]  /*3320*/  @!P3 IMAD.IADD R119, R119, 0x1, -R0 ;  /* 0x000000017777b824 */ /* 0x000fe200078e0a00 */
[----:B------:R-:W-:Y:S01]  /*3330*/  IABS R115, R6 ;  /* 0x0000000600737213 */ /* 0x000fe20000000000 */
[----:B------:R-:W-:Y:S02]  /*3340*/  VIADD R9, R3, 0x3c ;  /* 0x0000003c03097836 */ /* 0x000fe40000000000 */
[C---:B------:R-:W-:Y:S01]  /*3350*/  IMAD R117, R0.reuse, R4, R117 ;  /* 0x0000000400757224 */ /* 0x040fe200078e0275 */
[----:B------:R-:W-:Y:S01]  /*3360*/  ISETP.GT.U32.AND P3, PT, R0, R119, PT ;  /* 0x000000770000720c */ /* 0x000fe20003f64070 */
[----:B------:R-:W-:Y:S01]  /*3370*/  IMAD.HI.U32 R4, R2, R115, RZ ;  /* 0x0000007302047227 */ /* 0x000fe200078e00ff */
[----:B------:R-:W-:-:S02]  /*3380*/  IABS R113, R9 ;  /* 0x0000000900717213 */ /* 0x000fc40000000000 */
[----:B------:R-:W-:Y:S01]  /*3390*/  @!P6 IADD3 R121, R121, -R0, RZ ;  /* 0x800000007979e210 */ /* 0x000fe20007ffe0ff */
[----:B------:R-:W-:Y:S01]  /*33a0*/  IMAD.MOV R4, RZ, RZ, -R4 ;  /* 0x000000ffff047224 */ /* 0x000fe200078e0a04 */
[----:B------:R-:W-:Y:S01]  /*33b0*/  ISETP.GT.U32.AND P6, PT, R0, R117, PT ;  /* 0x000000750000720c */ /* 0x000fe20003fc4070 */
[--C-:B------:R-:W-:Y:S01]  /*33c0*/  @!P0 IMAD.IADD R125, R125, 0x1, -R0.reuse ;  /* 0x000000017d7d8824 */ /* 0x100fe200078e0a00 */
[----:B------:R-:W-:Y:S01]  /*33d0*/  ISETP.GE.AND P0, PT, R10, RZ, PT ;  /* 0x000000ff0a00720c */ /* 0x000fe20003f06270 */
[--C-:B------:R-:W-:Y:S01]  /*33e0*/  @!P5 IMAD.IADD R123, R123, 0x1, -R0.reuse ;  /* 0x000000017b7bd824 */ /* 0x100fe200078e0a00 */
[----:B------:R-:W-:Y:S01]  /*33f0*/  ISETP.GE.AND P5, PT, R11, RZ, PT ;  /* 0x000000ff0b00720c */ /* 0x000fe20003fa6270 */
[C---:B------:R-:W-:Y:S01]  /*3400*/  IMAD R115, R0.reuse, R4, R115 ;  /* 0x0000000400737224 */ /* 0x040fe200078e0273 */
[C---:B------:R-:W-:Y:S01]  /*3410*/  ISETP.GT.U32.AND P4, PT, R0.reuse, R125, PT ;  /* 0x0000007d0000720c */ /* 0x040fe20003f84070 */
[----:B------:R-:W-:Y:S01]  /*3420*/  @!P3 IMAD.IADD R119, R119, 0x1, -R0 ;  /* 0x000000017777b824 */ /* 0x000fe200078e0a00 */
[C---:B------:R-:W-:Y:S01]  /*3430*/  ISETP.GT.U32.AND P2, PT, R0.reuse, R123, PT ;  /* 0x0000007b0000720c */ /* 0x040fe20003f44070 */
[----:B------:R-:W-:Y:S01]  /*3440*/  @!P1 IMAD.MOV R129, RZ, RZ, -R129 ;  /* 0x000000ffff819224 */ /* 0x000fe200078e0a81 */
[----:B------:R-:W-:Y:S01]  /*3450*/  ISETP.GT.U32.AND P3, PT, R0, R115, PT ;  /* 0x000000730000720c */ /* 0x000fe20003f64070 */
[----:B------:R-:W-:Y:S01]  /*3460*/  IMAD.HI.U32 R4, R2, R113, RZ ;  /* 0x0000007102047227 */ /* 0x000fe200078e00ff */
[----:B------:R-:W-:-:S02]  /*3470*/  ISETP.GE.AND P1, PT, R13, RZ, PT ;  /* 0x000000ff0d00720c */ /* 0x000fc40003f26270 */
[----:B------:R-:W-:Y:S01]  /*3480*/  @!P6 IADD3 R117, R117, -R0, RZ ;  /* 0x800000007575e210 */ /* 0x000fe20007ffe0ff */
[----:B------:R-:W-:Y:S02]  /*3490*/  VIADD R13, R3, 0x3f ;  /* 0x0000003f030d7836 */ /* 0x000fe40000000000 */
[----:B------:R-:W-:Y:S01]  /*34a0*/  IMAD.MOV R4, RZ, RZ, -R4 ;  /* 0x000000ffff047224 */ /* 0x000fe200078e0a04 */
[----:B------:R-:W-:Y:S01]  /*34b0*/  ISETP.GT.U32.AND P6, PT, R0, R117, PT ;  /* 0x000000750000720c */ /* 0x000fe20003fc4070 */
[--C-:B------:R-:W-:Y:S01]  /*34c0*/  @!P4 IMAD.IADD R125, R125, 0x1, -R0.reuse ;  /* 0x000000017d7dc824 */ /* 0x100fe200078e0a00 */
[----:B------:R-:W-:Y:S01]  /*34d0*/  IABS R107, R13 ;  /* 0x0000000d006b7213 */ /* 0x000fe20000000000 */
[----:B------:R-:W-:Y:S01]  /*34e0*/  @!P2 IMAD.IADD R123, R123, 0x1, -R0 ;  /* 0x000000017b7ba824 */ /* 0x000fe200078e0a00 */
[----:B------:R-:W-:Y:S01]  /*34f0*/  ISETP.GE.AND P4, PT, R14, RZ, PT ;  /* 0x000000ff0e00720c */ /* 0x000fe20003f86270 */
[----:B------:R-:W-:Y:S01]  /*3500*/  IMAD R113, R0, R4, R113 ;  /* 0x0000000400717224 */ /* 0x000fe200078e0271 */
[----:B------:R-:W-:Y:S01]  /*3510*/  @!P3 IADD3 R115, R115, -R0, RZ ;  /* 0x800000007373b210 */ /* 0x000fe20007ffe0ff */
[----:B------:R-:W-:Y:S01]  /*3520*/  @!P5 IMAD.MOV R123, RZ, RZ, -R123 ;  /* 0x000000ffff7bd224 */ /* 0x000fe200078e0a7b */
[----:B------:R-:W-:Y:S01]  /*3530*/  @!P0 IADD3 R125, -R125, RZ, RZ ;  /* 0x000000ff7d7d8210 */ /* 0x000fe20007ffe1ff */
[----:B------:R-:W-:Y:S01]  /*3540*/  VIADD R11, R3, 0x3e ;  /* 0x0000003e030b7836 */ /* 0x000fe20000000000 */
[----:B------:R-:W-:Y:S01]  /*3550*/  ISETP.GE.AND P0, PT, R6, RZ, PT ;  /* 0x000000ff0600720c */ /* 0x000fe20003f06270 */
[----:B------:R-:W-:Y:S01]  /*3560*/  IMAD.HI.U32 R6, R2, R107, RZ ;  /* 0x0000006b02067227 */ /* 0x000fe200078e00ff */
[----:B------:R-:W-:-:S02]  /*3570*/  ISETP.GT.U32.AND P5, PT, R0, R115, PT ;  /* 0x000000730000720c */ /* 0x000fc40003fa4070 */
[----:B------:R-:W-:Y:S01]  /*3580*/  @!P6 IADD3 R117, R117, -R0, RZ ;  /* 0x800000007575e210 */ /* 0x000fe20007ffe0ff */
[C---:B------:R-:W-:Y:S01]  /*3590*/  VIADD R10, R3.reuse, 0x3d ;  /* 0x0000003d030a7836 */ /* 0x040fe20000000000 */
[C---:B------:R-:W-:Y:S01]  /*35a0*/  ISETP.GT.U32.AND P6, PT, R0.reuse, R113, PT ;  /* 0x000000710000720c */ /* 0x040fe20003fc4070 */
        /* <DEDUP_REMOVED lines=8> */
[----:B------:R-:W-:Y:S01]  /*3630*/  @!P5 IADD3 R115, R115, -R0, RZ ;  /* 0x800000007373d210 */ /* 0x000fe20007ffe0ff */
[----:B------:R-:W-:Y:S01]  /*3640*/  IMAD.HI.U32 R4, R2, R111, RZ ;  /* 0x0000006f02047227 */ /* 0x000fe200078e00ff */
[C---:B------:R-:W-:Y:S02]  /*3650*/  ISETP.GT.U32.AND P5, PT, R0.reuse, R107, PT ;  /* 0x0000006b0000720c */ /* 0x040fe40003fa4070 */
[----:B------:R-:W-:Y:S01]  /*3660*/  ISETP.GE.AND P3, PT, R9, RZ, PT ;  /* 0x000000ff0900720c */ /* 0x000fe20003f66270 */
[----:B------:R-:W-:Y:S01]  /*3670*/  IMAD.MOV R5, RZ, RZ, -R5 ;  /* 0x000000ffff057224 */ /* 0x000fe200078e0a05 */
[----:B------:R-:W-:Y:S01]  /*3680*/  @!P4 IADD3 R119, -R119, RZ, RZ ;  /* 0x000000ff7777c210 */ /* 0x000fe20007ffe1ff */
[----:B------:R-:W-:Y:S01]  /*3690*/  @!P6 IMAD.IADD R113, R113, 0x1, -R0 ;  /* 0x000000017171e824 */ /* 0x000fe200078e0a00 */
[C---:B------:R-:W-:Y:S01]  /*36a0*/  IADD3 R6, R3.reuse, 0x42, RZ ;  /* 0x0000004203067810 */ /* 0x040fe20007ffe0ff */
[----:B------:R-:W-:Y:S02]  /*36b0*/  IMAD.MOV R4, RZ, RZ, -R4 ;  /* 0x000000ffff047224 */ /* 0x000fe400078e0a04 */
[C---:B------:R-:W-:Y:S01]  /*36c0*/  IMAD R109, R0.reuse, R5, R109 ;  /* 0x00000005006d7224 */ /* 0x040fe200078e026d */
[----:B------:R-:W-:Y:S01]  /*36d0*/  IABS R101, R6 ;  /* 0x0000000600657213 */ /* 0x000fe20000000000 */
[----:B------:R-:W-:Y:S01]  /*36e0*/  @!P1 IMAD.MOV R121, RZ, RZ, -R121 ;  /* 0x000000ffff799224 */ /* 0x000fe200078e0a79 */
[C---:B------:R-:W-:Y:S01]  /*36f0*/  ISETP.GT.U32.AND P1, PT, R0.reuse, R113, PT ;  /* 0x000000710000720c */ /* 0x040fe20003f24070 */
[C---:B------:R-:W-:Y:S01]  /*3700*/  IMAD R111, R0.reuse, R4, R111 ;  /* 0x00000004006f7224 */ /* 0x040fe200078e026f */
[----:B------:R-:W-:Y:S01]  /*3710*/  ISETP.GT.U32.AND P4, PT, R0, R109, PT ;  /* 0x0000006d0000720c */ /* 0x000fe20003f84070 */
[----:B------:R-:W-:-:S02]  /*3720*/  VIADD R5, R3, 0x41 ;  /* 0x0000004103057836 */ /* 0x000fc40000000000 */
[----:B------:R-:W-:Y:S01]  /*3730*/  IMAD.HI.U32 R4, R2, R105, RZ ;  /* 0x0000006902047227 */ /* 0x000fe200078e00ff */
[C---:B------:R-:W-:Y:S02]  /*3740*/  ISETP.GT.U32.AND P6, PT, R0.reuse, R111, PT ;  /* 0x0000006f0000720c */ /* 0x040fe40003fc4070 */
[----:B------:R-:W-:Y:S01]  /*3750*/  IABS R103, R5 ;  /* 0x0000000500677213 */ /* 0x000fe20000000000 */
[----:B------:R-:W-:Y:S02]  /*3760*/  @!P5 IMAD.IADD R107, R107, 0x1, -R0 ;  /* 0x000000016b6bd824 */ /* 0x000fe400078e0a00 */
[----:B------:R-:W-:Y:S02]  /*3770*/  IMAD.MOV R4, RZ, RZ, -R4 ;  /* 0x000000ffff047224 */ /* 0x000fe400078e0a04 */
[----:B------:R-:W-:Y:S01]  /*3780*/  @!P1 IMAD.IADD R113, R113, 0x1, -R0 ;  /* 0x0000000171719824 */ /* 0x000fe200078e0a00 */
[C---:B------:R-:W-:Y:S01]  /*3790*/  ISETP.GT.U32.AND P5, PT, R0.reuse, R107, PT ;  /* 0x0000006b0000720c */ /* 0x040fe20003fa4070 */
[----:B------:R-:W-:Y:S01]  /*37a0*/  IMAD R105, R0, R4, R105 ;  /* 0x0000000400697224 */ /* 0x000fe200078e0269 */
[----:B------:R-:W-:Y:S01]  /*37b0*/  ISETP.GE.AND P1, PT, R11, RZ, PT ;  /* 0x000000ff0b00720c */ /* 0x000fe20003f26270 */
[----:B------:R-:W-:Y:S01]  /*37c0*/  IMAD.HI.U32 R4, R2, R103, RZ ;  /* 0x0000006702047227 */ /* 0x000fe200078e00ff */
[----:B------:R-:W-:-:S02]  /*37d0*/  @!P3 IADD3 R113, -R113, RZ, RZ ;  /* 0x000000ff7171b210 */ /* 0x000fc40007ffe1ff */
[C---:B------:R-:W-:Y:S01]  /*37e0*/  ISETP.GT.U32.AND P3, PT, R0.reuse, R105, PT ;  /* 0x000000690000720c */ /* 0x040fe20003f64070 */
[----:B------:R-:W-:Y:S01]  /*37f0*/  IMAD.MOV R4, RZ, RZ, -R4 ;  /* 0x000000ffff047224 */ /* 0x000fe200078e0a04 */
[----:B------:R-:W-:Y:S01]  /*3800*/  IADD3 R11, R3, 0x49, RZ ;  /* 0x00000049030b7810 */ /* 0x000fe20007ffe0ff */
[--C-:B------:R-:W-:Y:S01]  /*3810*/  @!P6 IMAD.IADD R111, R111, 0x1, -R0.reuse ;  /* 0x000000016f6fe824 */ /* 0x100fe200078e0a00 */
[----:B------:R-:W-:Y:S01]  /*3820*/  ISETP.GE.AND P6, PT, R13, RZ, PT ;  /* 0x000000ff0d00720c */ /* 0x000fe20003fc6270 */
[C---:B------:R-:W-:Y:S01]  /*3830*/  IMAD R103, R0.reuse, R4, R103 ;  /* 0x0000000400677224 */ /* 0x040fe200078e0267 */
[----:B------:R-:W-:Y:S01]  /*3840*/  IABS R87, R11 ;  /* 0x0000000b00577213 */ /* 0x000fe20000000000 */
[----:B------:R-:W-:Y:S01]  /*3850*/  @!P4 IMAD.IADD R109, R109, 0x1, -R0 ;  /* 0x000000016d6dc824 */ /* 0x000fe200078e0a00 */
[----:B------:R-:W-:Y:S01]  /*3860*/  @!P5 IADD3 R107, R107, -R0, RZ ;  /* 0x800000006b6bd210 */ /* 0x000fe20007ffe0ff */
[----:B------:R-:W-:Y:S01]  /*3870*/  VIADD R9, R3, 0x43 ;  /* 0x0000004303097836 */ /* 0x000fe20000000000 */
[----:B------:R-:W-:Y:S01]  /*3880*/  ISETP.GT.U32.AND P5, PT, R0, R103, PT ;  /* 0x000000670000720c */ /* 0x000fe20003fa4070 */
[----:B------:R-:W-:Y:S01]  /*3890*/  IMAD.HI.U32 R4, R2, R101, RZ ;  /* 0x0000006502047227 */ /* 0x000fe200078e00ff */
[----:B------:R-:W-:-:S02]  /*38a0*/  ISETP.GT.U32.AND P4, PT, R0, R111, PT ;  /* 0x0000006f0000720c */ /* 0x000fc40003f84070 */
[----:B------:R-:W-:Y:S01]  /*38b0*/  IABS R99, R9 ;  /* 0x0000000900637213 */ /* 0x000fe20000000000 */
[----:B------:R-:W-:Y:S01]  /*38c0*/  @!P2 IMAD.MOV R117, RZ, RZ, -R117 ;  /* 0x000000ffff75a224 */ /* 0x000fe200078e0a75 */
[----:B------:R-:W-:Y:S01]  /*38d0*/  ISETP.GE.AND P2, PT, R10, RZ, PT ;  /* 0x000000ff0a00720c */ /* 0x000fe20003f46270 */
[----:B------:R-:W-:Y:S01]  /*38e0*/  @!P3 IMAD.IADD R105, R105, 0x1, -R0 ;  /* 0x000000016969b824 */ /* 0x000fe200078e0a00 */
[----:B------:R-:W-:Y:S01]  /*38f0*/  ISETP.GE.AND P3, PT, R6, RZ, PT ;  /* 0x000000ff0600720c */ /* 0x000fe20003f66270 */
[----:B------:R-:W-:Y:S01]  /*3900*/  IMAD.MOV R4, RZ, RZ, -R4 ;  /* 0x000000ffff047224 */ /* 0x000fe200078e0a04 */
[----:B------:R-:W-:Y:S01]  /*3910*/  IADD3 R10, R3, 0x45, RZ ;  /* 0x00000045030a7810 */ /* 0x000fe20007ffe0ff */
[----:B------:R-:W-:Y:S01]  /*3920*/  @!P0 IMAD.MOV R115, RZ, RZ, -R115 ;  /* 0x000000ffff738224 */ /* 0x000fe200078e0a73 */
[C---:B------:R-:W-:Y:S01]  /*3930*/  ISETP.GT.U32.AND P0, PT, R0.reuse, R109, PT ;  /* 0x0000006d0000720c */ /* 0x040fe20003f04070 */
[----:B------:R-:W-:Y:S01]  /*3940*/  @!P5 IMAD.IADD R103, R103, 0x1, -R0 ;  /* 0x000000016767d824 */ /* 0x000fe200078e0a00 */
[C---:B------:R-:W-:Y:S01]  /*3950*/  ISETP.GT.U32.AND P5, PT, R0.reuse, R105, PT ;  /* 0x000000690000720c */ /* 0x040fe20003fa4070 */
[----:B------:R-:W-:Y:S01]  /*3960*/  IMAD R101, R0, R4, R101 ;  /* 0x0000000400657224 */ /* 0x000fe200078e0265 */
[----:B------:R-:W-:Y:S01]  /*3970*/  IABS R95, R10 ;  /* 0x0000000a005f7213 */ /* 0x000fe20000000000 */
[----:B------:R-:W-:-:S04]  /*3980*/  IMAD.HI.U32 R4, R2, R99, RZ ;  /* 0x0000006302047227 */ /* 0x000fc800078e00ff */
[----:B------:R-:W-:Y:S01]  /*3990*/  @!P4 IMAD.IADD R111, R111, 0x1, -R0 ;  /* 0x000000016f6fc824 */ /* 0x000fe200078e0a00 */
[----:B------:R-:W-:Y:S01]  /*39a0*/  ISETP.GE.AND P4, PT, R14, RZ, PT ;  /* 0x000000ff0e00720c */ /* 0x000fe20003f86270 */
[----:B------:R-:W-:Y:S02]  /*39b0*/  IMAD.MOV R4, RZ, RZ, -R4 ;  /* 0x000000ffff047224 */ /* 0x000fe400078e0a04 */
[----:B------:R-:W-:Y:S01]  /*39c0*/  @!P2 IMAD.MOV R111, RZ, RZ, -R111 ;  /* 0x000000ffff6fa224 */ /* 0x000fe200078e0a6f */
[C---:B------:R-:W-:Y:S01]  /*39d0*/  ISETP.GT.U32.AND P2, PT, R0.reuse, R101, PT ;  /* 0x000000650000720c */ /* 0x040fe20003f44070 */
[----:B------:R-:W-:Y:S02]  /*39e0*/  IMAD R99, R0, R4, R99 ;  /* 0x0000000400637224 */ /* 0x000fe400078e0263 */
[----:B------:R-:W-:Y:S01]  /*39f0*/  @!P0 IMAD.IADD R109, R109, 0x1, -R0 ;  /* 0x000000016d6d8824 */ /* 0x000fe200078e0a00 */
[----:B------:R-:W-:Y:S01]  /*3a00*/  ISETP.GE.AND P0, PT, R5, RZ, PT ;  /* 0x000000ff0500720c */ /* 0x000fe20003f06270 */
[----:B------:R-:W-:-:S02]  /*3a10*/  VIADD R6, R3, 0x44 ;  /* 0x0000004403067836 */ /* 0x000fc40000000000 */
[--C-:B------:R-:W-:Y:S01]  /*3a20*/  @!P5 IMAD.IADD R105, R105, 0x1, -R0.reuse ;  /* 0x000000016969d824 */ /* 0x100fe200078e0a00 */
[----:B------:R-:W-:Y:S01]  /*3a30*/  ISETP.GT.U32.AND P5, PT, R0, R99, PT ;  /* 0x000000630000720c */ /* 0x000fe20003fa4070 */
[----:B------:R-:W-:Y:S01]  /*3a40*/  IMAD.HI.U32 R5, R2, R95, RZ ;  /* 0x0000005f02057227 */ /* 0x000fe200078e00ff */
[----:B------:R-:W-:Y:S02]  /*3a50*/  @!P1 IADD3 R109, -R109, RZ, RZ ;  /* 0x000000ff6d6d9210 */ /* 0x000fe40007ffe1ff */
[----:B------:R-:W-:Y:S01]  /*3a60*/  ISETP.GT.U32.AND P1, PT, R0, R103, PT ;  /* 0x000000670000720c */ /* 0x000fe20003f24070 */
[----:B------:R-:W-:Y:S01]  /*3a70*/  @!P2 IMAD.IADD R101, R101, 0x1, -R0 ;  /* 0x000000016565a824 */ /* 0x000fe200078e0a00 */
[----:B------:R-:W-:Y:S01]  /*3a80*/  IABS R97, R6 ;  /* 0x0000000600617213 */ /* 0x000fe20000000000 */
[----:B------:R-:W-:Y:S01]  /*3a90*/  IMAD.MOV R5, RZ, RZ, -R5 ;  /* 0x000000ffff057224 */ /* 0x000fe200078e0a05 */
[----:B------:R-:W-:Y:S01]  /*3aa0*/  ISETP.GE.AND P2, PT, R10, RZ, PT ;  /* 0x000000ff0a00720c */ /* 0x000fe20003f46270 */
[----:B------:R-:W-:Y:S01]  /*3ab0*/  @!P6 IMAD.MOV R107, RZ, RZ, -R107 ;  /* 0x000000ffff6be224 */ /* 0x000fe200078e0a6b */
[----:B------:R-:W-:Y:S01]  /*3ac0*/  ISETP.GE.AND P6, PT, R9, RZ, PT ;  /* 0x000000ff0900720c */ /* 0x000fe20003fc6270 */
[----:B------:R-:W-:Y:S01]  /*3ad0*/  IMAD.HI.U32 R4, R2, R97, RZ ;  /* 0x0000006102047227 */ /* 0x000fe200078e00ff */
[----:B------:R-:W-:-:S03]  /*3ae0*/  IADD3 R9, R3, 0x47, RZ ;  /* 0x0000004703097810 */ /* 0x000fc60007ffe0ff */
[----:B------:R-:W-:Y:S01]  /*3af0*/  IMAD.MOV R4, RZ, RZ, -R4 ;  /* 0x000000ffff047224 */ /* 0x000fe200078e0a04 */
[----:B------:R-:W-:Y:S01]  /*3b00*/  IABS R91, R9 ;  /* 0x00000009005b7213 */ /* 0x000fe20000000000 */
[--C-:B------:R-:W-:Y:S01]  /*3b10*/  @!P5 IMAD.IADD R99, R99, 0x1, -R0.reuse ;  /* 0x000000016363d824 */ /* 0x100fe200078e0a00 */
[C---:B------:R-:W-:Y:S01]  /*3b20*/  ISETP.GT.U32.AND P5, PT, R0.reuse, R101, PT ;  /* 0x000000650000720c */ /* 0x040fe20003fa4070 */
[C---:B------:R-:W-:Y:S01]  /*3b30*/  IMAD R97, R0.reuse, R4, R97 ;  /* 0x0000000400617224 */ /* 0x040fe200078e0261 */
[----:B------:R-:W-:Y:S01]  /*3b40*/  @!P1 IADD3 R103, R103, -R0, RZ ;  /* 0x8000000067679210 */ /* 0x000fe20007ffe0ff */
[----:B------:R-:W-:Y:S01]  /*3b50*/  IMAD R95, R0, R5, R95 ;  /* 0x00000005005f7224 */ /* 0x000fe200078e025f */
[----:B------:R-:W-:Y:S01]  /*3b60*/  ISETP.GE.AND P1, PT, R6, RZ, PT ;  /* 0x000000ff0600720c */ /* 0x000fe20003f26270 */
[C---:B------:R-:W-:Y:S02]  /*3b70*/  VIADD R6, R3.reuse, 0x46 ;  /* 0x0000004603067836 */ /* 0x040fe40000000000 */
[----:B------:R-:W-:Y:S01]  /*3b80*/  @!P0 IMAD.MOV R103, RZ, RZ, -R103 ;  /* 0x000000ffff678224 */ /* 0x000fe200078e0a67 */
[C---:B------:R-:W-:Y:S01]  /*3b90*/  ISETP.GT.U32.AND P0, PT, R0.reuse, R97, PT ;  /* 0x000000610000720c */ /* 0x040fe20003f04070 */
[----:B------:R-:W-:Y:S01]  /*3ba0*/  @!P4 IMAD.MOV R105, RZ, RZ, -R105 ;  /* 0x000000ffff69c224 */ /* 0x000fe200078e0a69 */
[----:B------:R-:W-:Y:S01]  /*3bb0*/  IABS R93, R6 ;  /* 0x00000006005d7213 */ /* 0x000fe20000000000 */
[----:B------:R-:W-:Y:S01]  /*3bc0*/  VIADD R10, R3, 0x48 ;  /* 0x00000048030a7836 */ /* 0x000fe20000000000 */
[C---:B------:R-:W-:Y:S01]  /*3bd0*/  ISETP.GT.U32.AND P4, PT, R0.reuse, R99, PT ;  /* 0x000000630000720c */ /* 0x040fe20003f84070 */
[----:B------:R-:W-:Y:S01]  /*3be0*/  @!P5 IMAD.IADD R101, R101, 0x1, -R0 ;  /* 0x000000016565d824 */ /* 0x000fe200078e0a00 */
[----:B------:R-:W-:Y:S01]  /*3bf0*/  ISETP.GT.U32.AND P5, PT, R0, R95, PT ;  /* 0x0000005f0000720c */ /* 0x000fe20003fa4070 */
[----:B------:R-:W-:Y:S01]  /*3c00*/  IMAD.HI.U32 R4, R2, R93, RZ ;  /* 0x0000005d02047227 */ /* 0x000fe200078e00ff */
[----:B------:R-:W-:-:S03]  /*3c10*/  IABS R89, R10 ;  /* 0x0000000a00597213 */ /* 0x000fc60000000000 */
[----:B------:R-:W-:Y:S02]  /*3c20*/  IMAD.MOV R4, RZ, RZ, -R4 ;  /* 0x000000ffff047224 */ /* 0x000fe400078e0a04 */
[--C-:B------:R-:W-:Y:S02]  /*3c30*/  @!P0 IMAD.IADD R97, R97, 0x1, -R0.reuse ;  /* 0x0000000161618824 */ /* 0x100fe400078e0a00 */
[----:B------:R-:W-:Y:S02]  /*3c40*/  IMAD R93, R0, R4, R93 ;  /* 0x00000004005d7224 */ /* 0x000fe400078e025d */
[----:B------:R-:W-:Y:S01]  /*3c50*/  IMAD.HI.U32 R4, R2, R91, RZ ;  /* 0x0000005b02047227 */ /* 0x000fe200078e00ff */
[----:B------:R-:W-:Y:S02]  /*3c60*/  @!P4 IADD3 R99, R99, -R0, RZ ;  /* 0x800000006363c210 */ /* 0x000fe40007ffe0ff */
[----:B------:R-:W-:Y:S01]  /*3c70*/  ISETP.GE.AND P4, PT, R6, RZ, PT ;  /* 0x000000ff0600720c */ /* 0x000fe20003f86270 */
[----:B------:R-:W-:Y:S01]  /*3c80*/  @!P3 IMAD.MOV R101, RZ, RZ, -R101 ;  /* 0x000000ffff65b224 */ /* 0x000fe200078e0a65 */
[----:B------:R-:W-:Y:S01]  /*3c90*/  ISETP.GT.U32.AND P3, PT, R0, R97, PT ;  /* 0x000000610000720c */ /* 0x000fe20003f64070 */
[----:B------:R-:W-:Y:S01]  /*3ca0*/  @!P5 IMAD.IADD R95, R95, 0x1, -R0 ;  /* 0x000000015f5fd824 */ /* 0x000fe200078e0a00 */
[----:B------:R-:W-:Y:S01]  /*3cb0*/  IADD3 R4, -R4, RZ, RZ ;  /* 0x000000ff04047210 */ /* 0x000fe20007ffe1ff */
[----:B------:R-:W-:Y:S01]  /*3cc0*/  IMAD.HI.U32 R6, R2, R87, RZ ;  /* 0x0000005702067227 */ /* 0x000fe200078e00ff */
[----:B------:R-:W-:-:S02]  /*3cd0*/  ISETP.GT.U32.AND P0, PT, R0, R93, PT ;  /* 0x0000005d0000720c */ /* 0x000fc40003f04070 */
[C---:B------:R-:W-:Y:S01]  /*3ce0*/  ISETP.GT.U32.AND P5, PT, R0.reuse, R95, PT ;  /* 0x0000005f0000720c */ /* 0x040fe20003fa4070 */
[----:B------:R-:W-:Y:S02]  /*3cf0*/  IMAD R91, R0, R4, R91 ;  /* 0x00000004005b7224 */ /* 0x000fe400078e025b */
[----:B------:R-:W-:-:S04]  /*3d00*/  IMAD.HI.U32 R5, R2, R89, RZ ;  /* 0x0000005902057227 */ /* 0x000fc800078e00ff */
[----:B------:R-:W-:Y:S01]  /*3d10*/  @!P3 IMAD.IADD R97, R97, 0x1, -R0 ;  /* 0x000000016161b824 */ /* 0x000fe200078e0a00 */
[C---:B------:R-:W-:Y:S01]  /*3d20*/  ISETP.GT.U32.AND P3, PT, R0.reuse, R91, PT ;  /* 0x0000005b0000720c */ /* 0x040fe20003f64070 */
[----:B------:R-:W-:Y:S02]  /*3d30*/  IMAD.MOV R6, RZ, RZ, -R6 ;  /* 0x000000ffff067224 */ /* 0x000fe400078e0a06 */
[----:B------:R-:W-:Y:S01]  /*3d40*/  IMAD.MOV R5, RZ, RZ, -R5 ;  /* 0x000000ffff057224 */ /* 0x000fe200078e0a05 */
[----:B------:R-:W-:Y:S01]  /*3d50*/  @!P0 IADD3 R93, R93, -R0, RZ ;  /* 0x800000005d5d8210 */ /* 0x000fe20007ffe0ff */
[C---:B------:R-:W-:Y:S01]  /*3d60*/  IMAD R87, R0.reuse, R6, R87 ;  /* 0x0000000600577224 */ /* 0x040fe200078e0257 */
[----:B------:R-:W-:Y:S01]  /*3d70*/  @!P1 IADD3 R97, -R97, RZ, RZ ;  /* 0x000000ff61619210 */ /* 0x000fe20007ffe1ff */
[--C-:B------:R-:W-:Y:S01]  /*3d80*/  @!P5 IMAD.IADD R95, R95, 0x1, -R0.reuse ;  /* 0x000000015f5fd824 */ /* 0x100fe200078e0a00 */
[C---:B------:R-:W-:Y:S01]  /*3d90*/  ISETP.GT.U32.AND P0, PT, R0.reuse, R93, PT ;  /* 0x0000005d0000720c */ /* 0x040fe20003f04070 */
[----:B------:R-:W-:Y:S01]  /*3da0*/  IMAD R89, R0, R5, R89 ;  /* 0x0000000500597224 */ /* 0x000fe200078e0259 */
[----:B------:R-:W-:Y:S01]  /*3db0*/  ISETP.GE.AND P1, PT, R10, RZ, PT ;  /* 0x000000ff0a00720c */ /* 0x000fe20003f26270 */
[C---:B------:R-:W-:Y:S01]  /*3dc0*/  VIADD R5, R3.reuse, 0x4a ;  /* 0x0000004a03057836 */ /* 0x040fe20000000000 */
[C---:B------:R-:W-:Y:S01]  /*3dd0*/  IADD3 R10, R3.reuse, 0x4d, RZ ;  /* 0x0000004d030a7810 */ /* 0x040fe20007ffe0ff */
[----:B------:R-:W-:Y:S01]  /*3de0*/  @!P2 IMAD.MOV R95, RZ, RZ, -R95 ;  /* 0x000000ffff5fa224 */ /* 0x000fe200078e0a5f */
[C---:B------:R-:W-:Y:S01]  /*3df0*/  ISETP.GT.U32.AND P2, PT, R0.reuse, R87, PT ;  /* 0x000000570000720c */ /* 0x040fe20003f44070 */
[----:B------:R-:W-:Y:S01]  /*3e00*/  VIADD R6, R3, 0x4b ;  /* 0x0000004b03067836 */ /* 0x000fe20000000000 */
[----:B------:R-:W-:Y:S01]  /*3e10*/  @!P3 IADD3 R91, R91, -R0, RZ ;  /* 0x800000005b5bb210 */ /* 0x000fe20007ffe0ff */
        /* <DEDUP_REMOVED lines=8> */
[C---:B------:R-:W-:Y:S01]  /*3ea0*/  ISETP.GT.U32.AND P5, PT, R0.reuse, R89, PT ;  /* 0x000000590000720c */ /* 0x040fe20003fa4070 */
[----:B------:R-:W-:Y:S01]  /*3eb0*/  IMAD.MOV R4, RZ, RZ, -R4 ;  /* 0x000000ffff047224 */ /* 0x000fe200078e0a04 */
[----:B------:R-:W-:Y:S01]  /*3ec0*/  @!P2 IADD3 R87, R87, -R0, RZ ;  /* 0x800000005757a210 */ /* 0x000fe20007ffe0ff */
[----:B------:R-:W-:Y:S01]  /*3ed0*/  VIADD R9, R3, 0x4c ;  /* 0x0000004c03097836 */ /* 0x000fe20000000000 */
[----:B------:R-:W-:Y:S01]  /*3ee0*/  ISETP.GE.AND P0, PT, R11, RZ, PT ;  /* 0x000000ff0b00720c */ /* 0x000fe20003f06270 */
[C---:B------:R-:W-:Y:S01]  /*3ef0*/  IMAD R85, R0.reuse, R4, R85 ;  /* 0x0000000400557224 */ /* 0x040fe200078e0255 */
[----:B------:R-:W-:Y:S01]  /*3f00*/  ISETP.GT.U32.AND P2, PT, R0, R87, PT ;  /* 0x000000570000720c */ /* 0x000fe20003f44070 */
[C---:B------:R-:W-:Y:S01]  /*3f10*/  IMAD.HI.U32 R4, R2.reuse, R83, RZ ;  /* 0x0000005302047227 */ /* 0x040fe200078e00ff */
[----:B------:R-:W-:Y:S02]  /*3f20*/  IABS R81, R9 ;  /* 0x0000000900517213 */ /* 0x000fe40000000000 */
[----:B------:R-:W-:Y:S01]  /*3f30*/  IABS R79, R10 ;  /* 0x0000000a004f7213 */ /* 0x000fe20000000000 */
[----:B------:R-:W-:Y:S01]  /*3f40*/  @!P3 IMAD.IADD R91, R91, 0x1, -R0 ;  /* 0x000000015b5bb824 */ /* 0x000fe200078e0a00 */
[----:B------:R-:W-:Y:S01]  /*3f50*/  ISETP.GE.AND P3, PT, R5, RZ, PT ;  /* 0x000000ff0500720c */ /* 0x000fe20003f66270 */
[----:B------:R-:W-:Y:S01]  /*3f60*/  IMAD.MOV R5, RZ, RZ, -R4 ;  /* 0x000000ffff057224 */ /* 0x000fe200078e0a04 */
[----:B------:R-:W-:Y:S01]  /*3f70*/  IABS R41, R13 ;  /* 0x0000000d00297213 */ /* 0x000fe20000000000 */
[----:B------:R-:W-:Y:S01]  /*3f80*/  IMAD.HI.U32 R4, R2, R81, RZ ;  /* 0x0000005102047227 */ /* 0x000fe200078e00ff */
[----:B------:R-:W-:-:S03]  /*3f90*/  IABS R11, R16 ;  /* 0x00000010000b7213 */ /* 0x000fc60000000000 */
[----:B------:R-:W-:Y:S01]  /*3fa0*/  @!P4 IMAD.MOV R93, RZ, RZ, -R93 ;  /* 0x000000ffff5dc224 */ /* 0x000fe200078e0a5d */
[C---:B------:R-:W-:Y:S01]  /*3fb0*/  ISETP.GT.U32.AND P4, PT, R0.reuse, R85, PT ;  /* 0x000000550000720c */ /* 0x040fe20003f84070 */
[C---:B------:R-:W-:Y:S02]  /*3fc0*/  IMAD R83, R0.reuse, R5, R83 ;  /* 0x0000000500537224 */ /* 0x040fe400078e0253 */
[----:B------:R-:W-:Y:S02]  /*3fd0*/  IMAD.MOV R4, RZ, RZ, -R4 ;  /* 0x000000ffff047224 */ /* 0x000fe400078e0a04 */
[--C-:B------:R-:W-:Y:S02]  /*3fe0*/  @!P5 IMAD.IADD R89, R89, 0x1, -R0.reuse ;  /* 0x000000015959d824 */ /* 0x100fe400078e0a00 */
[----:B------:R-:W-:Y:S01]  /*3ff0*/  @!P2 IMAD.IADD R87, R87, 0x1, -R0 ;  /* 0x000000015757a824 */ /* 0x000fe200078e0a00 */
[C---:B------:R-:W-:Y:S01]  /*4000*/  ISETP.GT.U32.AND P2, PT, R0.reuse, R83, PT ;  /* 0x000000530000720c */ /* 0x040fe20003f44070 */
[C---:B------:R-:W-:Y:S01]  /*4010*/  IMAD R81, R0.reuse, R4, R81 ;  /* 0x0000000400517224 */ /* 0x040fe200078e0251 */
[----:B------:R-:W-:Y:S01]  /*4020*/  ISETP.GT.U32.AND P5, PT, R0, R89, PT ;  /* 0x000000590000720c */ /* 0x000fe20003fa4070 */
[----:B------:R-:W-:-:S02]  /*4030*/  @!P0 IMAD.MOV R87, RZ, RZ, -R87 ;  /* 0x000000ffff578224 */ /* 0x000fc400078e0a57 */
[-C--:B------:R-:W-:Y:S01]  /*4040*/  @!P4 IADD3 R85, R85, -R0.reuse, RZ ;  /* 0x800000005555c210 */ /* 0x080fe20007ffe0ff */
[----:B------:R-:W-:Y:S01]  /*4050*/  @!P6 IMAD.MOV R91, RZ, RZ, -R91 ;  /* 0x000000ffff5be224 */ /* 0x000fe200078e0a5b */
[C---:B------:R-:W-:Y:S01]  /*4060*/  ISETP.GT.U32.AND P0, PT, R0.reuse, R81, PT ;  /* 0x000000510000720c */ /* 0x040fe20003f04070 */
[----:B------:R-:W-:Y:S01]  /*4070*/  VIADD R5, R3, 0x4e ;  /* 0x0000004e03057836 */ /* 0x000fe20000000000 */
[----:B------:R-:W-:Y:S01]  /*4080*/  ISETP.GT.U32.AND P6, PT, R0, R85, PT ;  /* 0x000000550000720c */ /* 0x000fe20003fc4070 */
[----:B------:R-:W-:Y:S01]  /*4090*/  IMAD.HI.U32 R4, R2, R79, RZ ;  /* 0x0000004f02047227 */ /* 0x000fe200078e00ff */
[----:B------:R-:W-:Y:S02]  /*40a0*/  ISETP.GE.AND P4, PT, R9, RZ, PT ;  /* 0x000000ff0900720c */ /* 0x000fe40003f86270 */
[----:B------:R-:W-:Y:S01]  /*40b0*/  @!P2 IADD3 R83, R83, -R0, RZ ;  /* 0x800000005353a210 */ /* 0x000fe20007ffe0ff */
[----:B------:R-:W-:Y:S01]  /*40c0*/  IMAD.MOV R4, RZ, RZ, -R4 ;  /* 0x000000ffff047224 */ /* 0x000fe200078e0a04 */
[----:B------:R-:W-:Y:S01]  /*40d0*/  IABS R77, R5 ;  /* 0x00000005004d7213 */ /* 0x000fe20000000000 */
[--C-:B------:R-:W-:Y:S01]  /*40e0*/  @!P5 IMAD.IADD R89, R89, 0x1, -R0.reuse ;  /* 0x000000015959d824 */ /* 0x100fe200078e0a00 */
[----:B------:R-:W-:Y:S01]  /*40f0*/  ISETP.GE.AND P5, PT, R6, RZ, PT ;  /* 0x000000ff0600720c */ /* 0x000fe20003fa6270 */
[----:B------:R-:W-:Y:S01]  /*4100*/  VIADD R6, R3, 0x4f ;  /* 0x0000004f03067836 */ /* 0x000fe20000000000 */
[----:B------:R-:W-:Y:S01]  /*4110*/  ISETP.GT.U32.AND P2, PT, R0, R83, PT ;  /* 0x000000530000720c */ /* 0x000fe20003f44070 */
[----:B------:R-:W-:-:S02]  /*4120*/  @!P0 IMAD.IADD R81, R81, 0x1, -R0 ;  /* 0x0000000151518824 */ /* 0x000fc400078e0a00 */
[----:B------:R-:W-:Y:S01]  /*4130*/  IMAD R79, R0, R4, R79 ;  /* 0x00000004004f7224 */ /* 0x000fe200078e024f */
[----:B------:R-:W-:Y:S01]  /*4140*/  IABS R75, R6 ;  /* 0x00000006004b7213 */ /* 0x000fe20000000000 */
[----:B------:R-:W-:Y:S01]  /*4150*/  IMAD.HI.U32 R4, R2, R77, RZ ;  /* 0x0000004d02047227 */ /* 0x000fe200078e00ff */
[----:B------:R-:W-:Y:S02]  /*4160*/  ISETP.GT.U32.AND P0, PT, R0, R81, PT ;  /* 0x000000510000720c */ /* 0x000fe40003f04070 */
[----:B------:R-:W-:Y:S01]  /*4170*/  @!P6 IADD3 R85, R85, -R0, RZ ;  /* 0x800000005555e210 */ /* 0x000fe20007ffe0ff */
[----:B------:R-:W-:Y:S01]  /*4180*/  VIADD R9, R3, 0x50 ;  /* 0x0000005003097836 */ /* 0x000fe20000000000 */
[----:B------:R-:W-:Y:S01]  /*4190*/  ISETP.GE.AND P6, PT, R5, RZ, PT ;  /* 0x000000ff0500720c */ /* 0x000fe20003fc6270 */
[----:B------:R-:W-:Y:S01]  /*41a0*/  IMAD.MOV R5, RZ, RZ, -R4 ;  /* 0x000000ffff057224 */ /* 0x000fe200078e0a04 */
[----:B------:R-:W-:Y:S01]  /*41b0*/  @!P3 IADD3 R85, -R85, RZ, RZ ;  /* 0x000000ff5555b210 */ /* 0x000fe20007ffe1ff */
[----:B------:R-:W-:Y:S01]  /*41c0*/  IMAD.HI.U32 R4, R2, R75, RZ ;  /* 0x0000004b02047227 */ /* 0x000fe200078e00ff */
[----:B------:R-:W-:-:S02]  /*41d0*/  IABS R73, R9 ;  /* 0x0000000900497213 */ /* 0x000fc40000000000 */
[----:B------:R-:W-:Y:S01]  /*41e0*/  ISETP.GE.AND P3, PT, R6, RZ, PT ;  /* 0x000000ff0600720c */ /* 0x000fe20003f66270 */
[----:B------:R-:W-:Y:S01]  /*41f0*/  @!P2 IMAD.IADD R83, R83, 0x1, -R0 ;  /* 0x000000015353a824 */ /* 0x000fe200078e0a00 */
[C---:B------:R-:W-:Y:S01]  /*4200*/  ISETP.GT.U32.AND P2, PT, R0.reuse, R79, PT ;  /* 0x0000004f0000720c */ /* 0x040fe20003f44070 */
[C---:B------:R-:W-:Y:S01]  /*4210*/  IMAD R77, R0.reuse, R5, R77 ;  /* 0x00000005004d7224 */ /* 0x040fe200078e024d */
[----:B------:R-:W-:Y:S01]  /*4220*/  @!P0 IADD3 R81, R81, -R0, RZ ;  /* 0x8000000051518210 */ /* 0x000fe20007ffe0ff */
[----:B------:R-:W-:Y:S02]  /*4230*/  IMAD.MOV R5, RZ, RZ, -R4 ;  /* 0x000000ffff057224 */ /* 0x000fe400078e0a04 */
[----:B------:R-:W-:Y:S01]  /*4240*/  @!P5 IMAD.MOV R83, RZ, RZ, -R83 ;  /* 0x000000ffff53d224 */ /* 0x000fe200078e0a53 */
[----:B------:R-:W-:Y:S01]  /*4250*/  @!P4 IADD3 R81, -R81, RZ, RZ ;  /* 0x000000ff5151c210 */ /* 0x000fe20007ffe1ff */
[----:B------:R-:W-:Y:S01]  /*4260*/  IMAD R75, R0, R5, R75 ;  /* 0x00000005004b7224 */ /* 0x000fe200078e024b */
[----:B------:R-:W-:Y:S01]  /*4270*/  ISETP.GE.AND P5, PT, R9, RZ, PT ;  /* 0x000000ff0900720c */ /* 0x000fe20003fa6270 */
[----:B------:R-:W-:Y:S01]  /*4280*/  IMAD.HI.U32 R4, R2, R73, RZ ;  /* 0x0000004902047227 */ /* 0x000fe200078e00ff */
[----:B------:R-:W-:-:S02]  /*4290*/  ISETP.GT.U32.AND P0, PT, R0, R77, PT ;  /* 0x0000004d0000720c */ /* 0x000fc40003f04070 */
[C---:B------:R-:W-:Y:S01]  /*42a0*/  ISETP.GT.U32.AND P4, PT, R0.reuse, R75, PT ;  /* 0x0000004b0000720c */ /* 0x040fe20003f84070 */
[----:B------:R-:W-:Y:S02]  /*42b0*/  @!P2 IMAD.IADD R79, R79, 0x1, -R0 ;  /* 0x000000014f4fa824 */ /* 0x000fe400078e0a00 */
[C---:B------:R-:W-:Y:S02]  /*42c0*/  VIADD R9, R3.reuse, 0x52 ;  /* 0x0000005203097836 */ /* 0x040fe40000000000 */
[----:B------:R-:W-:Y:S01]  /*42d0*/  IMAD.MOV R4, RZ, RZ, -R4 ;  /* 0x000000ffff047224 */ /* 0x000fe200078e0a04 */
[C---:B------:R-:W-:Y:S01]  /*42e0*/  ISETP.GT.U32.AND P2, PT, R0.reuse, R79, PT ;  /* 0x0000004f0000720c */ /* 0x040fe20003f44070 */
[----:B------:R-:W-:Y:S01]  /*42f0*/  VIADD R6, R3, 0x51 ;  /* 0x0000005103067836 */ /* 0x000fe20000000000 */
[----:B------:R-:W-:Y:S01]  /*4300*/  IABS R69, R9 ;  /* 0x0000000900457213 */ /* 0x000fe20000000000 */
[----:B------:R-:W-:Y:S02]  /*4310*/  IMAD R73, R0, R4, R73 ;  /* 0x0000000400497224 */ /* 0x000fe400078e0249 */
[----:B------:R-:W-:Y:S01]  /*4320*/  @!P1 IMAD.MOV R89, RZ, RZ, -R89 ;  /* 0x000000ffff599224 */ /* 0x000fe200078e0a59 */
[----:B------:R-:W-:Y:S01]  /*4330*/  IABS R71, R6 ;  /* 0x0000000600477213 */ /* 0x000fe20000000000 */
[----:B------:R-:W-:Y:S01]  /*4340*/  @!P4 IMAD.IADD R75, R75, 0x1, -R0 ;  /* 0x000000014b4bc824 */ /* 0x000fe200078e0a00 */
[----:B------:R-:W-:Y:S01]  /*4350*/  ISETP.GE.AND P1, PT, R10, RZ, PT ;  /* 0x000000ff0a00720c */ /* 0x000fe20003f26270 */
[----:B------:R-:W-:-:S03]  /*4360*/  IMAD.HI.U32 R5, R2, R69, RZ ;  /* 0x0000004502057227 */ /* 0x000fc600078e00ff */
[----:B------:R-:W-:Y:S01]  /*4370*/  ISETP.GT.U32.AND P4, PT, R0, R75, PT ;  /* 0x0000004b0000720c */ /* 0x000fe20003f84070 */
[----:B------:R-:W-:Y:S01]  /*4380*/  VIADD R10, R3, 0x53 ;  /* 0x00000053030a7836 */ /* 0x000fe20000000000 */
[----:B------:R-:W-:Y:S01]  /*4390*/  @!P2 IADD3 R79, R79, -R0, RZ ;  /* 0x800000004f4fa210 */ /* 0x000fe20007ffe0ff */
[----:B------:R-:W-:Y:S01]  /*43a0*/  IMAD.HI.U32 R4, R2, R71, RZ ;  /* 0x0000004702047227 */ /* 0x000fe200078e00ff */
[C---:B------:R-:W-:Y:S02]  /*43b0*/  ISETP.GT.U32.AND P2, PT, R0.reuse, R73, PT ;  /* 0x000000490000720c */ /* 0x040fe40003f44070 */
[----:B------:R-:W-:Y:S01]  /*43c0*/  IADD3 R5, -R5, RZ, RZ ;  /* 0x000000ff05057210 */ /* 0x000fe20007ffe1ff */
[----:B------:R-:W-:Y:S01]  /*43d0*/  IMAD.MOV R4, RZ, RZ, -R4 ;  /* 0x000000ffff047224 */ /* 0x000fe200078e0a04 */
[----:B------:R-:W-:Y:S01]  /*43e0*/  IABS R67, R10 ;  /* 0x0000000a00437213 */ /* 0x000fe20000000000 */
[----:B------:R-:W-:Y:S02]  /*43f0*/  @!P0 IMAD.IADD R77, R77, 0x1, -R0 ;  /* 0x000000014d4d8824 */ /* 0x000fe400078e0a00 */
[----:B------:R-:W-:-:S02]  /*4400*/  IMAD R69, R0, R5, R69 ;  /* 0x0000000500457224 */ /* 0x000fc400078e0245 */
[----:B------:R-:W-:Y:S01]  /*4410*/  @!P4 IMAD.IADD R75, R75, 0x1, -R0 ;  /* 0x000000014b4bc824 */ /* 0x000fe200078e0a00 */
[C---:B------:R-:W-:Y:S01]  /*4420*/  ISETP.GT.U32.AND P0, PT, R0.reuse, R77, PT ;  /* 0x0000004d0000720c */ /* 0x040fe20003f04070 */
[----:B------:R-:W-:Y:S02]  /*4430*/  IMAD R71, R0, R4, R71 ;  /* 0x0000000400477224 */ /* 0x000fe400078e0247 */
[----:B------:R-:W-:-:S03]  /*4440*/  IMAD.HI.U32 R4, R2, R67, RZ ;  /* 0x0000004302047227 */ /* 0x000fc600078e00ff */
[----:B------:R-:W-:Y:S01]  /*4450*/  ISETP.GT.U32.AND P4, PT, R0, R71, PT ;  /* 0x000000470000720c */ /* 0x000fe20003f84070 */
[--C-:B------:R-:W-:Y:S01]  /*4460*/  @!P2 IMAD.IADD R73, R73, 0x1, -R0.reuse ;  /* 0x000000014949a824 */ /* 0x100fe200078e0a00 */
[----:B------:R-:W-:Y:S01]  /*4470*/  IADD3 R4, -R4, RZ, RZ ;  /* 0x000000ff04047210 */ /* 0x000fe20007ffe1ff */
[----:B------:R-:W-:Y:S01]  /*4480*/  @!P3 IMAD.MOV R75, RZ, RZ, -R75 ;  /* 0x000000ffff4bb224 */ /* 0x000fe200078e0a4b */
[C---:B------:R-:W-:Y:S01]  /*4490*/  ISETP.GT.U32.AND P3, PT, R0.reuse, R69, PT ;  /* 0x000000450000720c */ /* 0x040fe20003f64070 */
[----:B------:R-:W-:Y:S01]  /*44a0*/  @!P1 IMAD.MOV R79, RZ, RZ, -R79 ;  /* 0x000000ffff4f9224 */ /* 0x000fe200078e0a4f */
[C---:B------:R-:W-:Y:S01]  /*44b0*/  ISETP.GT.U32.AND P2, PT, R0.reuse, R73, PT ;  /* 0x000000490000720c */ /* 0x040fe20003f44070 */
[----:B------:R-:W-:Y:S01]  /*44c0*/  IMAD R67, R0, R4, R67 ;  /* 0x0000000400437224 */ /* 0x000fe200078e0243 */
[----:B------:R-:W-:Y:S01]  /*44d0*/  ISETP.GE.AND P1, PT, R6, RZ, PT ;  /* 0x000000ff0600720c */ /* 0x000fe20003f26270 */
[C---:B------:R-:W-:Y:S01]  /*44e0*/  VIADD R4, R3.reuse, 0x54 ;  /* 0x0000005403047836 */ /* 0x040fe20000000000 */
[----:B------:R-:W-:Y:S01]  /*44f0*/  IADD3 R6, R3, 0x55, RZ ;  /* 0x0000005503067810 */ /* 0x000fe20007ffe0ff */
[--C-:B------:R-:W-:Y:S01]  /*4500*/  @!P0 IMAD.IADD R77, R77, 0x1, -R0.reuse ;  /* 0x000000014d4d8824 */ /* 0x100fe200078e0a00 */
[----:B------:R-:W-:Y:S01]  /*4510*/  ISETP.GE.AND P0, PT, R9, RZ, PT ;  /* 0x000000ff0900720c */ /* 0x000fe20003f06270 */
[----:B------:R-:W-:Y:S01]  /*4520*/  VIADD R9, R3, 0x56 ;  /* 0x0000005603097836 */ /* 0x000fe20000000000 */
[----:B------:R-:W-:Y:S01]  /*4530*/  IABS R65, R4 ;  /* 0x0000000400417213 */ /* 0x000fe20000000000 */
[----:B------:R-:W-:Y:S01]  /*4540*/  @!P6 IMAD.MOV R77, RZ, RZ, -R77 ;  /* 0x000000ffff4de224 */ /* 0x000fe200078e0a4d */
[----:B------:R-:W-:Y:S01]  /*4550*/  IABS R63, R6 ;  /* 0x00000006003f7213 */ /* 0x000fe20000000000 */
[--C-:B------:R-:W-:Y:S01]  /*4560*/  @!P3 IMAD.IADD R69, R69, 0x1, -R0.reuse ;  /* 0x000000014545b824 */ /* 0x100fe200078e0a00 */
[----:B------:R-:W-:Y:S01]  /*4570*/  ISETP.GE.AND P6, PT, R10, RZ, PT ;  /* 0x000000ff0a00720c */ /* 0x000fe20003fc6270 */
[----:B------:R-:W-:Y:S01]  /*4580*/  @!P2 IMAD.IADD R73, R73, 0x1, -R0 ;  /* 0x000000014949a824 */ /* 0x000fe200078e0a00 */
[----:B------:R-:W-:Y:S01]  /*4590*/  ISETP.GE.AND P2, PT, R4, RZ, PT ;  /* 0x000000ff0400720c */ /* 0x000fe20003f46270 */
[----:B------:R-:W-:Y:S01]  /*45a0*/  IMAD.HI.U32 R4, R2, R65, RZ ;  /* 0x0000004102047227 */ /* 0x000fe200078e00ff */
[----:B------:R-:W-:-:S02]  /*45b0*/  ISETP.GT.U32.AND P3, PT, R0, R69, PT ;  /* 0x000000450000720c */ /* 0x000fc40003f64070 */
[----:B------:R-:W-:Y:S01]  /*45c0*/  IADD3 R10, R3, 0x57, RZ ;  /* 0x00000057030a7810 */ /* 0x000fe20007ffe0ff */
[----:B------:R-:W-:Y:S01]  /*45d0*/  IMAD.MOV R4, RZ, RZ, -R4 ;  /* 0x000000ffff047224 */ /* 0x000fe200078e0a04 */
[----:B------:R-:W-:Y:S01]  /*45e0*/  IABS R61, R9 ;  /* 0x00000009003d7213 */ /* 0x000fe20000000000 */
[----:B------:R-:W-:Y:S01]  /*45f0*/  @!P5 IMAD.MOV R73, RZ, RZ, -R73 ;  /* 0x000000ffff49d224 */ /* 0x000fe200078e0a49 */
[C---:B------:R-:W-:Y:S01]  /*4600*/  ISETP.GT.U32.AND P5, PT, R0.reuse, R67, PT ;  /* 0x000000430000720c */ /* 0x040fe20003fa4070 */
[----:B------:R-:W-:Y:S01]  /*4610*/  IMAD R65, R0, R4, R65 ;  /* 0x0000000400417224 */ /* 0x000fe200078e0241 */
[----:B------:R-:W-:Y:S01]  /*4620*/  IABS R59, R10 ;  /* 0x0000000a003b7213 */ /* 0x000fe20000000000 */
[----:B------:R-:W-:-:S04]  /*4630*/  IMAD.HI.U32 R5, R2, R63, RZ ;  /* 0x0000003f02057227 */ /* 0x000fc800078e00ff */
[----:B------:R-:W-:Y:S01]  /*4640*/  @!P3 IMAD.IADD R69, R69, 0x1, -R0 ;  /* 0x000000014545b824 */ /* 0x000fe200078e0a00 */
[----:B------:R-:W-:Y:S01]  /*4650*/  ISETP.GT.U32.AND P3, PT, R0, R65, PT ;  /* 0x000000410000720c */ /* 0x000fe20003f64070 */
[----:B------:R-:W-:Y:S01]  /*4660*/  IMAD.HI.U32 R4, R2, R61, RZ ;  /* 0x0000003d02047227 */ /* 0x000fe200078e00ff */
[----:B------:R-:W-:-:S03]  /*4670*/  IADD3 R5, -R5, RZ, RZ ;  /* 0x000000ff05057210 */ /* 0x000fc60007ffe1ff */
[--C-:B------:R-:W-:Y:S01]  /*4680*/  @!P5 IMAD.IADD R67, R67, 0x1, -R0.reuse ;  /* 0x000000014343d824 */ /* 0x100fe200078e0a00 */
[----:B------:R-:W-:Y:S01]  /*4690*/  IADD3 R4, -R4, RZ, RZ ;  /* 0x000000ff04047210 */ /* 0x000fe20007ffe1ff */
[C---:B------:R-:W-:Y:S02]  /*46a0*/  IMAD R63, R0.reuse, R5, R63 ;  /* 0x00000005003f7224 */ /* 0x040fe400078e023f */
[----:B------:R-:W-:Y:S01]  /*46b0*/  @!P4 IMAD.IADD R71, R71, 0x1, -R0 ;  /* 0x000000014747c824 */ /* 0x000fe200078e0a00 */
[----:B------:R-:W-:Y:S01]  /*46c0*/  ISETP.GT.U32.AND P5, PT, R0, R67, PT ;  /* 0x000000430000720c */ /* 0x000fe20003fa4070 */
[----:B------:R-:W-:Y:S02]  /*46d0*/  IMAD.HI.U32 R5, R2, R59, RZ ;  /* 0x0000003b02057227 */ /* 0x000fe400078e00ff */
[----:B------:R-:W-:Y:S02]  /*46e0*/  @!P3 IADD3 R65, R65, -R0, RZ ;  /* 0x800000004141b210 */ /* 0x000fe40007ffe0ff */
[----:B------:R-:W-:Y:S01]  /*46f0*/  IMAD.MOV R5, RZ, RZ, -R5 ;  /* 0x000000ffff057224 */ /* 0x000fe200078e0a05 */
[C---:B------:R-:W-:Y:S01]  /*4700*/  ISETP.GT.U32.AND P4, PT, R0.reuse, R71, PT ;  /* 0x000000470000720c */ /* 0x040fe20003f84070 */
[C---:B------:R-:W-:Y:S01]  /*4710*/  IMAD R61, R0.reuse, R4, R61 ;  /* 0x00000004003d7224 */ /* 0x040fe200078e023d */
[C---:B------:R-:W-:Y:S01]  /*4720*/  ISETP.GT.U32.AND P3, PT, R0.reuse, R65, PT ;  /* 0x000000410000720c */ /* 0x040fe20003f64070 */
[----:B------:R-:W-:-:S02]  /*4730*/  IMAD R59, R0, R5, R59 ;  /* 0x00000005003b7224 */ /* 0x000fc400078e023b */
[----:B------:R-:W-:Y:S01]  /*4740*/  @!P0 IMAD.MOV R69, RZ, RZ, -R69 ;  /* 0x000000ffff458224 */ /* 0x000fe200078e0a45 */
[----:B------:R-:W-:Y:S01]  /*4750*/  ISETP.GE.AND P0, PT, R9, RZ, PT ;  /* 0x000000ff0900720c */ /* 0x000fe20003f06270 */
[--C-:B------:R-:W-:Y:S01]  /*4760*/  @!P5 IMAD.IADD R67, R67, 0x1, -R0.reuse ;  /* 0x000000014343d824 */ /* 0x100fe200078e0a00 */
[----:B------:R-:W-:Y:S01]  /*4770*/  ISETP.GT.U32.AND P5, PT, R0, R61, PT ;  /* 0x0000003d0000720c */ /* 0x000fe20003fa4070 */
[----:B------:R-:W-:Y:S02]  /*4780*/  VIADD R9, R3, 0x59 ;  /* 0x0000005903097836 */ /* 0x000fe40000000000 */
[----:B------:R-:W-:Y:S01]  /*4790*/  @!P6 IMAD.MOV R67, RZ, RZ, -R67 ;  /* 0x000000ffff43e224 */ /* 0x000fe200078e0a43 */
[----:B------:R-:W-:Y:S01]  /*47a0*/  ISETP.GE.AND P6, PT, R10, RZ, PT ;  /* 0x000000ff0a00720c */ /* 0x000fe20003fc6270 */
[--C-:B------:R-:W-:Y:S01]  /*47b0*/  @!P4 IMAD.IADD R71, R71, 0x1, -R0.reuse ;  /* 0x000000014747c824 */ /* 0x100fe200078e0a00 */
[----:B------:R-:W-:Y:S01]  /*47c0*/  ISETP.GE.AND P4, PT, R6, RZ, PT ;  /* 0x000000ff0600720c */ /* 0x000fe20003f86270 */
[--C-:B------:R-:W-:Y:S01]  /*47d0*/  @!P3 IMAD.IADD R65, R65, 0x1, -R0.reuse ;  /* 0x000000014141b824 */ /* 0x100fe200078e0a00 */
[C---:B------:R-:W-:Y:S01]  /*47e0*/  ISETP.GT.U32.AND P3, PT, R0.reuse, R59, PT ;  /* 0x0000003b0000720c */ /* 0x040fe20003f64070 */
[----:B------:R-:W-:Y:S01]  /*47f0*/  VIADD R6, R3, 0x58 ;  /* 0x0000005803067836 */ /* 0x000fe20000000000 */
[----:B------:R-:W-:Y:S01]  /*4800*/  IABS R55, R9 ;  /* 0x0000000900377213 */ /* 0x000fe20000000000 */
[----:B------:R-:W-:Y:S01]  /*4810*/  @!P1 IMAD.MOV R71, RZ, RZ, -R71 ;  /* 0x000000ffff479224 */ /* 0x000fe200078e0a47 */
[----:B------:R-:W-:Y:S01]  /*4820*/  ISETP.GT.U32.AND P1, PT, R0, R63, PT ;  /* 0x0000003f0000720c */ /* 0x000fe20003f24070 */
[----:B------:R-:W-:Y:S01]  /*4830*/  @!P5 IMAD.IADD R61, R61, 0x1, -R0 ;  /* 0x000000013d3dd824 */ /* 0x000fe200078e0a00 */
[----:B------:R-:W-:Y:S01]  /*4840*/  IABS R57, R6 ;  /* 0x0000000600397213 */ /* 0x000fe20000000000 */
[----:B------:R-:W-:-:S03]  /*4850*/  IMAD.HI.U32 R5, R2, R55, RZ ;  /* 0x0000003702057227 */ /* 0x000fc600078e00ff */
[----:B------:R-:W-:Y:S01]  /*4860*/  ISETP.GT.U32.AND P5, PT, R0, R61, PT ;  /* 0x0000003d0000720c */ /* 0x000fe20003fa4070 */
[----:B------:R-:W-:-:S04]  /*4870*/  IMAD.HI.U32 R4, R2, R57, RZ ;  /* 0x0000003902047227 */ /* 0x000fc800078e00ff */
[--C-:B------:R-:W-:Y:S01]  /*4880*/  @!P3 IMAD.IADD R59, R59, 0x1, -R0.reuse ;  /* 0x000000013b3bb824 */ /* 0x100fe200078e0a00 */
[----:B------:R-:W-:Y:S01]  /*4890*/  IADD3 R4, -R4, RZ, RZ ;  /* 0x000000ff04047210 */ /* 0x000fe20007ffe1ff */
[----:B------:R-:W-:Y:S01]  /*48a0*/  IMAD.MOV R5, RZ, RZ, -R5 ;  /* 0x000000ffff057224 */ /* 0x000fe200078e0a05 */
[----:B------:R-:W-:Y:S01]  /*48b0*/  @!P1 IADD3 R63, R63, -R0, RZ ;  /* 0x800000003f3f9210 */ /* 0x000fe20007ffe0ff */
[----:B------:R-:W-:Y:S01]  /*48c0*/  @!P2 IMAD.MOV R65, RZ, RZ, -R65 ;  /* 0x000000ffff41a224 */ /* 0x000fe200078e0a41 */
[C---:B------:R-:W-:Y:S01]  /*48d0*/  ISETP.GT.U32.AND P3, PT, R0.reuse, R59, PT ;  /* 0x0000003b0000720c */ /* 0x040fe20003f64070 */
[C---:B------:R-:W-:Y:S01]  /*48e0*/  IMAD R57, R0.reuse, R4, R57 ;  /* 0x0000000400397224 */ /* 0x040fe200078e0239 */
[C---:B------:R-:W-:Y:S01]  /*48f0*/  ISETP.GT.U32.AND P1, PT, R0.reuse, R63, PT ;  /* 0x0000003f0000720c */ /* 0x040fe20003f24070 */
[--C-:B------:R-:W-:Y:S01]  /*4900*/  @!P5 IMAD.IADD R61, R61, 0x1, -R0.reuse ;  /* 0x000000013d3dd824 */ /* 0x100fe200078e0a00 */
[C---:B------:R-:W-:Y:S01]  /*4910*/  IADD3 R4, R3.reuse, 0x5a, RZ ;  /* 0x0000005a03047810 */ /* 0x040fe20007ffe0ff */
[C---:B------:R-:W-:Y:S01]  /*4920*/  IMAD R55, R0.reuse, R5, R55 ;  /* 0x0000000500377224 */ /* 0x040fe200078e0237 */
[----:B------:R-:W-:Y:S01]  /*4930*/  ISETP.GT.U32.AND P5, PT, R0, R57, PT ;  /* 0x000000390000720c */ /* 0x000fe20003fa4070 */
[C---:B------:R-:W-:Y:S01]  /*4940*/  VIADD R5, R3.reuse, 0x5b ;  /* 0x0000005b03057836 */ /* 0x040fe20000000000 */
[----:B------:R-:W-:Y:S01]  /*4950*/  IABS R53, R4 ;  /* 0x0000000400357213 */ /* 0x000fe20000000000 */
[C---:B------:R-:W-:Y:S01]  /*4960*/  VIADD R10, R3.reuse, 0x5e ;  /* 0x0000005e030a7836 */ /* 0x040fe20000000000 */
[----:B------:R-:W-:Y:S01]  /*4970*/  ISETP.GE.AND P2, PT, R6, RZ, PT ;  /* 0x000000ff0600720c */ /* 0x000fe20003f46270 */
[----:B------:R-:W-:Y:S01]  /*4980*/  VIADD R6, R3, 0x5c ;  /* 0x0000005c03067836 */ /* 0x000fe20000000000 */
[----:B------:R-:W-:Y:S01]  /*4990*/  IABS R51, R5 ;  /* 0x0000000500337213 */ /* 0x000fe20000000000 */
[--C-:B------:R-:W-:Y:S01]  /*49a0*/  @!P3 IMAD.IADD R59, R59, 0x1, -R0.reuse ;  /* 0x000000013b3bb824 */ /* 0x100fe200078e0a00 */
[----:B------:R-:W-:Y:S01]  /*49b0*/  @!P0 IADD3 R61, -R61, RZ, RZ ;  /* 0x000000ff3d3d8210 */ /* 0x000fe20007ffe1ff */
[--C-:B------:R-:W-:Y:S01]  /*49c0*/  @!P1 IMAD.IADD R63, R63, 0x1, -R0.reuse ;  /* 0x000000013f3f9824 */ /* 0x100fe200078e0a00 */
[----:B------:R-:W-:Y:S01]  /*49d0*/  IABS R49, R6 ;  /* 0x0000000600317213 */ /* 0x000fe20000000000 */
[----:B------:R-:W-:Y:S01]  /*49e0*/  VIADD R14, R3, 0x61 ;  /* 0x00000061030e7836 */ /* 0x000fe20000000000 */
[----:B------:R-:W-:Y:S01]  /*49f0*/  @!P6 IADD3 R59, -R59, RZ, RZ ;  /* 0x000000ff3b3be210 */ /* 0x000fe20007ffe1ff */
[----:B------:R-:W-:Y:S01]  /*4a00*/  @!P5 IMAD.IADD R57, R57, 0x1, -R0 ;  /* 0x000000013939d824 */ /* 0x000fe200078e0a00 */
[----:B------:R-:W-:Y:S01]  /*4a10*/  ISETP.GT.U32.AND P6, PT, R0, R55, PT ;  /* 0x000000370000720c */ /* 0x000fe20003fc4070 */
[----:B------:R-:W-:Y:S01]  /*4a20*/  @!P4 IMAD.MOV R63, RZ, RZ, -R63 ;  /* 0x000000ffff3fc224 */ /* 0x000fe200078e0a3f */
[----:B------:R-:W-:Y:S01]  /*4a30*/  ISETP.GE.AND P4, PT, R4, RZ, PT ;  /* 0x000000ff0400720c */ /* 0x000fe20003f86270 */
[----:B------:R-:W-:Y:S01]  /*4a40*/  IMAD.HI.U32 R4, R2, R53, RZ ;  /* 0x0000003502047227 */ /* 0x000fe200078e00ff */
[----:B------:R-:W-:-:S02]  /*4a50*/  ISETP.GT.U32.AND P5, PT, R0, R57, PT ;  /* 0x000000390000720c */ /* 0x000fc40003fa4070 */
[----:B------:R-:W-:Y:S01]  /*4a60*/  ISETP.GE.AND P0, PT, R5, RZ, PT ;  /* 0x000000ff0500720c */ /* 0x000fe20003f06270 */
[----:B------:R-:W-:Y:S01]  /*4a70*/  IMAD.HI.U32 R5, R2, R51, RZ ;  /* 0x0000003302057227 */ /* 0x000fe200078e00ff */
[----:B------:R-:W-:Y:S02]  /*4a80*/  ISETP.GE.AND P3, PT, R6, RZ, PT ;  /* 0x000000ff0600720c */ /* 0x000fe40003f66270 */
[----:B------:R-:W-:Y:S01]  /*4a90*/  ISETP.GE.AND P1, PT, R9, RZ, PT ;  /* 0x000000ff0900720c */ /* 0x000fe20003f26270 */
[----:B------:R-:W-:Y:S01]  /*4aa0*/  IMAD.MOV R6, RZ, RZ, -R4 ;  /* 0x000000ffff067224 */ /* 0x000fe200078e0a04 */
[----:B------:R-:W-:Y:S01]  /*4ab0*/  IABS R45, R10 ;  /* 0x0000000a002d7213 */ /* 0x000fe20000000000 */
[----:B------:R-:W-:Y:S01]  /*4ac0*/  IMAD.HI.U32 R4, R2, R49, RZ ;  /* 0x0000003102047227 */ /* 0x000fe200078e00ff */
[----:B------:R-:W-:Y:S02]  /*4ad0*/  @!P6 IADD3 R55, R55, -R0, RZ ;  /* 0x800000003737e210 */ /* 0x000fe40007ffe0ff */
[----:B------:R-:W-:Y:S01]  /*4ae0*/  IADD3 R9, R3, 0x5d, RZ ;  /* 0x0000005d03097810 */ /* 0x000fe20007ffe0ff */
[----:B------:R-:W-:Y:S01]  /*4af0*/  IMAD.MOV R5, RZ, RZ, -R5 ;  /* 0x000000ffff057224 */ /* 0x000fe200078e0a05 */
[C---:B------:R-:W-:Y:S01]  /*4b00*/  ISETP.GT.U32.AND P6, PT, R0.reuse, R55, PT ;  /* 0x000000370000720c */ /* 0x040fe20003fc4070 */
[C---:B------:R-:W-:Y:S01]  /*4b10*/  IMAD R53, R0.reuse, R6, R53 ;  /* 0x0000000600357224 */ /* 0x040fe200078e0235 */
[----:B------:R-:W-:Y:S01]  /*4b20*/  IABS R47, R9 ;  /* 0x00000009002f7213 */ /* 0x000fe20000000000 */
[----:B------:R-:W-:Y:S01]  /*4b30*/  IMAD.MOV R4, RZ, RZ, -R4 ;  /* 0x000000ffff047224 */ /* 0x000fe200078e0a04 */
[----:B------:R-:W-:Y:S01]  /*4b40*/  IABS R39, R14 ;  /* 0x0000000e00277213 */ /* 0x000fe20000000000 */
[----:B------:R-:W-:-:S02]  /*4b50*/  IMAD R51, R0, R5, R51 ;  /* 0x0000000500337224 */ /* 0x000fc400078e0233 */
[--C-:B------:R-:W-:Y:S01]  /*4b60*/  @!P5 IMAD.IADD R57, R57, 0x1, -R0.reuse ;  /* 0x000000013939d824 */ /* 0x100fe200078e0a00 */
[C---:B------:R-:W-:Y:S01]  /*4b70*/  ISETP.GT.U32.AND P5, PT, R0.reuse, R53, PT ;  /* 0x000000350000720c */ /* 0x040fe20003fa4070 */
[----:B------:R-:W-:Y:S02]  /*4b80*/  IMAD R49, R0, R4, R49 ;  /* 0x0000000400317224 */ /* 0x000fe400078e0231 */
[----:B------:R-:W-:Y:S01]  /*4b90*/  IMAD.HI.U32 R5, R2, R45, RZ ;  /* 0x0000002d02057227 */ /* 0x000fe200078e00ff */
[----:B------:R-:W-:Y:S02]  /*4ba0*/  @!P2 IADD3 R57, -R57, RZ, RZ ;  /* 0x000000ff3939a210 */ /* 0x000fe40007ffe1ff */
[C---:B------:R-:W-:Y:S01]  /*4bb0*/  ISETP.GT.U32.AND P2, PT, R0.reuse, R49, PT ;  /* 0x000000310000720c */ /* 0x040fe20003f44070 */
[----:B------:R-:W-:Y:S01]  /*4bc0*/  @!P6 IMAD.IADD R55, R55, 0x1, -R0 ;  /* 0x000000013737e824 */ /* 0x000fe200078e0a00 */
[----:B------:R-:W-:Y:S01]  /*4bd0*/  ISETP.GT.U32.AND P6, PT, R0, R51, PT ;  /* 0x000000330000720c */ /* 0x000fe20003fc4070 */
[----:B------:R-:W-:Y:S01]  /*4be0*/  IMAD.HI.U32 R4, R2, R47, RZ ;  /* 0x0000002f02047227 */ /* 0x000fe200078e00ff */
[----:B------:R-:W-:-:S03]  /*4bf0*/  IADD3 R5, -R5, RZ, RZ ;  /* 0x000000ff05057210 */ /* 0x000fc60007ffe1ff */
[----:B------:R-:W-:Y:S02]  /*4c00*/  VIADD R6, R3, 0x5f ;  /* 0x0000005f03067836 */ /* 0x000fe40000000000 */
[----:B------:R-:W-:Y:S02]  /*4c10*/  IMAD.MOV R4, RZ, RZ, -R4 ;  /* 0x000000ffff047224 */ /* 0x000fe400078e0a04 */
[----:B------:R-:W-:Y:S01]  /*4c20*/  @!P5 IMAD.IADD R53, R53, 0x1, -R0 ;  /* 0x000000013535d824 */ /* 0x000fe200078e0a00 */
[----:B------:R-:W-:Y:S01]  /*4c30*/  IABS R43, R6 ;  /* 0x00000006002b7213 */ /* 0x000fe20000000000 */
[C---:B------:R-:W-:Y:S01]  /*4c40*/  IMAD R45, R0.reuse, R5, R45 ;  /* 0x00000005002d7224 */ /* 0x040fe200078e022d */
[----:B------:R-:W-:Y:S01]  /*4c50*/  @!P2 IADD3 R49, R49, -R0, RZ ;  /* 0x800000003131a210 */ /* 0x000fe20007ffe0ff */
[C---:B------:R-:W-:Y:S01]  /*4c60*/  IMAD R47, R0.reuse, R4, R47 ;  /* 0x00000004002f7224 */ /* 0x040fe200078e022f */
[----:B------:R-:W-:Y:S01]  /*4c70*/  @!P6 IADD3 R51, R51, -R0, RZ ;  /* 0x800000003333e210 */ /* 0x000fe20007ffe0ff */
[----:B------:R-:W-:Y:S01]  /*4c80*/  @!P1 IMAD.MOV R55, RZ, RZ, -R55 ;  /* 0x000000ffff379224 */ /* 0x000fe200078e0a37 */
[----:B------:R-:W-:Y:S01]  /*4c90*/  ISETP.GT.U32.AND P5, PT, R0, R53, PT ;  /* 0x000000350000720c */ /* 0x000fe20003fa4070 */
[----:B------:R-:W-:Y:S01]  /*4ca0*/  IMAD.HI.U32 R4, R2, R43, RZ ;  /* 0x0000002b02047227 */ /* 0x000fe200078e00ff */
[----:B------:R-:W-:-:S02]  /*4cb0*/  ISETP.GT.U32.AND P6, PT, R0, R45, PT ;  /* 0x0000002d0000720c */ /* 0x000fc40003fc4070 */
[C---:B------:R-:W-:Y:S01]  /*4cc0*/  ISETP.GT.U32.AND P1, PT, R0.reuse, R47, PT ;  /* 0x0000002f0000720c */ /* 0x040fe20003f24070 */
[----:B------:R-:W-:Y:S01]  /*4cd0*/  IMAD.MOV R4, RZ, RZ, -R4 ;  /* 0x000000ffff047224 */ /* 0x000fe200078e0a04 */
[----:B------:R-:W-:Y:S01]  /*4ce0*/  ISETP.GT.U32.AND P2, PT, R0, R51, PT ;  /* 0x000000330000720c */ /* 0x000fe20003f44070 */
[----:B------:R-:W-:-:S04]  /*4cf0*/  IMAD.HI.U32 R5, R2, R41, RZ ;  /* 0x0000002902057227 */ /* 0x000fc800078e00ff */
[C---:B------:R-:W-:Y:S02]  /*4d00*/  IMAD R43, R0.reuse, R4, R43 ;  /* 0x00000004002b7224 */ /* 0x040fe400078e022b */
[--C-:B------:R-:W-:Y:S01]  /*4d10*/  @!P5 IMAD.IADD R53, R53, 0x1, -R0.reuse ;  /* 0x000000013535d824 */ /* 0x100fe200078e0a00 */
[----:B------:R-:W-:Y:S01]  /*4d20*/  ISETP.GE.AND P5, PT, R9, RZ, PT ;  /* 0x000000ff0900720c */ /* 0x000fe20003fa6270 */
[--C-:B------:R-:W-:Y:S01]  /*4d30*/  @!P6 IMAD.IADD R45, R45, 0x1, -R0.reuse ;  /* 0x000000012d2de824 */ /* 0x100fe200078e0a00 */
[----:B------:R-:W-:Y:S01]  /*4d40*/  IABS R9, R15 ;  /* 0x0000000f00097213 */ /* 0x000fe20000000000 */
[----:B------:R-:W-:Y:S01]  /*4d50*/  @!P1 IMAD.IADD R47, R47, 0x1, -R0 ;  /* 0x000000012f2f9824 */ /* 0x000fe200078e0a00 */
[C---:B------:R-:W-:Y:S01]  /*4d60*/  ISETP.GT.U32.AND P1, PT, R0.reuse, R49, PT ;  /* 0x000000310000720c */ /* 0x040fe20003f24070 */
[----:B------:R-:W-:Y:S01]  /*4d70*/  @!P4 IMAD.MOV R53, RZ, RZ, -R53 ;  /* 0x000000ffff35c224 */ /* 0x000fe200078e0a35 */
[----:B------:R-:W-:Y:S01]  /*4d80*/  @!P2 IADD3 R51, R51, -R0, RZ ;  /* 0x800000003333a210 */ /* 0x000fe20007ffe0ff */
[----:B------:R-:W-:Y:S01]  /*4d90*/  IMAD.MOV R5, RZ, RZ, -R5 ;  /* 0x000000ffff057224 */ /* 0x000fe200078e0a05 */
[----:B------:R-:W-:Y:S01]  /*4da0*/  ISETP.GT.U32.AND P2, PT, R0, R43, PT ;  /* 0x0000002b0000720c */ /* 0x000fe20003f44070 */
[----:B------:R-:W-:Y:S01]  /*4db0*/  IMAD.HI.U32 R4, R2, R39, RZ ;  /* 0x0000002702047227 */ /* 0x000fe200078e00ff */
[----:B------:R-:W-:-:S02]  /*4dc0*/  ISETP.GT.U32.AND P4, PT, R0, R45, PT ;  /* 0x0000002d0000720c */ /* 0x000fc40003f84070 */
[C---:B------:R-:W-:Y:S01]  /*4dd0*/  ISETP.GT.U32.AND P6, PT, R0.reuse, R47, PT ;  /* 0x0000002f0000720c */ /* 0x040fe20003fc4070 */
[C---:B------:R-:W-:Y:S01]  /*4de0*/  IMAD R41, R0.reuse, R5, R41 ;  /* 0x0000000500297224 */ /* 0x040fe200078e0229 */
[----:B------:R-:W-:Y:S01]  /*4df0*/  @!P0 IADD3 R51, -R51, RZ, RZ ;  /* 0x000000ff33338210 */ /* 0x000fe20007ffe1ff */
[----:B------:R-:W-:Y:S02]  /*4e00*/  IMAD.MOV R5, RZ, RZ, -R4 ;  /* 0x000000ffff057224 */ /* 0x000fe400078e0a04 */
[----:B------:R-:W-:Y:S01]  /*4e10*/  @!P1 IMAD.IADD R49, R49, 0x1, -R0 ;  /* 0x0000000131319824 */ /* 0x000fe200078e0a00 */
[C---:B------:R-:W-:Y:S01]  /*4e20*/  ISETP.GT.U32.AND P1, PT, R0.reuse, R41, PT ;  /* 0x000000290000720c */ /* 0x040fe20003f24070 */
[----:B------:R-:W-:Y:S02]  /*4e30*/  IMAD R39, R0, R5, R39 ;  /* 0x0000000500277224 */ /* 0x000fe400078e0227 */
[----:B------:R-:W-:-:S04]  /*4e40*/  IMAD.HI.U32 R4, R2, R9, RZ ;  /* 0x0000000902047227 */ /* 0x000fc800078e00ff */
[--C-:B------:R-:W-:Y:S01]  /*4e50*/  @!P2 IMAD.IADD R43, R43, 0x1, -R0.reuse ;  /* 0x000000012b2ba824 */ /* 0x100fe200078e0a00 */
[----:B------:R-:W-:Y:S01]  /*4e60*/  IADD3 R4, -R4, RZ, RZ ;  /* 0x000000ff04047210 */ /* 0x000fe20007ffe1ff */
[--C-:B------:R-:W-:Y:S01]  /*4e70*/  @!P4 IMAD.IADD R45, R45, 0x1, -R0.reuse ;  /* 0x000000012d2dc824 */ /* 0x100fe200078e0a00 */
[----:B------:R-:W-:Y:S01]  /*4e80*/  ISETP.GT.U32.AND P4, PT, R0, R39, PT ;  /* 0x000000270000720c */ /* 0x000fe20003f84070 */
[----:B------:R-:W-:Y:S01]  /*4e90*/  IMAD.HI.U32 R5, R2, R11, RZ ;  /* 0x0000000b02057227 */ /* 0x000fe200078e00ff */
[----:B------:R-:W-:Y:S02]  /*4ea0*/  ISETP.GT.U32.AND P0, PT, R0, R43, PT ;  /* 0x0000002b0000720c */ /* 0x000fe40003f04070 */
[----:B------:R-:W-:Y:S01]  /*4eb0*/  ISETP.GE.AND P2, PT, R6, RZ, PT ;  /* 0x000000ff0600720c */ /* 0x000fe20003f46270 */
[----:B------:R-:W-:Y:S01]  /*4ec0*/  @!P6 IMAD.IADD R47, R47, 0x1, -R0 ;  /* 0x000000012f2fe824 */ /* 0x000fe200078e0a00 */
[----:B------:R-:W-:Y:S01]  /*4ed0*/  ISETP.GE.AND P6, PT, R10, RZ, PT ;  /* 0x000000ff0a00720c */ /* 0x000fe20003fc6270 */
[----:B------:R-:W-:Y:S01]  /*4ee0*/  IMAD.MOV R5, RZ, RZ, -R5 ;  /* 0x000000ffff057224 */ /* 0x000fe200078e0a05 */
[----:B------:R-:W-:Y:S01]  /*4ef0*/  @!P1 IADD3 R41, R41, -R0, RZ ;  /* 0x8000000029299210 */ /* 0x000fe20007ffe0ff */
[----:B------:R-:W-:Y:S01]  /*4f00*/  IMAD R38, R0, R4, R9 ;  /* 0x0000000400267224 */ /* 0x000fe200078e0209 */
[----:B------:R-:W-:Y:S01]  /*4f10*/  ISETP.GE.AND P1, PT, R13, RZ, PT ;  /* 0x000000ff0d00720c */ /* 0x000fe20003f26270 */
[----:B------:R-:W-:-:S02]  /*4f20*/  VIADD R6, R3, 0x64 ;  /* 0x0000006403067836 */ /* 0x000fc40000000000 */
[C---:B------:R-:W-:Y:S02]  /*4f30*/  IMAD R36, R0.reuse, R5, R11 ;  /* 0x0000000500247224 */ /* 0x040fe400078e020b */
[----:B------:R-:W-:Y:S01]  /*4f40*/  @!P5 IMAD.MOV R47, RZ, RZ, -R47 ;  /* 0x000000ffff2fd224 */ /* 0x000fe200078e0a2f */
[C---:B------:R-:W-:Y:S01]  /*4f50*/  ISETP.GT.U32.AND P5, PT, R0.reuse, R38, PT ;  /* 0x000000260000720c */ /* 0x040fe20003fa4070 */
[----:B------:R-:W-:Y:S01]  /*4f60*/  @!P4 IMAD.IADD R39, R39, 0x1, -R0 ;  /* 0x000000012727c824 */ /* 0x000fe200078e0a00 */
[----:B------:R-:W-:Y:S01]  /*4f70*/  IABS R9, R6 ;  /* 0x0000000600097213 */ /* 0x000fe20000000000 */
[----:B------:R-:W-:Y:S01]  /*4f80*/  @!P3 IMAD.MOV R49, RZ, RZ, -R49 ;  /* 0x000000ffff31b224 */ /* 0x000fe200078e0a31 */
[----:B------:R-:W-:Y:S01]  /*4f90*/  ISETP.GT.U32.AND P3, PT, R0, R41, PT ;  /* 0x000000290000720c */ /* 0x000fe20003f64070 */
[----:B------:R-:W-:Y:S01]  /*4fa0*/  @!P6 IMAD.MOV R45, RZ, RZ, -R45 ;  /* 0x000000ffff2de224 */ /* 0x000fe200078e0a2d */
[----:B------:R-:W-:Y:S01]  /*4fb0*/  @!P0 IADD3 R43, R43, -R0, RZ ;  /* 0x800000002b2b8210 */ /* 0x000fe20007ffe0ff */
[----:B------:R-:W-:Y:S01]  /*4fc0*/  IMAD.HI.U32 R4, R2, R9, RZ ;  /* 0x0000000902047227 */ /* 0x000fe200078e00ff */
[----:B------:R-:W-:-:S02]  /*4fd0*/  ISETP.GT.U32.AND P0, PT, R0, R36, PT ;  /* 0x000000240000720c */ /* 0x000fc40003f04070 */
[----:B------:R-:W-:Y:S01]  /*4fe0*/  ISETP.GT.U32.AND P4, PT, R0, R39, PT ;  /* 0x000000270000720c */ /* 0x000fe20003f84070 */
[----:B------:R-:W-:Y:S01]  /*4ff0*/  VIADD R10, R3, 0x65 ;  /* 0x00000065030a7836 */ /* 0x000fe20000000000 */
[----:B------:R-:W-:Y:S01]  /*5000*/  ISETP.GE.AND P6, PT, R14, RZ, PT ;  /* 0x000000ff0e00720c */ /* 0x000fe20003fc6270 */
[--C-:B------:R-:W-:Y:S01]  /*5010*/  @!P5 IMAD.IADD R38, R38, 0x1, -R0.reuse ;  /* 0x000000012626d824 */ /* 0x100fe200078e0a00 */
[----:B------:R-:W-:Y:S01]  /*5020*/  IADD3 R4, -R4, RZ, RZ ;  /* 0x000000ff04047210 */ /* 0x000fe20007ffe1ff */
[----:B------:R-:W-:Y:S01]  /*5030*/  @!P2 IMAD.MOV R43, RZ, RZ, -R43 ;  /* 0x000000ffff2ba224 */ /* 0x000fe200078e0a2b */
[----:B------:R-:W-:Y:S01]  /*5040*/  IABS R11, R10 ;  /* 0x0000000a000b7213 */ /* 0x000fe20000000000 */
[--C-:B------:R-:W-:Y:S01]  /*5050*/  @!P3 IMAD.IADD R41, R41, 0x1, -R0.reuse ;  /* 0x000000012929b824 */ /* 0x100fe200078e0a00 */
[----:B------:R-:W-:Y:S01]  /*5060*/  ISETP.GE.AND P3, PT, R15, RZ, PT ;  /* 0x000000ff0f00720c */ /* 0x000fe20003f66270 */
[----:B------:R-:W-:Y:S01]  /*5070*/  IMAD R34, R0, R4, R9 ;  /* 0x0000000400227224 */ /* 0x000fe200078e0209 */
[----:B------:R-:W-:Y:S01]  /*5080*/  ISETP.GE.AND P5, PT, R6, RZ, PT ;  /* 0x000000ff0600720c */ /* 0x000fe20003fa6270 */
[--C-:B------:R-:W-:Y:S01]  /*5090*/  @!P0 IMAD.IADD R36, R36, 0x1, -R0.reuse ;  /* 0x0000000124248824 */ /* 0x100fe200078e0a00 */
[----:B------:R-:W-:Y:S01]  /*50a0*/  ISETP.GT.U32.AND P0, PT, R0, R38, PT ;  /* 0x000000260000720c */ /* 0x000fe20003f04070 */
[----:B------:R-:W-:Y:S01]  /*50b0*/  @!P4 IMAD.IADD R39, R39, 0x1, -R0 ;  /* 0x000000012727c824 */ /* 0x000fe200078e0a00 */
[----:B------:R-:W-:Y:S01]  /*50c0*/  @!P1 IADD3 R41, -R41, RZ, RZ ;  /* 0x000000ff29299210 */ /* 0x000fe20007ffe1ff */
[----:B------:R-:W-:Y:S01]  /*50d0*/  IMAD.HI.U32 R5, R2, R11, RZ ;  /* 0x0000000b02057227 */ /* 0x000fe200078e00ff */
[----:B------:R-:W-:-:S02]  /*50e0*/  ISETP.GT.U32.AND P1, PT, R0, R36, PT ;  /* 0x000000240000720c */ /* 0x000fc40003f24070 */
[----:B------:R-:W-:Y:S01]  /*50f0*/  ISETP.GE.AND P4, PT, R16, RZ, PT ;  /* 0x000000ff1000720c */ /* 0x000fe20003f86270 */
[----:B------:R-:W-:Y:S01]  /*5100*/  @!P6 IMAD.MOV R39, RZ, RZ, -R39 ;  /* 0x000000ffff27e224 */ /* 0x000fe200078e0a27 */
[----:B------:R-:W-:Y:S01]  /*5110*/  ISETP.GT.U32.AND P6, PT, R0, R34, PT ;  /* 0x000000220000720c */ /* 0x000fe20003fc4070 */
[----:B------:R-:W-:Y:S01]  /*5120*/  IMAD.MOV R5, RZ, RZ, -R5 ;  /* 0x000000ffff057224 */ /* 0x000fe200078e0a05 */
[C---:B------:R-:W-:Y:S01]  /*5130*/  IADD3 R6, R3.reuse, 0x68, RZ ;  /* 0x0000006803067810 */ /* 0x040fe20007ffe0ff */
[C---:B------:R-:W-:Y:S01]  /*5140*/  VIADD R4, R3.reuse, 0x66 ;  /* 0x0000006603047836 */ /* 0x040fe20000000000 */
[----:B------:R-:W-:Y:S01]  /*5150*/  ISETP.GE.AND P2, PT, R10, RZ, PT ;  /* 0x000000ff0a00720c */ /* 0x000fe20003f46270 */
[----:B------:R-:W-:Y:S01]  /*5160*/  IMAD R32, R0, R5, R11 ;  /* 0x0000000500207224 */ /* 0x000fe200078e020b */
[----:B------:R-:W-:Y:S01]  /*5170*/  IABS R25, R6 ;  /* 0x0000000600197213 */ /* 0x000fe20000000000 */
[----:B------:R-:W-:Y:S02]  /*5180*/  VIADD R5, R3, 0x67 ;  /* 0x0000006703057836 */ /* 0x000fe40000000000 */
[--C-:B------:R-:W-:Y:S01]  /*5190*/  @!P0 IMAD.IADD R38, R38, 0x1, -R0.reuse ;  /* 0x0000000126268824 */ /* 0x100fe200078e0a00 */
[----:B------:R-:W-:Y:S01]  /*51a0*/  ISETP.GE.AND P0, PT, R4, RZ, PT ;  /* 0x000000ff0400720c */ /* 0x000fe20003f06270 */
[--C-:B------:R-:W-:Y:S01]  /*51b0*/  @!P1 IMAD.IADD R36, R36, 0x1, -R0.reuse ;  /* 0x0000000124249824 */ /* 0x100fe200078e0a00 */
[----:B------:R-:W-:Y:S01]  /*51c0*/  IABS R4, R4 ;  /* 0x0000000400047213 */ /* 0x000fe20000000000 */
[----:B------:R-:W-:Y:S01]  /*51d0*/  @!P6 IMAD.IADD R34, R34, 0x1, -R0 ;  /* 0x000000012222e824 */ /* 0x000fe200078e0a00 */
[----:B------:R-:W-:Y:S01]  /*51e0*/  ISETP.GE.AND P1, PT, R5, RZ, PT ;  /* 0x000000ff0500720c */ /* 0x000fe20003f26270 */
[----:B------:R-:W-:Y:S01]  /*51f0*/  @!P3 IMAD.MOV R38, RZ, RZ, -R38 ;  /* 0x000000ffff26b224 */ /* 0x000fe200078e0a26 */
[----:B------:R-:W-:Y:S01]  /*5200*/  IABS R9, R5 ;  /* 0x0000000500097213 */ /* 0x000fe20000000000 */
[C---:B------:R-:W-:Y:S01]  /*5210*/  VIADD R10, R3.reuse, 0x69 ;  /* 0x00000069030a7836 */ /* 0x040fe20000000000 */
[----:B------:R-:W-:Y:S01]  /*5220*/  MOV R5, R4 ;  /* 0x0000000400057202 */ /* 0x000fe20000000f00 */
[C---:B------:R-:W-:Y:S01]  /*5230*/  VIADD R11, R3.reuse, 0x6c ;  /* 0x0000006c030b7836 */ /* 0x040fe20000000000 */
[----:B------:R-:W-:Y:S01]  /*5240*/  ISETP.GT.U32.AND P6, PT, R0, R34, PT ;  /* 0x000000220000720c */ /* 0x000fe20003fc4070 */
[----:B------:R-:W-:Y:S01]  /*5250*/  VIADD R14, R3, 0x71 ;  /* 0x00000071030e7836 */ /* 0x000fe20000000000 */
[----:B------:R-:W-:Y:S01]  /*5260*/  @!P4 IADD3 R36, -R36, RZ, RZ ;  /* 0x000000ff2424c210 */ /* 0x000fe20007ffe1ff */
[----:B------:R-:W-:Y:S01]  /*5270*/  IMAD.HI.U32 R4, R2, R5, RZ ;  /* 0x0000000502047227 */ /* 0x000fe200078e00ff */
[----:B------:R-:W-:-:S02]  /*5280*/  ISETP.GE.AND P4, PT, R6, RZ, PT ;  /* 0x000000ff0600720c */ /* 0x000fc40003f86270 */
[----:B------:R-:W-:Y:S01]  /*5290*/  ISETP.GT.U32.AND P3, PT, R0, R32, PT ;  /* 0x000000200000720c */ /* 0x000fe20003f64070 */
[----:B------:R-:W-:Y:S01]  /*52a0*/  IMAD.MOV R30, RZ, RZ, -R4 ;  /* 0x000000ffff1e7224 */ /* 0x000fe200078e0a04 */
[----:B------:R-:W-:Y:S01]  /*52b0*/  IABS R23, R10 ;  /* 0x0000000a00177213 */ /* 0x000fe20000000000 */
[----:B------:R-:W-:Y:S01]  /*52c0*/  IMAD.HI.U32 R4, R2, R9, RZ ;  /* 0x0000000902047227 */ /* 0x000fe200078e00ff */
[----:B------:R-:W-:Y:S02]  /*52d0*/  IABS R17, R11 ;  /* 0x0000000b00117213 */ /* 0x000fe40000000000 */
[----:B------:R-:W-:Y:S01]  /*52e0*/  IABS R29, R14 ;  /* 0x0000000e001d7213 */ /* 0x000fe20000000000 */
[----:B------:R-:W-:Y:S02]  /*52f0*/  IMAD R30, R0, R30, R5 ;  /* 0x0000001e001e7224 */ /* 0x000fe400078e0205 */
[----:B------:R-:W-:Y:S02]  /*5300*/  @!P6 IMAD.IADD R34, R34, 0x1, -R0 ;  /* 0x000000012222e824 */ /* 0x000fe400078e0a00 */
[----:B------:R-:W-:Y:S01]  /*5310*/  IMAD.MOV R28, RZ, RZ, -R4 ;  /* 0x000000ffff1c7224 */ /* 0x000fe200078e0a04 */
[----:B------:R-:W-:Y:S01]  /*5320*/  ISETP.GT.U32.AND P6, PT, R0, R30, PT ;  /* 0x0000001e0000720c */ /* 0x000fe20003fc4070 */
[----:B------:R-:W-:-:S04]  /*5330*/  IMAD.HI.U32 R4, R2, R25, RZ ;  /* 0x0000001902047227 */ /* 0x000fc800078e00ff */
[----:B------:R-:W-:Y:S01]  /*5340*/  VIADD R6, R3, 0x6a ;  /* 0x0000006a03067836 */ /* 0x000fe20000000000 */
[----:B------:R-:W-:Y:S01]  /*5350*/  IADD3 R4, -R4, RZ, RZ ;  /* 0x000000ff04047210 */ /* 0x000fe20007ffe1ff */
[C---:B------:R-:W-:Y:S02]  /*5360*/  IMAD R28, R0.reuse, R28, R9 ;  /* 0x0000001c001c7224 */ /* 0x040fe400078e0209 */
[----:B------:R-:W-:Y:S01]  /*5370*/  @!P5 IMAD.MOV R34, RZ, RZ, -R34 ;  /* 0x000000ffff22d224 */ /* 0x000fe200078e0a22 */
[----:B------:R-:W-:Y:S01]  /*5380*/  IABS R21, R6 ;  /* 0x0000000600157213 */ /* 0x000fe20000000000 */
[C---:B------:R-:W-:Y:S01]  /*5390*/  IMAD R25, R0.reuse, R4, R25 ;  /* 0x0000000400197224 */ /* 0x040fe200078e0219 */
[----:B------:R-:W-:Y:S01]  /*53a0*/  ISETP.GT.U32.AND P5, PT, R0, R28, PT ;  /* 0x0000001c0000720c */ /* 0x000fe20003fa4070 */
[----:B------:R-:W-:Y:S01]  /*53b0*/  @!P3 IMAD.IADD R32, R32, 0x1, -R0 ;  /* 0x000000012020b824 */ /* 0x000fe200078e0a00 */
[----:B------:R-:W-:Y:S01]  /*53c0*/  @!P6 IADD3 R30, R30, -R0, RZ ;  /* 0x800000001e1ee210 */ /* 0x000fe20007ffe0ff */
[----:B------:R-:W-:-:S03]  /*53d0*/  IMAD.HI.U32 R4, R2, R21, RZ ;  /* 0x0000001502047227 */ /* 0x000fc600078e00ff */
[C---:B------:R-:W-:Y:S01]  /*53e0*/  ISETP.GT.U32.AND P6, PT, R0.reuse, R30, PT ;  /* 0x0000001e0000720c */ /* 0x040fe20003fc4070 */
[----:B------:R-:W-:Y:S01]  /*53f0*/  IMAD.MOV R4, RZ, RZ, -R4 ;  /* 0x000000ffff047224 */ /* 0x000fe200078e0a04 */
[----:B------:R-:W-:Y:S01]  /*5400*/  ISETP.GT.U32.AND P3, PT, R0, R32, PT ;  /* 0x000000200000720c */ /* 0x000fe20003f64070 */
[----:B------:R-:W-:-:S04]  /*5410*/  IMAD.HI.U32 R5, R2, R23, RZ ;  /* 0x0000001702057227 */ /* 0x000fc800078e00ff */
[----:B------:R-:W-:Y:S01]  /*5420*/  IMAD R21, R0, R4, R21 ;  /* 0x0000000400157224 */ /* 0x000fe200078e0215 */
[----:B------:R-:W-:Y:S01]  /*5430*/  @!P5 IADD3 R28, R28, -R0, RZ ;  /* 0x800000001c1cd210 */ /* 0x000fe20007ffe0ff */
[----:B------:R-:W-:Y:S02]  /*5440*/  IMAD.MOV R5, RZ, RZ, -R5 ;  /* 0x000000ffff057224 */ /* 0x000fe400078e0a05 */
[C---:B------:R-:W-:Y:S01]  /*5450*/  VIADD R9, R3.reuse, 0x6b ;  /* 0x0000006b03097836 */ /* 0x040fe20000000000 */
[----:B------:R-:W-:Y:S01]  /*5460*/  ISETP.GT.U32.AND P5, PT, R0, R28, PT ;  /* 0x0000001c0000720c */ /* 0x000fe20003fa4070 */
[----:B------:R-:W-:Y:S01]  /*5470*/  @!P6 IMAD.IADD R30, R30, 0x1, -R0 ;  /* 0x000000011e1ee824 */ /* 0x000fe200078e0a00 */
[----:B------:R-:W-:Y:S01]  /*5480*/  ISETP.GE.AND P6, PT, R10, RZ, PT ;  /* 0x000000ff0a00720c */ /* 0x000fe20003fc6270 */
[C---:B------:R-:W-:Y:S01]  /*5490*/  IMAD R23, R0.reuse, R5, R23 ;  /* 0x0000000500177224 */ /* 0x040fe200078e0217 */
[----:B------:R-:W-:Y:S01]  /*54a0*/  IABS R19, R9 ;  /* 0x0000000900137213 */ /* 0x000fe20000000000 */
[----:B------:R-:W-:Y:S01]  /*54b0*/  @!P0 IMAD.MOV R30, RZ, RZ, -R30 ;  /* 0x000000ffff1e8224 */ /* 0x000fe200078e0a1e */
[----:B------:R-:W-:Y:S01]  /*54c0*/  ISETP.GT.U32.AND P0, PT, R0, R21, PT ;  /* 0x000000150000720c */ /* 0x000fe20003f04070 */
[----:B------:R-:W-:Y:S01]  /*54d0*/  @!P3 IMAD.IADD R32, R32, 0x1, -R0 ;  /* 0x000000012020b824 */ /* 0x000fe200078e0a00 */
[----:B------:R-:W-:Y:S01]  /*54e0*/  ISETP.GT.U32.AND P3, PT, R0, R25, PT ;  /* 0x000000190000720c */ /* 0x000fe20003f64070 */
[----:B------:R-:W-:Y:S01]  /*54f0*/  IMAD.HI.U32 R5, R2, R17, RZ ;  /* 0x0000001102057227 */ /* 0x000fe200078e00ff */
[----:B------:R-:W-:-:S03]  /*5500*/  IADD3 R10, R3, 0x70, RZ ;  /* 0x00000070030a7810 */ /* 0x000fc60007ffe0ff */
[----:B------:R-:W-:Y:S01]  /*5510*/  @!P2 IMAD.MOV R32, RZ, RZ, -R32 ;  /* 0x000000ffff20a224 */ /* 0x000fe200078e0a20 */
[----:B------:R-:W-:Y:S01]  /*5520*/  ISETP.GT.U32.AND P2, PT, R0, R23, PT ;  /* 0x000000170000720c */ /* 0x000fe20003f44070 */
[--C-:B------:R-:W-:Y:S01]  /*5530*/  @!P5 IMAD.IADD R28, R28, 0x1, -R0.reuse ;  /* 0x000000011c1cd824 */ /* 0x100fe200078e0a00 */
[----:B------:R-:W-:Y:S01]  /*5540*/  ISETP.GE.AND P5, PT, R6, RZ, PT ;  /* 0x000000ff0600720c */ /* 0x000fe20003fa6270 */
[----:B------:R-:W-:Y:S01]  /*5550*/  IMAD.MOV R5, RZ, RZ, -R5 ;  /* 0x000000ffff057224 */ /* 0x000fe200078e0a05 */
[----:B------:R-:W-:Y:S01]  /*5560*/  IABS R27, R10 ;  /* 0x0000000a001b7213 */ /* 0x000fe20000000000 */
[----:B------:R-:W-:Y:S01]  /*5570*/  IMAD.HI.U32 R4, R2, R19, RZ ;  /* 0x0000001302047227 */ /* 0x000fe200078e00ff */
[-C--:B------:R-:W-:Y:S02]  /*5580*/  @!P0 IADD3 R21, R21, -R0.reuse, RZ ;  /* 0x8000000015158210 */ /* 0x080fe40007ffe0ff */
[----:B------:R-:W-:Y:S01]  /*5590*/  @!P3 IADD3 R25, R25, -R0, RZ ;  /* 0x800000001919b210 */ /* 0x000fe20007ffe0ff */
[C---:B------:R-:W-:Y:S01]  /*55a0*/  IMAD R17, R0.reuse, R5, R17 ;  /* 0x0000000500117224 */ /* 0x040fe200078e0211 */
[C---:B------:R-:W-:Y:S01]  /*55b0*/  ISETP.GT.U32.AND P0, PT, R0.reuse, R21, PT ;  /* 0x000000150000720c */ /* 0x040fe20003f04070 */
[----:B------:R-:W-:Y:S01]  /*55c0*/  VIADD R6, R3, 0x6f ;  /* 0x0000006f03067836 */ /* 0x000fe20000000000 */
[----:B------:R-:W-:Y:S01]  /*55d0*/  ISETP.GT.U32.AND P3, PT, R0, R25, PT ;  /* 0x000000190000720c */ /* 0x000fe20003f64070 */
[----:B------:R-:W-:Y:S01]  /*55e0*/  @!P2 IMAD.IADD R23, R23, 0x1, -R0 ;  /* 0x000000011717a824 */ /* 0x000fe200078e0a00 */
[----:B------:R-:W-:Y:S01]  /*55f0*/  IADD3 R4, -R4, RZ, RZ ;  /* 0x000000ff04047210 */ /* 0x000fe20007ffe1ff */
[----:B------:R-:W-:-:S02]  /*5600*/  VIADD R5, R3, 0x6e ;  /* 0x0000006e03057836 */ /* 0x000fc40000000000 */
[----:B------:R-:W-:Y:S01]  /*5610*/  @!P1 IMAD.MOV R28, RZ, RZ, -R28 ;  /* 0x000000ffff1c9224 */ /* 0x000fe200078e0a1c */
[C---:B------:R-:W-:Y:S01]  /*5620*/  ISETP.GT.U32.AND P2, PT, R0.reuse, R23, PT ;  /* 0x000000170000720c */ /* 0x040fe20003f44070 */
[----:B------:R-:W-:Y:S01]  /*5630*/  IMAD R19, R0, R4, R19 ;  /* 0x0000000400137224 */ /* 0x000fe200078e0213 */
[----:B------:R-:W-:Y:S01]  /*5640*/  IABS R13, R5 ;  /* 0x00000005000d7213 */ /* 0x000fe20000000000 */
[----:B------:R-:W-:Y:S01]  /*5650*/  VIADD R4, R3, 0x6d ;  /* 0x0000006d03047836 */ /* 0x000fe20000000000 */
[----:B------:R-:W-:Y:S01]  /*5660*/  ISETP.GE.AND P1, PT, R9, RZ, PT ;  /* 0x000000ff0900720c */ /* 0x000fe20003f26270 */
[--C-:B------:R-:W-:Y:S01]  /*5670*/  @!P0 IMAD.IADD R21, R21, 0x1, -R0.reuse ;  /* 0x0000000115158824 */ /* 0x100fe200078e0a00 */
[----:B------:R-:W-:Y:S01]  /*5680*/  ISETP.GE.AND P0, PT, R6, RZ, PT ;  /* 0x000000ff0600720c */ /* 0x000fe20003f06270 */
[--C-:B------:R-:W-:Y:S01]  /*5690*/  @!P3 IMAD.IADD R25, R25, 0x1, -R0.reuse ;  /* 0x000000011919b824 */ /* 0x100fe200078e0a00 */
[----:B------:R-:W-:Y:S01]  /*56a0*/  ISETP.GE.AND P3, PT, R11, RZ, PT ;  /* 0x000000ff0b00720c */ /* 0x000fe20003f66270 */
[----:B------:R-:W-:Y:S01]  /*56b0*/  @!P5 IMAD.MOV R21, RZ, RZ, -R21 ;  /* 0x000000ffff15d224 */ /* 0x000fe200078e0a15 */
[C---:B------:R-:W-:Y:S01]  /*56c0*/  ISETP.GT.U32.AND P5, PT, R0.reuse, R17, PT ;  /* 0x000000110000720c */ /* 0x040fe20003fa4070 */
[----:B------:R-:W-:Y:S01]  /*56d0*/  @!P4 IMAD.MOV R25, RZ, RZ, -R25 ;  /* 0x000000ffff19c224 */ /* 0x000fe200078e0a19 */
[----:B------:R-:W-:Y:S01]  /*56e0*/  ISETP.GT.U32.AND P4, PT, R0, R19, PT ;  /* 0x000000130000720c */ /* 0x000fe20003f84070 */
[----:B------:R-:W-:Y:S01]  /*56f0*/  @!P2 IMAD.IADD R23, R23, 0x1, -R0 ;  /* 0x000000011717a824 */ /* 0x000fe200078e0a00 */
[----:B------:R-:W-:Y:S01]  /*5700*/  IABS R11, R6 ;  /* 0x00000006000b7213 */ /* 0x000fe20000000000 */
[----:B------:R-:W-:Y:S01]  /*5710*/  IMAD.HI.U32 R9, R2, R29, RZ ;  /* 0x0000001d02097227 */ /* 0x000fe200078e00ff */
[----:B------:R-:W-:-:S02]  /*5720*/  IABS R15, R4 ;  /* 0x00000004000f7213 */ /* 0x000fc40000000000 */
[----:B------:R-:W-:Y:S01]  /*5730*/  @!P6 IADD3 R23, -R23, RZ, RZ ;  /* 0x000000ff1717e210 */ /* 0x000fe20007ffe1ff */
[----:B------:R-:W-:Y:S01]  /*5740*/  IMAD.MOV R9, RZ, RZ, -R9 ;  /* 0x000000ffff097224 */ /* 0x000fe200078e0a09 */
[----:B------:R-:W-:Y:S01]  /*5750*/  ISETP.GE.AND P6, PT, R5, RZ, PT ;  /* 0x000000ff0500720c */ /* 0x000fe20003fc6270 */
[----:B------:R-:W-:Y:S01]  /*5760*/  IMAD.HI.U32 R5, R2, R11, RZ ;  /* 0x0000000b02057227 */ /* 0x000fe200078e00ff */
[----:B------:R-:W-:-:S03]  /*5770*/  ISETP.GE.AND P2, PT, R4, RZ, PT ;  /* 0x000000ff0400720c */ /* 0x000fc60003f46270 */
[--C-:B------:R-:W-:Y:S02]  /*5780*/  @!P5 IMAD.IADD R17, R17, 0x1, -R0.reuse ;  /* 0x000000011111d824 */ /* 0x100fe400078e0a00 */
[----:B------:R-:W-:Y:S02]  /*5790*/  IMAD.MOV R5, RZ, RZ, -R5 ;  /* 0x000000ffff057224 */ /* 0x000fe400078e0a05 */
[----:B------:R-:W-:Y:S01]  /*57a0*/  @!P4 IMAD.IADD R19, R19, 0x1, -R0 ;  /* 0x000000011313c824 */ /* 0x000fe200078e0a00 */
[C---:B------:R-:W-:Y:S01]  /*57b0*/  ISETP.GT.U32.AND P5, PT, R0.reuse, R17, PT ;  /* 0x000000110000720c */ /* 0x040fe20003fa4070 */
[----:B------:R-:W-:Y:S02]  /*57c0*/  IMAD R11, R0, R5, R11 ;  /* 0x00000005000b7224 */ /* 0x000fe400078e020b */
[----:B------:R-:W-:Y:S01]  /*57d0*/  IMAD.HI.U32 R4, R2, R15, RZ ;  /* 0x0000000f02047227 */ /* 0x000fe200078e00ff */
[----:B------:R-:W-:-:S03]  /*57e0*/  ISETP.GT.U32.AND P4, PT, R0, R19, PT ;  /* 0x000000130000720c */ /* 0x000fc60003f84070 */
[----:B------:R-:W-:Y:S01]  /*57f0*/  IMAD R5, R0, R9, R29 ;  /* 0x0000000900057224 */ /* 0x000fe200078e021d */
[----:B------:R-:W-:Y:S01]  /*5800*/  IADD3 R4, -R4, RZ, RZ ;  /* 0x000000ff04047210 */ /* 0x000fe20007ffe1ff */
[----:B------:R-:W-:Y:S01]  /*5810*/  IMAD.HI.U32 R9, R2, R247, RZ ;  /* 0x000000f702097227 */ /* 0x000fe200078e00ff */
[----:B------:R-:W-:-:S03]  /*5820*/  IABS R29, R48 ;  /* 0x00000030001d7213 */ /* 0x000fc60000000000 */
[----:B------:R-:W-:Y:S01]  /*5830*/  @!P5 IMAD.IADD R17, R17, 0x1, -R0 ;  /* 0x000000011111d824 */ /* 0x000fe200078e0a00 */
[C---:B------:R-:W-:Y:S01]  /*5840*/  ISETP.GT.U32.AND P5, PT, R0.reuse, R11, PT ;  /* 0x0000000b0000720c */ /* 0x040fe20003fa4070 */
[----:B------:R-:W-:Y:S01]  /*5850*/  IMAD R15, R0, R4, R15 ;  /* 0x00000004000f7224 */ /* 0x000fe200078e020f */
[----:B------:R-:W-:Y:S01]  /*5860*/  IADD3 R9, -R9, RZ, RZ ;  /* 0x000000ff09097210 */ /* 0x000fe20007ffe1ff */
[----:B------:R-:W-:-:S04]  /*5870*/  IMAD.HI.U32 R4, R2, R13, RZ ;  /* 0x0000000d02047227 */ /* 0x000fc800078e00ff */
[----:B------:R-:W-:Y:S02]  /*5880*/  IMAD.MOV R4, RZ, RZ, -R4 ;  /* 0x000000ffff047224 */ /* 0x000fe400078e0a04 */
[----:B------:R-:W-:Y:S01]  /*5890*/  @!P4 IMAD.IADD R19, R19, 0x1, -R0 ;  /* 0x000000011313c824 */ /* 0x000fe200078e0a00 */
[C---:B------:R-:W-:Y:S01]  /*58a0*/  ISETP.GT.U32.AND P4, PT, R0.reuse, R15, PT ;  /* 0x0000000f0000720c */ /* 0x040fe20003f84070 */
[----:B------:R-:W-:Y:S02]  /*58b0*/  IMAD R13, R0, R4, R13 ;  /* 0x00000004000d7224 */ /* 0x000fe400078e020d */
[----:B------:R-:W-:Y:S01]  /*58c0*/  @!P5 IADD3 R11, R11, -R0, RZ ;  /* 0x800000000b0bd210 */ /* 0x000fe20007ffe0ff */
[----:B------:R-:W-:-:S03]  /*58d0*/  IMAD.HI.U32 R4, R2, R251, RZ ;  /* 0x000000fb02047227 */ /* 0x000fc600078e00ff */
[C---:B------:R-:W-:Y:S01]  /*58e0*/  ISETP.GT.U32.AND P5, PT, R0.reuse, R11, PT ;  /* 0x0000000b0000720c */ /* 0x040fe20003fa4070 */
[----:B------:R-:W-:Y:S02]  /*58f0*/  IMAD.MOV R4, RZ, RZ, -R4 ;  /* 0x000000ffff047224 */ /* 0x000fe400078e0a04 */
[----:B------:R-:W-:Y:S01]  /*5900*/  @!P1 IMAD.MOV R19, RZ, RZ, -R19 ;  /* 0x000000ffff139224 */ /* 0x000fe200078e0a13 */
[C---:B------:R-:W-:Y:S01]  /*5910*/  ISETP.GT.U32.AND P1, PT, R0.reuse, R13, PT ;  /* 0x0000000d0000720c */ /* 0x040fe20003f24070 */
[----:B------:R-:W-:Y:S01]  /*5920*/  IMAD R251, R0, R4, R251 ;  /* 0x0000000400fb7224 */ /* 0x000fe200078e02fb */
[----:B------:R-:W-:Y:S01]  /*5930*/  @!P4 IADD3 R15, R15, -R0, RZ ;  /* 0x800000000f0fc210 */ /* 0x000fe20007ffe0ff */
[----:B------:R-:W-:-:S03]  /*5940*/  IMAD.HI.U32 R4, R2, R249, RZ ;  /* 0x000000f902047227 */ /* 0x000fc600078e00ff */
[----:B------:R-:W-:Y:S01]  /*5950*/  ISETP.GT.U32.AND P4, PT, R0, R15, PT ;  /* 0x0000000f0000720c */ /* 0x000fe20003f84070 */
[----:B------:R-:W-:-:S04]  /*5960*/  IMAD.HI.U32 R6, R2, R27, RZ ;  /* 0x0000001b02067227 */ /* 0x000fc800078e00ff */
[--C-:B------:R-:W-:Y:S01]  /*5970*/  @!P5 IMAD.IADD R11, R11, 0x1, -R0.reuse ;  /* 0x000000010b0bd824 */ /* 0x100fe200078e0a00 */
[----:B------:R-:W-:Y:S01]  /*5980*/  ISETP.GT.U32.AND P5, PT, R0, R251, PT ;  /* 0x000000fb0000720c */ /* 0x000fe20003fa4070 */
[----:B------:R-:W-:Y:S01]  /*5990*/  @!P1 IMAD.IADD R13, R13, 0x1, -R0 ;  /* 0x000000010d0d9824 */ /* 0x000fe200078e0a00 */
[----:B------:R-:W-:Y:S01]  /*59a0*/  IADD3 R6, -R6, RZ, RZ ;  /* 0x000000ff06067210 */ /* 0x000fe20007ffe1ff */
[C---:B------:R-:W-:Y:S02]  /*59b0*/  IMAD R247, R0.reuse, R9, R247 ;  /* 0x0000000900f77224 */ /* 0x040fe400078e02f7 */
[----:B------:R-:W-:Y:S01]  /*59c0*/  IMAD.MOV R4, RZ, RZ, -R4 ;  /* 0x000000ffff047224 */ /* 0x000fe200078e0a04 */
[C---:B------:R-:W-:Y:S01]  /*59d0*/  ISETP.GT.U32.AND P1, PT, R0.reuse, R13, PT ;  /* 0x0000000d0000720c */ /* 0x040fe20003f24070 */
[----:B------:R-:W-:Y:S01]  /*59e0*/  @!P4 IMAD.IADD R15, R15, 0x1, -R0 ;  /* 0x000000010f0fc824 */ /* 0x000fe200078e0a00 */
[C---:B------:R-:W-:Y:S01]  /*59f0*/  ISETP.GT.U32.AND P4, PT, R0.reuse, R5, PT ;  /* 0x000000050000720c */ /* 0x040fe20003f84070 */
[----:B------:R-:W-:-:S02]  /*5a00*/  IMAD R249, R0, R4, R249 ;  /* 0x0000000400f97224 */ /* 0x000fc400078e02f9 */
[----:B------:R-:W-:-:S04]  /*5a10*/  IMAD.HI.U32 R4, R2, R243, RZ ;  /* 0x000000f302047227 */ /* 0x000fc800078e00ff */
[----:B------:R-:W-:Y:S02]  /*5a20*/  @!P5 IMAD.IADD R251, R251, 0x1, -R0 ;  /* 0x00000001fbfbd824 */ /* 0x000fe400078e0a00 */
[C---:B------:R-:W-:Y:S01]  /*5a30*/  IMAD R6, R0.reuse, R6, R27 ;  /* 0x0000000600067224 */ /* 0x040fe200078e021b */
[----:B------:R-:W-:Y:S01]  /*5a40*/  IABS R27, R52 ;  /* 0x00000034001b7213 */ /* 0x000fe20000000000 */
[----:B------:R-:W-:Y:S01]  /*5a50*/  IMAD.MOV R16, RZ, RZ, -R4 ;  /* 0x000000ffff107224 */ /* 0x000fe200078e0a04 */
[C---:B------:R-:W-:Y:S01]  /*5a60*/  ISETP.GT.U32.AND P5, PT, R0.reuse, R251, PT ;  /* 0x000000fb0000720c */ /* 0x040fe20003fa4070 */
[----:B------:R-:W-:Y:S01]  /*5a70*/  @!P4 IMAD.IADD R5, R5, 0x1, -R0 ;  /* 0x000000010505c824 */ /* 0x000fe200078e0a00 */
[----:B------:R-:W-:Y:S01]  /*5a80*/  @!P1 IADD3 R13, R13, -R0, RZ ;  /* 0x800000000d0d9210 */ /* 0x000fe20007ffe0ff */
[----:B------:R-:W-:Y:S01]  /*5a90*/  @!P3 IMAD.MOV R17, RZ, RZ, -R17 ;  /* 0x000000ffff11b224 */ /* 0x000fe200078e0a11 */
[C---:B------:R-:W-:Y:S01]  /*5aa0*/  ISETP.GT.U32.AND P3, PT, R0.reuse, R6, PT ;  /* 0x000000060000720c */ /* 0x040fe20003f64070 */
[C---:B------:R-:W-:Y:S01]  /*5ab0*/  IMAD R243, R0.reuse, R16, R243 ;  /* 0x0000001000f37224 */ /* 0x040fe200078e02f3 */
[----:B------:R-:W-:Y:S01]  /*5ac0*/  ISETP.GT.U32.AND P4, PT, R0, R5, PT ;  /* 0x000000050000720c */ /* 0x000fe20003f84070 */
[----:B------:R-:W-:Y:S01]  /*5ad0*/  IMAD.HI.U32 R9, R2, R241, RZ ;  /* 0x000000f102097227 */ /* 0x000fe200078e00ff */
[----:B------:R-:W-:-:S02]  /*5ae0*/  ISETP.GE.AND P1, PT, R10, RZ, PT ;  /* 0x000000ff0a00720c */ /* 0x000fc40003f26270 */
[----:B------:R-:W-:Y:S01]  /*5af0*/  @!P6 IADD3 R13, -R13, RZ, RZ ;  /* 0x000000ff0d0de210 */ /* 0x000fe20007ffe1ff */
[----:B------:R-:W-:-:S04]  /*5b00*/  IMAD.HI.U32 R10, R2, R245, RZ ;  /* 0x000000f5020a7227 */ /* 0x000fc800078e00ff */
[----:B------:R-:W-:Y:S01]  /*5b10*/  @!P5 IMAD.IADD R251, R251, 0x1, -R0 ;  /* 0x00000001fbfbd824 */ /* 0x000fe200078e0a00 */
[C---:B------:R-:W-:Y:S01]  /*5b20*/  ISETP.GT.U32.AND P5, PT, R0.reuse, R247, PT ;  /* 0x000000f70000720c */ /* 0x040fe20003fa4070 */
[----:B------:R-:W-:Y:S02]  /*5b30*/  IMAD.MOV R10, RZ, RZ, -R10 ;  /* 0x000000ffff0a7224 */ /* 0x000fe400078e0a0a */
[----:B------:R-:W-:Y:S01]  /*5b40*/  @!P4 IADD3 R5, R5, -R0, RZ ;  /* 0x800000000505c210 */ /* 0x000fe20007ffe0ff */
[----:B------:R-:W-:Y:S01]  /*5b50*/  IMAD.MOV R9, RZ, RZ, -R9 ;  /* 0x000000ffff097224 */ /* 0x000fe200078e0a09 */
[----:B------:R-:W-:Y:S01]  /*5b60*/  ISETP.GT.U32.AND P4, PT, R0, R249, PT ;  /* 0x000000f90000720c */ /* 0x000fe20003f84070 */
[----:B------:R-:W-:Y:S02]  /*5b70*/  @!P3 IMAD.IADD R6, R6, 0x1, -R0 ;  /* 0x000000010606b824 */ /* 0x000fe400078e0a00 */
[C---:B------:R-:W-:Y:S02]  /*5b80*/  IMAD R245, R0.reuse, R10, R245 ;  /* 0x0000000a00f57224 */ /* 0x040fe400078e02f5 */
[C---:B------:R-:W-:Y:S01]  /*5b90*/  IMAD R241, R0.reuse, R9, R241 ;  /* 0x0000000900f17224 */ /* 0x040fe200078e02f1 */
[----:B------:R-:W-:Y:S01]  /*5ba0*/  ISETP.GT.U32.AND P3, PT, R0, R6, PT ;  /* 0x000000060000720c */ /* 0x000fe20003f64070 */
[----:B------:R-:W-:Y:S01]  /*5bb0*/  IMAD.HI.U32 R10, R2, R37, RZ ;  /* 0x00000025020a7227 */ /* 0x000fe200078e00ff */
[----:B------:R-:W-:-:S02]  /*5bc0*/  @!P5 IADD3 R247, R247, -R0, RZ ;  /* 0x80000000f7f7d210 */ /* 0x000fc40007ffe0ff */
[C---:B------:R-:W-:Y:S01]  /*5bd0*/  ISETP.GT.U32.AND P5, PT, R0.reuse, R243, PT ;  /* 0x000000f30000720c */ /* 0x040fe20003fa4070 */
[----:B------:R-:W-:Y:S02]  /*5be0*/  IMAD.MOV R10, RZ, RZ, -R10 ;  /* 0x000000ffff0a7224 */ /* 0x000fe400078e0a0a */
[----:B------:R-:W-:Y:S01]  /*5bf0*/  @!P4 IMAD.IADD R249, R249, 0x1, -R0 ;  /* 0x00000001f9f9c824 */ /* 0x000fe200078e0a00 */
[C---:B------:R-:W-:Y:S01]  /*5c00*/  ISETP.GT.U32.AND P4, PT, R0.reuse, R245, PT ;  /* 0x000000f50000720c */ /* 0x040fe20003f84070 */
[----:B------:R-:W-:Y:S02]  /*5c10*/  IMAD R37, R0, R10, R37 ;  /* 0x0000000a00257224 */ /* 0x000fe400078e0225 */
[----:B------:R-:W-:-:S04]  /*5c20*/  IMAD.HI.U32 R4, R2, R235, RZ ;  /* 0x000000eb02047227 */ /* 0x000fc800078e00ff */
[--C-:B------:R-:W-:Y:S01]  /*5c30*/  @!P3 IMAD.IADD R6, R6, 0x1, -R0.reuse ;  /* 0x000000010606b824 */ /* 0x100fe200078e0a00 */
[----:B------:R-:W-:Y:S01]  /*5c40*/  ISETP.GE.AND P3, PT, R14, RZ, PT ;  /* 0x000000ff0e00720c */ /* 0x000fe20003f66270 */
[----:B------:R-:W-:Y:S01]  /*5c50*/  @!P5 IMAD.IADD R243, R243, 0x1, -R0 ;  /* 0x00000001f3f3d824 */ /* 0x000fe200078e0a00 */
[----:B------:R-:W-:Y:S01]  /*5c60*/  ISETP.GT.U32.AND P5, PT, R0, R241, PT ;  /* 0x000000f10000720c */ /* 0x000fe20003fa4070 */
[----:B------:R-:W-:Y:S01]  /*5c70*/  IMAD.HI.U32 R14, R2, R35, RZ ;  /* 0x00000023020e7227 */ /* 0x000fe200078e00ff */
[----:B------:R-:W-:-:S03]  /*5c80*/  IADD3 R4, -R4, RZ, RZ ;  /* 0x000000ff04047210 */ /* 0x000fc60007ffe1ff */
[----:B------:R-:W-:Y:S01]  /*5c90*/  @!P4 IMAD.IADD R245, R245, 0x1, -R0 ;  /* 0x00000001f5f5c824 */ /* 0x000fe200078e0a00 */
[----:B------:R-:W-:Y:S01]  /*5ca0*/  ISETP.GE.AND P4, PT, R18, RZ, PT ;  /* 0x000000ff1200720c */ /* 0x000fe20003f86270 */
[C---:B------:R-:W-:Y:S02]  /*5cb0*/  VIADD R16, R3.reuse, 0x7a ;  /* 0x0000007a03107836 */ /* 0x040fe40000000000 */
[----:B------:R-:W-:Y:S02]  /*5cc0*/  IMAD.MOV R14, RZ, RZ, -R14 ;  /* 0x000000ffff0e7224 */ /* 0x000fe400078e0a0e */
[----:B------:R-:W-:Y:S01]  /*5cd0*/  VIADD R18, R3, 0x7b ;  /* 0x0000007b03127836 */ /* 0x000fe20000000000 */
[----:B------:R-:W-:Y:S01]  /*5ce0*/  IABS R33, R16 ;  /* 0x0000001000217213 */ /* 0x000fe20000000000 */
[C---:B------:R-:W-:Y:S01]  /*5cf0*/  IMAD R35, R0.reuse, R14, R35 ;  /* 0x0000000e00237224 */ /* 0x040fe200078e0223 */
[----:B------:R-:W-:Y:S01]  /*5d00*/  @!P5 IADD3 R241, R241, -R0, RZ ;  /* 0x80000000f1f1d210 */ /* 0x000fe20007ffe0ff */
[----:B------:R-:W-:Y:S01]  /*5d10*/  @!P2 IMAD.MOV R15, RZ, RZ, -R15 ;  /* 0x000000ffff0fa224 */ /* 0x000fe200078e0a0f */
[C---:B------:R-:W-:Y:S01]  /*5d20*/  ISETP.GT.U32.AND P5, PT, R0.reuse, R37, PT ;  /* 0x000000250000720c */ /* 0x040fe20003fa4070 */
[----:B------:R-:W-:Y:S01]  /*5d30*/  IMAD R235, R0, R4, R235 ;  /* 0x0000000400eb7224 */ /* 0x000fe200078e02eb */
[----:B------:R-:W-:Y:S01]  /*5d40*/  IABS R31, R18 ;  /* 0x00000012001f7213 */ /* 0x000fe20000000000 */
[----:B------:R-:W-:Y:S01]  /*5d50*/  IMAD.HI.U32 R4, R2, R33, RZ ;  /* 0x0000002102047227 */ /* 0x000fe200078e00ff */
[----:B------:R-:W-:-:S02]  /*5d60*/  ISETP.GT.U32.AND P2, PT, R0, R249, PT ;  /* 0x000000f90000720c */ /* 0x000fc40003f44070 */
[----:B------:R-:W-:Y:S01]  /*5d70*/  @!P4 IADD3 R251, -R251, RZ, RZ ;  /* 0x000000fffbfbc210 */ /* 0x000fe20007ffe1ff */
[----:B------:R-:W-:Y:S01]  /*5d80*/  IMAD.HI.U32 R9, R2, R31, RZ ;  /* 0x0000001f02097227 */ /* 0x000fe200078e00ff */
[----:B------:R-:W-:-:S03]  /*5d90*/  ISETP.GT.U32.AND P4, PT, R0, R35, PT ;  /* 0x000000230000720c */ /* 0x000fc60003f84070 */
[----:B------:R-:W-:-:S04]  /*5da0*/  IMAD.HI.U32 R14, R2, R237, RZ ;  /* 0x000000ed020e7227 */ /* 0x000fc800078e00ff */
[----:B------:R-:W-:Y:S01]  /*5db0*/  @!P5 IMAD.IADD R37, R37, 0x1, -R0 ;  /* 0x000000012525d824 */ /* 0x000fe200078e0a00 */
[C---:B------:R-:W-:Y:S01]  /*5dc0*/  ISETP.GT.U32.AND P5, PT, R0.reuse, R247, PT ;  /* 0x000000f70000720c */ /* 0x040fe20003fa4070 */
[----:B------:R-:W-:Y:S01]  /*5dd0*/  @!P1 IMAD.MOV R6, RZ, RZ, -R6 ;  /* 0x000000ffff069224 */ /* 0x000fe200078e0a06 */
[----:B------:R-:W-:Y:S01]  /*5de0*/  ISETP.GT.U32.AND P1, PT, R0, R243, PT ;  /* 0x000000f30000720c */ /* 0x000fe20003f24070 */
[----:B------:R-:W-:Y:S01]  /*5df0*/  IMAD.MOV R4, RZ, RZ, -R4 ;  /* 0x000000ffff047224 */ /* 0x000fe200078e0a04 */
[----:B------:R-:W-:Y:S01]  /*5e00*/  IADD3 R14, -R14, RZ, RZ ;  /* 0x000000ff0e0e7210 */ /* 0x000fe20007ffe1ff */
[----:B------:R-:W-:Y:S01]  /*5e10*/  IMAD.MOV R9, RZ, RZ, -R9 ;  /* 0x000000ffff097224 */ /* 0x000fe200078e0a09 */
[C---:B------:R-:W-:Y:S01]  /*5e20*/  ISETP.GT.U32.AND P6, PT, R0.reuse, R37, PT ;  /* 0x000000250000720c */ /* 0x040fe20003fc4070 */
[C---:B------:R-:W-:Y:S02]  /*5e30*/  IMAD R33, R0.reuse, R4, R33 ;  /* 0x0000000400217224 */ /* 0x040fe400078e0221 */
[----:B------:R-:W-:Y:S01]  /*5e40*/  @!P0 IMAD.MOV R11, RZ, RZ, -R11 ;  /* 0x000000ffff0b8224 */ /* 0x000fe200078e0a0b */
[C---:B------:R-:W-:Y:S01]  /*5e50*/  ISETP.GT.U32.AND P0, PT, R0.reuse, R245, PT ;  /* 0x000000f50000720c */ /* 0x040fe20003f04070 */
[----:B------:R-:W-:Y:S01]  /*5e60*/  IMAD R31, R0, R9, R31 ;  /* 0x00000009001f7224 */ /* 0x000fe200078e021f */
[----:B------:R-:W-:Y:S01]  /*5e70*/  LOP3.LUT R9, R40, 0x60, RZ, 0xc0, !PT ;  /* 0x0000006028097812 */ /* 0x000fe200078ec0ff */
[----:B------:R-:W-:-:S02]  /*5e80*/  IMAD.HI.U32 R10, R2, R29, RZ ;  /* 0x0000001d020a7227 */ /* 0x000fc400078e00ff */
[----:B------:R-:W-:Y:S02]  /*5e90*/  @!P1 IADD3 R243, R243, -R0, RZ ;  /* 0x80000000f3f39210 */ /* 0x000fe40007ffe0ff */
[--C-:B------:R-:W-:Y:S01]  /*5ea0*/  @!P2 IMAD.IADD R249, R249, 0x1, -R0.reuse ;  /* 0x00000001f9f9a824 */ /* 0x100fe200078e0a00 */
[C---:B------:R-:W-:Y:S01]  /*5eb0*/  ISETP.GT.U32.AND P2, PT, R0.reuse, R33, PT ;  /* 0x000000210000720c */ /* 0x040fe20003f44070 */
[C---:B------:R-:W-:Y:S02]  /*5ec0*/  IMAD R237, R0.reuse, R14, R237 ;  /* 0x0000000e00ed7224 */ /* 0x040fe400078e02ed */
[--C-:B------:R-:W-:Y:S01]  /*5ed0*/  @!P5 IMAD.IADD R247, R247, 0x1, -R0.reuse ;  /* 0x00000001f7f7d824 */ /* 0x100fe200078e0a00 */
[----:B------:R-:W-:Y:S01]  /*5ee0*/  ISETP.GT.U32.AND P5, PT, R0, R31, PT ;  /* 0x0000001f0000720c */ /* 0x000fe20003fa4070 */
[----:B------:R-:W-:Y:S01]  /*5ef0*/  @!P4 IMAD.IADD R35, R35, 0x1, -R0 ;  /* 0x000000012323c824 */ /* 0x000fe200078e0a00 */
[----:B------:R-:W-:Y:S01]  /*5f00*/  ISETP.GE.AND P4, PT, R22, RZ, PT ;  /* 0x000000ff1600720c */ /* 0x000fe20003f86270 */
[----:B------:R-:W-:Y:S01]  /*5f10*/  IMAD.MOV R10, RZ, RZ, -R10 ;  /* 0x000000ffff0a7224 */ /* 0x000fe200078e0a0a */
[C---:B------:R-:W-:Y:S01]  /*5f20*/  ISETP.GT.U32.AND P1, PT, R0.reuse, R237, PT ;  /* 0x000000ed0000720c */ /* 0x040fe20003f24070 */
[----:B------:R-:W-:Y:S01]  /*5f30*/  @!P3 IMAD.MOV R5, RZ, RZ, -R5 ;  /* 0x000000ffff05b224 */ /* 0x000fe200078e0a05 */
[----:B------:R-:W-:Y:S01]  /*5f40*/  ISETP.GT.U32.AND P3, PT, R0, R241, PT ;  /* 0x000000f10000720c */ /* 0x000fe20003f64070 */
[----:B------:R-:W-:-:S02]  /*5f50*/  IMAD.HI.U32 R2, R2, R27, RZ ;  /* 0x0000001b02027227 */ /* 0x000fc400078e00ff */
[----:B------:R-:W-:Y:S02]  /*5f60*/  @!P2 IADD3 R33, R33, -R0, RZ ;  /* 0x800000002121a210 */ /* 0x000fe40007ffe0ff */
[C---:B------:R-:W-:Y:S01]  /*5f70*/  IMAD R29, R0.reuse, R10, R29 ;  /* 0x0000000a001d7224 */ /* 0x040fe200078e021d */
[C---:B------:R-:W-:Y:S01]  /*5f80*/  ISETP.GT.U32.AND P2, PT, R0.reuse, R235, PT ;  /* 0x000000eb0000720c */ /* 0x040fe20003f44070 */
[----:B------:R-:W-:Y:S02]  /*5f90*/  IMAD.MOV R2, RZ, RZ, -R2 ;  /* 0x000000ffff027224 */ /* 0x000fe400078e0a02 */
[--C-:B------:R-:W-:Y:S01]  /*5fa0*/  @!P0 IMAD.IADD R245, R245, 0x1, -R0.reuse ;  /* 0x00000001f5f58824 */ /* 0x100fe200078e0a00 */
[C---:B------:R-:W-:Y:S01]  /*5fb0*/  ISETP.GT.U32.AND P0, PT, R0.reuse, R29, PT ;  /* 0x0000001d0000720c */ /* 0x040fe20003f04070 */
[----:B------:R-:W-:Y:S01]  /*5fc0*/  IMAD R4, R0, R2, R27 ;  /* 0x0000000200047224 */ /* 0x000fe200078e021b */
[----:B------:R-:W-:Y:S01]  /*5fd0*/  @!P4 IADD3 R247, -R247, RZ, RZ ;  /* 0x000000fff7f7c210 */ /* 0x000fe20007ffe1ff */
[--C-:B------:R-:W-:Y:S01]  /*5fe0*/  @!P5 IMAD.IADD R31, R31, 0x1, -R0.reuse ;  /* 0x000000011f1fd824 */ /* 0x100fe200078e0a00 */
[----:B------:R-:W-:Y:S01]  /*5ff0*/  ISETP.GE.AND P5, PT, R24, RZ, PT ;  /* 0x000000ff1800720c */ /* 0x000fe20003fa6270 */
[--C-:B------:R-:W-:Y:S01]  /*6000*/  @!P3 IMAD.IADD R241, R241, 0x1, -R0.reuse ;  /* 0x00000001f1f1b824 */ /* 0x100fe200078e0a00 */
[C---:B------:R-:W-:Y:S01]  /*6010*/  ISETP.GT.U32.AND P4, PT, R0.reuse, R33, PT ;  /* 0x000000210000720c */ /* 0x040fe20003f84070 */
[--C-:B------:R-:W-:Y:S01]  /*6020*/  @!P1 IMAD.IADD R237, R237, 0x1, -R0.reuse ;  /* 0x00000001eded9824 */ /* 0x100fe200078e0a00 */
[----:B------:R-:W-:Y:S01]  /*6030*/  ISETP.GT.U32.AND P3, PT, R0, R4, PT ;  /* 0x000000040000720c */ /* 0x000fe20003f64070 */
[--C-:B------:R-:W-:Y:S01]  /*6040*/  @!P6 IMAD.IADD R37, R37, 0x1, -R0.reuse ;  /* 0x000000012525e824 */ /* 0x100fe200078e0a00 */
[----:B------:R-:W-:Y:S01]  /*6050*/  ISETP.GE.AND P1, PT, R42, RZ, PT ;  /* 0x000000ff2a00720c */ /* 0x000fe20003f26270 */
[--C-:B------:R-:W-:Y:S01]  /*6060*/  @!P2 IMAD.IADD R235, R235, 0x1, -R0.reuse ;  /* 0x00000001ebeba824 */ /* 0x100fe200078e0a00 */
[----:B------:R-:W-:Y:S01]  /*6070*/  ISETP.GE.AND P6, PT, R20, RZ, PT ;  /* 0x000000ff1400720c */ /* 0x000fe20003fc6270 */
[--C-:B------:R-:W-:Y:S01]  /*6080*/  @!P0 IMAD.IADD R29, R29, 0x1, -R0.reuse ;  /* 0x000000011d1d8824 */ /* 0x100fe200078e0a00 */
[----:B------:R-:W-:Y:S01]  /*6090*/  ISETP.GE.AND P0, PT, R26, RZ, PT ;  /* 0x000000ff1a00720c */ /* 0x000fe20003f06270 */
[----:B------:R-:W-:Y:S01]  /*60a0*/  IMAD.SHL.U32 R2, R40, 0x4, RZ ;  /* 0x0000000428027824 */ /* 0x000fe200078e00ff */
[----:B------:R-:W1:Y:S01]  /*60b0*/  LDC.64 R26, c[0x0][0x238] ;  /* 0x00008e00ff1a7b82 */ /* 0x000e620000000a00 */
[----:B------:R-:W-:Y:S01]  /*60c0*/  @!P5 IMAD.MOV R245, RZ, RZ, -R245 ;  /* 0x000000fffff5d224 */ /* 0x000fe200078e0af5 */
[----:B------:R-:W-:Y:S01]  /*60d0*/  ISETP.GT.U32.AND P5, PT, R0, R31, PT ;  /* 0x0000001f0000720c */ /* 0x000fe20003fa4070 */
[----:B------:R-:W-:Y:S01]  /*60e0*/  @!P4 IMAD.IADD R33, R33, 0x1, -R0 ;  /* 0x000000012121c824 */ /* 0x000fe200078e0a00 */
[----:B------:R-:W-:-:S02]  /*60f0*/  ISETP.GE.AND P4, PT, R16, RZ, PT ;  /* 0x000000ff1000720c */ /* 0x000fc40003f86270 */
[-C--:B------:R-:W-:Y:S01]  /*6100*/  @!P3 IADD3 R4, R4, -R0.reuse, RZ ;  /* 0x800000000404b210 */ /* 0x080fe20007ffe0ff */
[----:B------:R-:W-:Y:S01]  /*6110*/  @!P1 IMAD.MOV R241, RZ, RZ, -R241 ;  /* 0x000000fffff19224 */ /* 0x000fe200078e0af1 */
[----:B------:R-:W-:Y:S01]  /*6120*/  ISETP.GE.AND P3, PT, R44, RZ, PT ;  /* 0x000000ff2c00720c */ /* 0x000fe20003f66270 */
[----:B------:R-:W-:Y:S01]  /*6130*/  @!P6 IMAD.MOV R249, RZ, RZ, -R249 ;  /* 0x000000fffff9e224 */ /* 0x000fe200078e0af9 */
[C---:B------:R-:W-:Y:S01]  /*6140*/  ISETP.GT.U32.AND P1, PT, R0.reuse, R237, PT ;  /* 0x000000ed0000720c */ /* 0x040fe20003f24070 */
[----:B------:R-:W-:Y:S01]  /*6150*/  @!P0 IMAD.MOV R243, RZ, RZ, -R243 ;  /* 0x000000fffff38224 */ /* 0x000fe200078e0af3 */
[C---:B------:R-:W-:Y:S01]  /*6160*/  ISETP.GT.U32.AND P0, PT, R0.reuse, R29, PT ;  /* 0x0000001d0000720c */ /* 0x040fe20003f04070 */
[----:B------:R-:W2:Y:S01]  /*6170*/  LDC R44, c[0x0][0x230] ;  /* 0x00008c00ff2c7b82 */ /* 0x000ea20000000800 */
[C---:B------:R-:W-:Y:S02]  /*6180*/  ISETP.GT.U32.AND P6, PT, R0.reuse, R235, PT ;  /* 0x000000eb0000720c */ /* 0x040fe40003fc4070 */
[----:B------:R-:W-:Y:S01]  /*6190*/  @!P5 IADD3 R31, R31, -R0, RZ ;  /* 0x800000001f1fd210 */ /* 0x000fe20007ffe0ff */
[----:B------:R-:W-:Y:S01]  /*61a0*/  @!P4 IMAD.MOV R33, RZ, RZ, -R33 ;  /* 0x000000ffff21c224 */ /* 0x000fe200078e0a21 */
[----:B------:R-:W-:-:S02]  /*61b0*/  ISETP.GT.U32.AND P2, PT, R0, R35, PT ;  /* 0x000000230000720c */ /* 0x000fc40003f44070 */
[----:B------:R-:W-:Y:S01]  /*61c0*/  ISETP.GE.AND P5, PT, R18, RZ, PT ;  /* 0x000000ff1200720c */ /* 0x000fe20003fa6270 */
[----:B------:R-:W3:Y:S01]  /*61d0*/  LDC R42, c[0x0][0x230] ;  /* 0x00008c00ff2a7b82 */ /* 0x000ee20000000800 */
[----:B------:R-:W-:Y:S01]  /*61e0*/  @!P3 IADD3 R37, -R37, RZ, RZ ;  /* 0x000000ff2525b210 */ /* 0x000fe20007ffe1ff */
[--C-:B------:R-:W-:Y:S01]  /*61f0*/  @!P1 IMAD.IADD R237, R237, 0x1, -R0.reuse ;  /* 0x00000001eded9824 */ /* 0x100fe200078e0a00 */
[----:B------:R-:W-:Y:S01]  /*6200*/  ISETP.GE.AND P4, PT, R3, RZ, PT ;  /* 0x000000ff0300720c */ /* 0x000fe20003f86270 */
[--C-:B------:R-:W-:Y:S01]  /*6210*/  @!P0 IMAD.IADD R29, R29, 0x1, -R0.reuse ;  /* 0x000000011d1d8824 */ /* 0x100fe200078e0a00 */
[----:B------:R-:W-:Y:S01]  /*6220*/  ISETP.GT.U32.AND P3, PT, R0, R4, PT ;  /* 0x000000040000720c */ /* 0x000fe20003f64070 */
[----:B-1----:R-:W-:Y:S01]  /*6230*/  IMAD R202, R26, 0x22, RZ ;  /* 0x000000221aca7824 */ /* 0x002fe200078e02ff */
[----:B------:R-:W-:Y:S01]  /*6240*/  ISETP.GE.AND P1, PT, R50, RZ, PT ;  /* 0x000000ff3200720c */ /* 0x000fe20003f26270 */
[----:B------:R-:W-:Y:S01]  /*6250*/  IMAD R186, R26, 0x42, RZ ;  /* 0x000000421aba7824 */ /* 0x000fe200078e02ff */
[----:B------:R-:W-:Y:S01]  /*6260*/  LOP3.LUT R2, R2, 0x7c, RZ, 0xc0, !PT ;  /* 0x0000007c02027812 */ /* 0x000fe200078ec0ff */
[----:B------:R-:W-:Y:S01]  /*6270*/  @!P2 IMAD.IADD R35, R35, 0x1, -R0 ;  /* 0x000000012323a824 */ /* 0x000fe200078e0a00 */
[----:B------:R-:W-:Y:S01]  /*6280*/  @!P6 IADD3 R235, R235, -R0, RZ ;  /* 0x80000000ebebe210 */ /* 0x000fe20007ffe0ff */
[----:B------:R-:W-:Y:S01]  /*6290*/  @!P5 IMAD.MOV R31, RZ, RZ, -R31 ;  /* 0x000000ffff1fd224 */ /* 0x000fe200078e0a1f */
[----:B------:R-:W-:Y:S01]  /*62a0*/  ISETP.GE.AND P0, PT, R48, RZ, PT ;  /* 0x000000ff3000720c */ /* 0x000fe20003f06270 */
[----:B------:R-:W-:Y:S01]  /*62b0*/  IMAD R9, R9, 0x200, R2 ;  /* 0x0000020009097824 */ /* 0x000fe200078e0202 */
[----:B------:R-:W-:Y:S01]  /*62c0*/  ISETP.GE.AND P2, PT, R46, RZ, PT ;  /* 0x000000ff2e00720c */ /* 0x000fe20003f46270 */
[----:B------:R-:W-:Y:S01]  /*62d0*/  IMAD R2, R252, R27, RZ ;  /* 0x0000001bfc027224 */ /* 0x000fe200078e02ff */
[----:B------:R-:W-:Y:S01]  /*62e0*/  ISETP.NE.AND P5, PT, R54, RZ, PT ;  /* 0x000000ff3600720c */ /* 0x000fe20003fa5270 */
[----:B------:R-:W-:Y:S01]  /*62f0*/  IMAD.MOV.U32 R27, RZ, RZ, R237 ;  /* 0x000000ffff1b7224 */ /* 0x000fe200078e00ed */
[----:B------:R-:W-:Y:S01]  /*6300*/  LOP3.LUT R24, RZ, R54, RZ, 0x33, !PT ;  /* 0x00000036ff187212 */ /* 0x000fe200078e33ff */
[----:B------:R-:W-:Y:S01]  /*6310*/  @!P4 IMAD.MOV R235, RZ, RZ, -R235 ;  /* 0x000000ffffebc224 */ /* 0x000fe200078e0aeb */
[----:B------:R-:W-:Y:S01]  /*6320*/  ISETP.GE.AND P6, PT, R7, RZ, PT ;  /* 0x000000ff0700720c */ /* 0x000fe20003fc6270 */
[----:B------:R-:W-:Y:S01]  /*6330*/  @!P3 IMAD.IADD R4, R4, 0x1, -R0 ;  /* 0x000000010404b824 */ /* 0x000fe200078e0a00 */
[----:B------:R-:W-:Y:S01]  /*6340*/  ISETP.GE.AND P3, PT, R52, RZ, PT ;  /* 0x000000ff3400720c */ /* 0x000fe20003f66270 */
[----:B------:R1:W-:Y:S01]  /*6350*/  STL.64 [R1+0x1040], R8 ;  /* 0x0010400801007387 */ /* 0x0003e20000100a00 */
[----:B------:R-:W-:Y:S01]  /*6360*/  @!P1 IADD3 R27, -R27, RZ, RZ ;  /* 0x000000ff1b1b9210 */ /* 0x000fe20007ffe1ff */
[----:B------:R-:W-:Y:S01]  /*6370*/  IMAD.MOV.U32 R237, RZ, RZ, R4 ;  /* 0x000000ffffed7224 */ /* 0x000fe200078e0004 */
[----:B------:R-:W-:Y:S01]  /*6380*/  ISETP.GE.AND P1, PT, R8, RZ, PT ;  /* 0x000000ff0800720c */ /* 0x000fe20003f26270 */
[----:B------:R-:W-:Y:S01]  /*6390*/  @!P2 IMAD.MOV R35, RZ, RZ, -R35 ;  /* 0x000000ffff23a224 */ /* 0x000fe200078e0a23 */
[C---:B------:R-:W-:Y:S01]  /*63a0*/  SEL R235, R24.reuse, R235, !P5 ;  /* 0x000000eb18eb7207 */ /* 0x040fe20006800000 */
[----:B------:R-:W4:Y:S01]  /*63b0*/  LDC R46, c[0x0][0x230] ;  /* 0x00008c00ff2e7b82 */ /* 0x000f220000000800 */
[----:B------:R-:W-:Y:S01]  /*63c0*/  SEL R233, R24, R233, !P5 ;  /* 0x000000e918e97207 */ /* 0x000fe20006800000 */
[----:B------:R-:W-:Y:S01]  /*63d0*/  IMAD R182, R26, 0x43, RZ ;  /* 0x000000431ab67824 */ /* 0x000fe200078e02ff */
[----:B------:R-:W-:Y:S01]  /*63e0*/  @!P0 IADD3 R29, -R29, RZ, RZ ;  /* 0x000000ff1d1d8210 */ /* 0x000fe20007ffe1ff */
[----:B------:R-:W-:Y:S01]  /*63f0*/  IMAD R235, R235, UR34, RZ ;  /* 0x00000022ebeb7c24 */ /* 0x000fe2000f8e02ff */
[----:B------:R-:W-:Y:S01]  /*6400*/  LEA R0, P0, R2, UR4, 0x2 ;  /* 0x0000000402007c11 */ /* 0x000fe2000f8010ff */
[----:B------:R-:W-:Y:S01]  /*6410*/  IMAD R233, R233, UR32, RZ ;  /* 0x00000020e9e97c24 */ /* 0x000fe2000f8e02ff */
[C---:B------:R-:W-:Y:S01]  /*6420*/  SEL R229, R24.reuse, R229, !P5 ;  /* 0x000000e518e57207 */ /* 0x040fe20006800000 */
[----:B------:R-:W-:Y:S01]  /*6430*/  @!P6 IMAD.MOV R239, RZ, RZ, -R239 ;  /* 0x000000ffffefe224 */ /* 0x000fe200078e0aef */
[C---:B------:R-:W-:Y:S01]  /*6440*/  SEL R22, R24.reuse, R241, !P5 ;  /* 0x000000f118167207 */ /* 0x040fe20006800000 */
[----:B------:R-:W-:Y:S01]  /*6450*/  IMAD.MOV.U32 R241, RZ, RZ, R12 ;  /* 0x000000fffff17224 */ /* 0x000fe200078e000c */
[C---:B------:R-:W-:Y:S01]  /*6460*/  SEL R231, R24.reuse, R231, !P5 ;  /* 0x000000e718e77207 */ /* 0x040fe20006800000 */
[----:B------:R-:W-:Y:S01]  /*6470*/  @!P3 IMAD.MOV R237, RZ, RZ, -R237 ;  /* 0x000000ffffedb224 */ /* 0x000fe200078e0aed */
[C---:B------:R-:W-:Y:S01]  /*6480*/  SEL R227, R24.reuse, R227, !P5 ;  /* 0x000000e318e37207 */ /* 0x040fe20006800000 */
[----:B------:R-:W-:Y:S01]  /*6490*/  IMAD R229, R229, UR34, RZ ;  /* 0x00000022e5e57c24 */ /* 0x000fe2000f8e02ff */
[C---:B------:R-:W-:Y:S01]  /*64a0*/  SEL R225, R24.reuse, R225, !P5 ;  /* 0x000000e118e17207 */ /* 0x040fe20006800000 */
[----:B------:R-:W-:Y:S01]  /*64b0*/  IMAD R231, R231, UR34, RZ ;  /* 0x00000022e7e77c24 */ /* 0x000fe2000f8e02ff */
[----:B------:R-:W-:Y:S01]  /*64c0*/  SEL R223, R24, R223, !P5 ;  /* 0x000000df18df7207 */ /* 0x000fe20006800000 */
[----:B------:R-:W-:Y:S01]  /*64d0*/  IMAD R227, R227, UR34, RZ ;  /* 0x00000022e3e37c24 */ /* 0x000fe2000f8e02ff */
[----:B------:R-:W-:Y:S01]  /*64e0*/  LEA.HI.X.SX32 R2, R2, UR5, 0x2, P0 ;  /* 0x0000000502027c11 */ /* 0x000fe200080f16ff */
[----:B------:R-:W-:Y:S01]  /*64f0*/  IMAD R225, R225, UR34, RZ ;  /* 0x00000022e1e17c24 */ /* 0x000fe2000f8e02ff */
[----:B------:R-:W-:Y:S01]  /*6500*/  ISETP.NE.AND P2, PT, R56, RZ, PT ;  /* 0x000000ff3800720c */ /* 0x000fe20003f45270 */
[----:B------:R-:W-:Y:S01]  /*6510*/  IMAD R223, R223, UR34, RZ ;  /* 0x00000022dfdf7c24 */ /* 0x000fe2000f8e02ff */
[----:B------:R-:W-:Y:S01]  /*6520*/  LOP3.LUT R16, RZ, R56, RZ, 0x33, !PT ;  /* 0x00000038ff107212 */ /* 0x000fe200078e33ff */
[----:B------:R-:W-:Y:S01]  /*6530*/  ULDC UR4, c[0x0][0x240] ;  /* 0x0000900000047ab9 */ /* 0x000fe20000000800 */
[C---:B------:R-:W-:Y:S01]  /*6540*/  SEL R221, R24.reuse, R221, !P5 ;  /* 0x000000dd18dd7207 */ /* 0x040fe20006800000 */
[----:B------:R-:W-:Y:S01]  /*6550*/  ULDC UR5, c[0x0][0x240] ;  /* 0x0000900000057ab9 */ /* 0x000fe20000000800 */
[-C--:B------:R-:W-:Y:S01]  /*6560*/  LEA R250, P0, R235, R0.reuse, 0x2 ;  /* 0x00000000ebfa7211 */ /* 0x080fe200078010ff */
[----:B------:R-:W-:Y:S01]  /*6570*/  ULDC UR32, c[0x0][0x240] ;  /* 0x0000900000207ab9 */ /* 0x000fe20000000800 */
[C---:B------:R-:W-:Y:S01]  /*6580*/  SEL R219, R24.reuse, R219, !P5 ;  /* 0x000000db18db7207 */ /* 0x040fe20006800000 */
[----:B------:R-:W-:Y:S01]  /*6590*/  IMAD R221, R221, UR34, RZ ;  /* 0x00000022dddd7c24 */ /* 0x000fe2000f8e02ff */
[----:B------:R-:W-:Y:S01]  /*65a0*/  @!P1 IADD3 R241, -R241, RZ, RZ ;  /* 0x000000fff1f19210 */ /* 0x000fe20007ffe1ff */
[----:B------:R-:W4:Y:S01]  /*65b0*/  LDC R50, c[0x0][0x230] ;  /* 0x00008c00ff327b82 */ /* 0x000f220000000800 */
[----:B-1----:R-:W-:Y:S01]  /*65c0*/  LEA R8, P3, R233, R0, 0x2 ;  /* 0x00000000e9087211 */ /* 0x002fe200078610ff */
[----:B------:R-:W-:Y:S01]  /*65d0*/  IMAD R219, R219, UR34, RZ ;  /* 0x00000022dbdb7c24 */ /* 0x000fe2000f8e02ff */
[----:B------:R-:W-:Y:S01]  /*65e0*/  SEL R4, R24, R251, !P5 ;  /* 0x000000fb18047207 */ /* 0x000fe20006800000 */
[----:B------:R-:W-:Y:S01]  /*65f0*/  IMAD R170, R26, 0x62, RZ ;  /* 0x000000621aaa7824 */ /* 0x000fe200078e02ff */
[----:B------:R-:W-:Y:S01]  /*6600*/  SEL R217, R24, R217, !P5 ;  /* 0x000000d918d97207 */ /* 0x000fe20006800000 */
[----:B------:R-:W-:Y:S01]  /*6610*/  IMAD R166, R26, 0x63, RZ ;  /* 0x000000631aa67824 */ /* 0x000fe200078e02ff */
[----:B------:R-:W-:Y:S01]  /*6620*/  SEL R12, R16, R239, !P2 ;  /* 0x000000ef100c7207 */ /* 0x000fe20005000000 */
[----:B------:R-:W1:Y:S01]  /*6630*/  LDC R48, c[0x0][0x230] ;  /* 0x00008c00ff307b82 */ /* 0x000e620000000800 */
[----:B------:R-:W-:Y:S01]  /*6640*/  LEA.HI.X.SX32 R251, R235, R2, 0x2, P0 ;  /* 0x00000002ebfb7211 */ /* 0x000fe200000f16ff */
[----:B------:R-:W-:Y:S01]  /*6650*/  IMAD R217, R217, UR34, RZ ;  /* 0x00000022d9d97c24 */ /* 0x000fe2000f8e02ff */
[----:B------:R-:W-:Y:S01]  /*6660*/  SEL R215, R24, R215, !P5 ;  /* 0x000000d718d77207 */ /* 0x000fe20006800000 */
[----:B------:R-:W-:Y:S01]  /*6670*/  IMAD R154, R26, 0x26, RZ ;  /* 0x000000261a9a7824 */ /* 0x000fe200078e02ff */
[----:B------:R-:W-:Y:S01]  /*6680*/  SEL R16, R16, R241, !P2 ;  /* 0x000000f110107207 */ /* 0x000fe20005000000 */
[----:B------:R-:W-:Y:S01]  /*6690*/  STL.64 [R1+0x1c0], R250 ;  /* 0x0001c0fa01007387 */ /* 0x000fe20000100a00 */
[----:B------:R-:W-:Y:S01]  /*66a0*/  LEA R242, P1, R229, R0, 0x2 ;  /* 0x00000000e5f27211 */ /* 0x000fe200078210ff */
[----:B------:R-:W-:Y:S01]  /*66b0*/  IMAD R215, R215, UR34, RZ ;  /* 0x00000022d7d77c24 */ /* 0x000fe2000f8e02ff */
[----:B------:R-:W-:Y:S01]  /*66c0*/  LEA.HI.X.SX32 R9, R233, R2, 0x2, P3 ;  /* 0x00000002e9097211 */ /* 0x000fe200018f16ff */
[----:B------:R-:W-:Y:S01]  /*66d0*/  IMAD R150, R26, 0x27, RZ ;  /* 0x000000271a967824 */ /* 0x000fe200078e02ff */
[----:B------:R-:W-:Y:S01]  /*66e0*/  SEL R213, R24, R213, !P5 ;  /* 0x000000d518d57207 */ /* 0x000fe20006800000 */
[----:B------:R-:W-:Y:S01]  /*66f0*/  IMAD R138, R26, 0x46, RZ ;  /* 0x000000461a8a7824 */ /* 0x000fe200078e02ff */
[----:B------:R-:W-:Y:S01]  /*6700*/  LEA R246, P2, R231, R0, 0x2 ;  /* 0x00000000e7f67211 */ /* 0x000fe200078410ff */
[----:B------:R2:W-:Y:S01]  /*6710*/  STL.64 [R1+0x628], R8 ;  /* 0x0006280801007387 */ /* 0x0005e20000100a00 */
[C---:B------:R-:W-:Y:S01]  /*6720*/  SEL R211, R24.reuse, R211, !P5 ;  /* 0x000000d318d37207 */ /* 0x040fe20006800000 */
[----:B------:R-:W-:Y:S01]  /*6730*/  IMAD R213, R213, UR34, RZ ;  /* 0x00000022d5d57c24 */ /* 0x000fe2000f8e02ff */
[----:B------:R-:W-:Y:S01]  /*6740*/  SEL R209, R24, R209, !P5 ;  /* 0x000000d118d17207 */ /* 0x000fe20006800000 */
[----:B------:R-:W-:Y:S01]  /*6750*/  IMAD R122, R26, 0x66, RZ ;  /* 0x000000661a7a7824 */ /* 0x000fe200078e02ff */
[C---:B------:R-:W-:Y:S01]  /*6760*/  SEL R207, R24.reuse, R207, !P5 ;  /* 0x000000cf18cf7207 */ /* 0x040fe20006800000 */
[----:B------:R-:W-:Y:S01]  /*6770*/  IMAD R211, R211, UR34, RZ ;  /* 0x00000022d3d37c24 */ /* 0x000fe2000f8e02ff */
        /* <DEDUP_REMOVED lines=115> */
[----:B------:R-:W-:Y:S01]  /*6eb0*/  ULDC UR34, c[0x0][0x240] ;  /* 0x0000900000227ab9 */ /* 0x000fe20000000800 */
        /* <DEDUP_REMOVED lines=37> */
[----:B------:R-:W-:Y:S01]  /*7110*/  ULDC UR44, c[0x0][0x240] ;  /* 0x00009000002c7ab9 */ /* 0x000fe20000000800 */
        /* <DEDUP_REMOVED lines=66> */
[-C--:B------:R-:W-:Y:S01]  /*7540*/  LEA R238, P0, R227, R0.reuse, 0x2 ;  /* 0x00000000e3ee7211 */ /* 0x080fe200078010ff */
[----:B------:R-:W-:Y:S01]  /*7550*/  IMAD R43, R43, UR58, RZ ;  /* 0x0000003a2b2b7c24 */ /* 0x000fe2000f8e02ff */
[----:B------:R-:W-:Y:S01]  /*7560*/  SEL R24, R24, R237, !P5 ;  /* 0x000000ed18187207 */ /* 0x000fe20006800000 */
[----:B------:R-:W-:Y:S01]  /*7570*/  ULDC UR61, c[0x0][0x240] ;  /* 0x00009000003d7ab9 */ /* 0x000fe20000000800 */
[-C--:B------:R-:W-:Y:S01]  /*7580*/  LEA R244, P6, R225, R0.reuse, 0x2 ;  /* 0x00000000e1f47211 */ /* 0x080fe200078c10ff */
[----:B------:R-:W-:Y:S01]  /*7590*/  IMAD R41, R41, UR59, RZ ;  /* 0x0000003b29297c24 */ /* 0x000fe2000f8e02ff */
[----:B------:R-:W-:Y:S01]  /*75a0*/  LEA R248, P5, R223, R0, 0x2 ;  /* 0x00000000dff87211 */ /* 0x000fe200078a10ff */
[----:B------:R-:W-:Y:S01]  /*75b0*/  IMAD R39, R39, UR60, RZ ;  /* 0x0000003c27277c24 */ /* 0x000fe2000f8e02ff */
[----:B------:R-:W-:Y:S01]  /*75c0*/  LEA.HI.X.SX32 R243, R229, R2, 0x2, P1 ;  /* 0x00000002e5f37211 */ /* 0x000fe200008f16ff */
[----:B------:R-:W-:Y:S01]  /*75d0*/  IMAD R38, R38, UR61, RZ ;  /* 0x0000003d26267c24 */ /* 0x000fe2000f8e02ff */
[----:B------:R-:W-:Y:S01]  /*75e0*/  LEA R236, P4, R221, R0, 0x2 ;  /* 0x00000000ddec7211 */ /* 0x000fe200078810ff */
[----:B------:R-:W-:Y:S01]  /*75f0*/  ULDC UR5, c[0x0][0x240] ;  /* 0x0000900000057ab9 */ /* 0x000fe20000000800 */
[----:B------:R-:W-:Y:S01]  /*7600*/  LEA.HI.X.SX32 R247, R231, R2, 0x2, P2 ;  /* 0x00000002e7f77211 */ /* 0x000fe200010f16ff */
[----:B------:R3:W-:Y:S01]  /*7610*/  STL.64 [R1+0x1d0], R242 ;  /* 0x0001d0f201007387 */ /* 0x0007e20000100a00 */
[----:B--2---:R-:W-:Y:S01]  /*7620*/  LEA R8, P3, R219, R0, 0x2 ;  /* 0x00000000db087211 */ /* 0x004fe200078610ff */
[----:B------:R-:W-:Y:S01]  /*7630*/  ULDC UR4, c[0x0][0x240] ;  /* 0x0000900000047ab9 */ /* 0x000fe20000000800 */
[-C--:B------:R-:W-:Y:S01]  /*7640*/  LEA.HI.X.SX32 R239, R227, R2.reuse, 0x2, P0 ;  /* 0x00000002e3ef7211 */ /* 0x080fe200000f16ff */
[----:B------:R-:W-:Y:S01]  /*7650*/  STL.64 [R1+0x1c8], R246 ;  /* 0x0001c8f601007387 */ /* 0x000fe20000100a00 */
[-C--:B------:R-:W-:Y:S01]  /*7660*/  LEA.HI.X.SX32 R245, R225, R2.reuse, 0x2, P6 ;  /* 0x00000002e1f57211 */ /* 0x080fe200030f16ff */
[----:B------:R-:W-:Y:S01]  /*7670*/  ULDC UR6, c[0x0][0x240] ;  /* 0x0000900000067ab9 */ /* 0x000fe20000000800 */
[----:B------:R-:W-:Y:S01]  /*7680*/  LEA.HI.X.SX32 R249, R223, R2, 0x2, P5 ;  /* 0x00000002dff97211 */ /* 0x000fe200028f16ff */
[----:B------:R-:W-:Y:S01]  /*7690*/  STL.64 [R1+0x200], R238 ;  /* 0x000200ee01007387 */ /* 0x000fe20000100a00 */
[----:B------:R-:W-:Y:S01]  /*76a0*/  LEA R234, P2, R217, R0, 0x2 ;  /* 0x00000000d9ea7211 */ /* 0x000fe200078410ff */
[----:B------:R-:W-:Y:S01]  /*76b0*/  IMAD R34, R34, UR5, RZ ;  /* 0x0000000522227c24 */ /* 0x000fe2000f8e02ff */
[----:B------:R-:W-:Y:S01]  /*76c0*/  LEA.HI.X.SX32 R237, R221, R2, 0x2, P4 ;  /* 0x00000002dded7211 */ /* 0x000fe200020f16ff */
[----:B------:R-:W-:Y:S01]  /*76d0*/  STL.64 [R1+0x1f8], R244 ;  /* 0x0001f8f401007387 */ /* 0x000fe20000100a00 */
[----:B---3--:R-:W-:Y:S01]  /*76e0*/  LEA R242, P1, R215, R0, 0x2 ;  /* 0x00000000d7f27211 */ /* 0x008fe200078210ff */
[----:B------:R-:W-:Y:S01]  /*76f0*/  ULDC UR7, c[0x0][0x240] ;  /* 0x0000900000077ab9 */ /* 0x000fe20000000800 */
[----:B------:R-:W-:Y:S01]  /*7700*/  LEA.HI.X.SX32 R9, R219, R2, 0x2, P3 ;  /* 0x00000002db097211 */ /* 0x000fe200018f16ff */
[----:B------:R-:W-:Y:S01]  /*7710*/  STL.64 [R1+0x1f0], R248 ;  /* 0x0001f0f801007387 */ /* 0x000fe20000100a00 */
[-C--:B------:R-:W-:Y:S01]  /*7720*/  LEA R230, P0, R213, R0.reuse, 0x2 ;  /* 0x00000000d5e67211 */ /* 0x080fe200078010ff */
[----:B------:R-:W-:Y:S01]  /*7730*/  IMAD R36, R36, UR4, RZ ;  /* 0x0000000424247c24 */ /* 0x000fe2000f8e02ff */
[-C--:B------:R-:W-:Y:S01]  /*7740*/  LEA R228, P6, R211, R0.reuse, 0x2 ;  /* 0x00000000d3e47211 */ /* 0x080fe200078c10ff */
[----:B------:R-:W-:Y:S01]  /*7750*/  STL.64 [R1+0x1e8], R236 ;  /* 0x0001e8ec01007387 */ /* 0x000fe20000100a00 */
[----:B------:R-:W-:Y:S01]  /*7760*/  LEA R226, P5, R209, R0, 0x2 ;  /* 0x00000000d1e27211 */ /* 0x000fe200078a10ff */
[----:B------:R-:W-:Y:S01]  /*7770*/  IMAD R32, R32, UR6, RZ ;  /* 0x0000000620207c24 */ /* 0x000fe2000f8e02ff */
[----:B------:R-:W-:Y:S01]  /*7780*/  LEA.HI.X.SX32 R235, R217, R2, 0x2, P2 ;  /* 0x00000002d9eb7211 */ /* 0x000fe200010f16ff */
[----:B------:R2:W-:Y:S01]  /*7790*/  STL.64 [R1+0x1e0], R8 ;  /* 0x0001e00801007387 */ /* 0x0005e20000100a00 */
[----:B------:R-:W-:Y:S01]  /*77a0*/  LEA R224, P4, R207, R0, 0x2 ;  /* 0x00000000cfe07211 */ /* 0x000fe200078810ff */
[----:B------:R-:W-:Y:S01]  /*77b0*/  IMAD R30, R30, UR7, RZ ;  /* 0x000000071e1e7c24 */ /* 0x000fe2000f8e02ff */
[----:B------:R-:W-:Y:S01]  /*77c0*/  LEA.HI.X.SX32 R243, R215, R2, 0x2, P1 ;  /* 0x00000002d7f37211 */ /* 0x000fe200008f16ff */
[----:B------:R-:W-:Y:S01]  /*77d0*/  STL.64 [R1+0x1d8], R234 ;  /* 0x0001d8ea01007387 */ /* 0x000fe20000100a00 */
[----:B------:R-:W-:Y:S01]  /*77e0*/  LEA R222, P3, R205, R0, 0x2 ;  /* 0x00000000cdde7211 */ /* 0x000fe200078610ff */
[----:B------:R-:W-:Y:S01]  /*77f0*/  ULDC UR8, c[0x0][0x240] ;  /* 0x0000900000087ab9 */ /* 0x000fe20000000800 */
[-C--:B------:R-:W-:Y:S01]  /*7800*/  LEA.HI.X.SX32 R231, R213, R2.reuse, 0x2, P0 ;  /* 0x00000002d5e77211 */ /* 0x080fe200000f16ff */
[----:B------:R-:W-:Y:S01]  /*7810*/  STL.64 [R1+0x208], R242 ;  /* 0x000208f201007387 */ /* 0x000fe20000100a00 */
[-C--:B------:R-:W-:Y:S01]  /*7820*/  LEA.HI.X.SX32 R229, R211, R2.reuse, 0x2, P6 ;  /* 0x00000002d3e57211 */ /* 0x080fe200030f16ff */
[----:B------:R-:W-:Y:S01]  /*7830*/  ULDC UR10, c[0x0][0x240] ;  /* 0x00009000000a7ab9 */ /* 0x000fe20000000800 */
[----:B------:R-:W-:Y:S01]  /*7840*/  LEA.HI.X.SX32 R227, R209, R2, 0x2, P5 ;  /* 0x00000002d1e37211 */ /* 0x000fe200028f16ff */
[----:B------:R-:W-:Y:S01]  /*7850*/  STL.64 [R1+0x210], R230 ;  /* 0x000210e601007387 */ /* 0x000fe20000100a00 */
[----:B--2---:R-:W-:Y:S01]  /*7860*/  LEA R8, P2, R203, R0, 0x2 ;  /* 0x00000000cb087211 */ /* 0x004fe200078410ff */
[----:B------:R-:W-:Y:S01]  /*7870*/  ULDC UR9, c[0x0][0x240] ;  /* 0x0000900000097ab9 */ /* 0x000fe20000000800 */
[-C--:B------:R-:W-:Y:S01]  /*7880*/  LEA.HI.X.SX32 R225, R207, R2.reuse, 0x2, P4 ;  /* 0x00000002cfe17211 */ /* 0x080fe200020f16ff */
[----:B------:R-:W-:Y:S01]  /*7890*/  STL.64 [R1+0x240], R228 ;  /* 0x000240e401007387 */ /* 0x000fe20000100a00 */
[----:B------:R-:W-:Y:S01]  /*78a0*/  LEA.HI.X.SX32 R223, R205, R2, 0x2, P3 ;  /* 0x00000002cddf7211 */ /* 0x000fe200018f16ff */
[----:B------:R-:W-:Y:S01]  /*78b0*/  IMAD R28, R28, UR8, RZ ;  /* 0x000000081c1c7c24 */ /* 0x000fe2000f8e02ff */
[----:B------:R-:W-:Y:S01]  /*78c0*/  LEA R220, P1, R201, R0, 0x2 ;  /* 0x00000000c9dc7211 */ /* 0x000fe200078210ff */
[----:B------:R-:W-:Y:S01]  /*78d0*/  STL.64 [R1+0x238], R226 ;  /* 0x000238e201007387 */ /* 0x000fe20000100a00 */
[----:B------:R-:W-:Y:S01]  /*78e0*/  LEA.HI.X.SX32 R9, R203, R2, 0x2, P2 ;  /* 0x00000002cb097211 */ /* 0x000fe200010f16ff */
[----:B------:R-:W-:Y:S01]  /*78f0*/  ULDC UR11, c[0x0][0x240] ;  /* 0x00009000000b7ab9 */ /* 0x000fe20000000800 */
[-C--:B------:R-:W-:Y:S01]  /*7900*/  LEA R212, P0, R199, R0.reuse, 0x2 ;  /* 0x00000000c7d47211 */ /* 0x080fe200078010ff */
        /* <DEDUP_REMOVED lines=10> */
[----:B------:R-:W-:Y:S01]  /*79b0*/  ULDC UR12, c[0x0][0x240] ;  /* 0x00009000000c7ab9 */ /* 0x000fe20000000800 */
[-C--:B------:R-:W-:Y:S01]  /*79c0*/  LEA.HI.X.SX32 R213, R199, R2.reuse, 0x2, P0 ;  /* 0x00000002c7d57211 */ /* 0x080fe200000f16ff */
[----:B------:R-:W-:Y:S01]  /*79d0*/  STL.64 [R1+0x218], R220 ;  /* 0x000218dc01007387 */ /* 0x000fe20000100a00 */
[-C--:B------:R-:W-:Y:S01]  /*79e0*/  LEA.HI.X.SX32 R217, R197, R2.reuse, 0x2, P6 ;  /* 0x00000002c5d97211 */ /* 0x080fe200030f16ff */
[----:B------:R-:W-:Y:S01]  /*79f0*/  IMAD R21, R21, UR11, RZ ;  /* 0x0000000b15157c24 */ /* 0x000fe2000f8e02ff */
[-C--:B------:R-:W-:Y:S01]  /*7a00*/  LEA.HI.X.SX32 R215, R195, R2.reuse, 0x2, P5 ;  /* 0x00000002c3d77211 */ /* 0x080fe200028f16ff */
[----:B------:R-:W-:Y:S01]  /*7a10*/  STL.64 [R1+0x248], R212 ;  /* 0x000248d401007387 */ /* 0x000fe20000100a00 */
[-C--:B------:R-:W-:Y:S01]  /*7a20*/  LEA.HI.X.SX32 R211, R193, R2.reuse, 0x2, P4 ;  /* 0x00000002c1d37211 */ /* 0x080fe200020f16ff */
[----:B------:R-:W-:Y:S01]  /*7a30*/  ULDC UR13, c[0x0][0x240] ;  /* 0x00009000000d7ab9 */ /* 0x000fe20000000800 */
[----:B------:R-:W-:Y:S01]  /*7a40*/  LEA.HI.X.SX32 R209, R191, R2, 0x2, P3 ;  /* 0x00000002bfd17211 */ /* 0x000fe200018f16ff */
[----:B------:R-:W-:Y:S01]  /*7a50*/  STL.64 [R1+0x250], R216 ;  /* 0x000250d801007387 */ /* 0x000fe20000100a00 */
[-C--:B--2---:R-:W-:Y:S01]  /*7a60*/  LEA R8, P1, R187, R0.reuse, 0x2 ;  /* 0x00000000bb087211 */ /* 0x084fe200078210ff */
[----:B------:R-:W-:Y:S01]  /*7a70*/  ULDC UR14, c[0x0][0x240] ;  /* 0x00009000000e7ab9 */ /* 0x000fe20000000800 */
[----:B------:R-:W-:Y:S01]  /*7a80*/  LEA R206, P2, R189, R0, 0x2 ;  /* 0x00000000bdce7211 */ /* 0x000fe200078410ff */
[----:B------:R-:W-:Y:S01]  /*7a90*/  STL.64 [R1+0x280], R214 ;  /* 0x000280d601007387 */ /* 0x000fe20000100a00 */
[----:B------:R-:W-:Y:S01]  /*7aa0*/  LEA.HI.X.SX32 R9, R187, R2, 0x2, P1 ;  /* 0x00000002bb097211 */ /* 0x000fe200008f16ff */
[----:B------:R-:W-:Y:S01]  /*7ab0*/  IMAD R19, R19, UR12, RZ ;  /* 0x0000000c13137c24 */ /* 0x000fe2000f8e02ff */
        /* <DEDUP_REMOVED lines=15> */
[----:B------:R-:W-:Y:S01]  /*7bb0*/  ULDC UR16, c[0x0][0x240] ;  /* 0x0000900000107ab9 */ /* 0x000fe20000000800 */
[-C--:B------:R-:W-:Y:S01]  /*7bc0*/  LEA.HI.X.SX32 R199, R181, R2.reuse, 0x2, P5 ;  /* 0x00000002b5c77211 */ /* 0x080fe200028f16ff */
[----:B------:R-:W-:Y:S01]  /*7bd0*/  STL.64 [R1+0x258], R204 ;  /* 0x000258cc01007387 */ /* 0x000fe20000100a00 */
[-C--:B------:R-:W-:Y:S01]  /*7be0*/  LEA.HI.X.SX32 R197, R179, R2.reuse, 0x2, P4 ;  /* 0x00000002b3c57211 */ /* 0x080fe200020f16ff */
[----:B------:R-:W-:Y:S01]  /*7bf0*/  ULDC UR18, c[0x0][0x240] ;  /* 0x0000900000127ab9 */ /* 0x000fe20000000800 */
[----:B------:R-:W-:Y:S01]  /*7c00*/  LEA.HI.X.SX32 R195, R177, R2, 0x2, P3 ;  /* 0x00000002b1c37211 */ /* 0x000fe200018f16ff */
[----:B------:R-:W-:Y:S01]  /*7c10*/  STL.64 [R1+0x288], R232 ;  /* 0x000288e801007387 */ /* 0x000fe20000100a00 */
[-C--:B--2---:R-:W-:Y:S01]  /*7c20*/  LEA R8, P1, R173, R0.reuse, 0x2 ;  /* 0x00000000ad087211 */ /* 0x084fe200078210ff */
        /* <DEDUP_REMOVED lines=12> */
[----:B------:R-:W-:Y:S01]  /*7cf0*/  ULDC UR19, c[0x0][0x240] ;  /* 0x0000900000137ab9 */ /* 0x000fe20000000800 */
[----:B------:R-:W-:Y:S01]  /*7d00*/  LEA.HI.X.SX32 R193, R175, R2, 0x2, P2 ;  /* 0x00000002afc17211 */ /* 0x000fe200010f16ff */
[----:B------:R2:W-:Y:S01]  /*7d10*/  STL.64 [R1+0x2a8], R8 ;  /* 0x0002a80801007387 */ /* 0x0005e20000100a00 */
[----:B------:R-:W-:Y:S01]  /*7d20*/  LEA R178, P3, R163, R0, 0x2 ;  /* 0x00000000a3b27211 */ /* 0x000fe200078610ff */
[----:B------:R-:W-:Y:S01]  /*7d30*/  IMAD R5, R5, UR18, RZ ;  /* 0x0000001205057c24 */ /* 0x000fe2000f8e02ff */
[-C--:B------:R-:W-:Y:S01]  /*7d40*/  LEA.HI.X.SX32 R191, R171, R2.reuse, 0x2, P0 ;  /* 0x00000002abbf7211 */ /* 0x080fe200000f16ff */
[----:B------:R-:W-:Y:S01]  /*7d50*/  STL.64 [R1+0x2b0], R192 ;  /* 0x0002b0c001007387 */ /* 0x000fe20000100a00 */
[-C--:B------:R-:W-:Y:S01]  /*7d60*/  LEA.HI.X.SX32 R189, R169, R2.reuse, 0x2, P6 ;  /* 0x00000002a9bd7211 */ /* 0x080fe200030f16ff */
[----:B------:R-:W-:Y:S01]  /*7d70*/  ULDC UR20, c[0x0][0x240] ;  /* 0x0000900000147ab9 */ /* 0x000fe20000000800 */
[-C--:B------:R-:W-:Y:S01]  /*7d80*/  LEA.HI.X.SX32 R249, R167, R2.reuse, 0x2, P5 ;  /* 0x00000002a7f97211 */ /* 0x080fe200028f16ff */
[----:B------:R-:W-:Y:S01]  /*7d90*/  STL.64 [R1+0x2a0], R190 ;  /* 0x0002a0be01007387 */ /* 0x000fe20000100a00 */
[-C--:B------:R-:W-:Y:S01]  /*7da0*/  LEA.HI.X.SX32 R181, R165, R2.reuse, 0x2, P4 ;  /* 0x00000002a5b57211 */ /* 0x080fe200020f16ff */
[----:B------:R-:W-:Y:S01]  /*7db0*/  IMAD R6, R6, UR17, RZ ;  /* 0x0000001106067c24 */ /* 0x000fe2000f8e02ff */
        /* <DEDUP_REMOVED lines=26> */
[----:B------:R-:W-:Y:S01]  /*7f60*/  LEA.HI.X.SX32 R241, R151, R2, 0x2, P4 ;  /* 0x0000000297f17211 */ /* 0x000fe200020f16ff */
[----:B------:R-:W-:Y:S01]  /*7f70*/  ULDC UR24, c[0x0][0x240] ;  /* 0x0000900000187ab9 */ /* 0x000fe20000000800 */
[-C--:B------:R-:W-:Y:S01]  /*7f80*/  LEA R162, P2, R147, R0.reuse, 0x2 ;  /* 0x0000000093a27211 */ /* 0x080fe200078410ff */
[----:B------:R-:W-:Y:S01]  /*7f90*/  STL.64 [R1+0x2e0], R172 ;  /* 0x0002e0ac01007387 */ /* 0x000fe20000100a00 */
[----:B--2---:R-:W-:Y:S01]  /*7fa0*/  LEA R8, P1, R145, R0, 0x2 ;  /* 0x0000000091087211 */ /* 0x004fe200078210ff */
[----:B------:R-:W-:Y:S01]  /*7fb0*/  IMAD R18, R18, UR22, RZ ;  /* 0x0000001612127c24 */ /* 0x000fe2000f8e02ff */
[----:B------:R-:W-:Y:S01]  /*7fc0*/  LEA.HI.X.SX32 R165, R149, R2, 0x2, P3 ;  /* 0x0000000295a57211 */ /* 0x000fe200018f16ff */
[----:B------:R-:W-:Y:S01]  /*7fd0*/  STL.64 [R1+0x2d8], R214 ;  /* 0x0002d8d601007387 */ /* 0x000fe20000100a00 */
[----:B------:R-:W-:Y:S01]  /*7fe0*/  LEA R160, P0, R143, R0, 0x2 ;  /* 0x000000008fa07211 */ /* 0x000fe200078010ff */
        /* <DEDUP_REMOVED lines=20> */
[----:B------:R-:W-:Y:S01]  /*8130*/  IMAD R37, R37, UR25, RZ ;  /* 0x0000001925257c24 */ /* 0x000fe2000f8e02ff */
[----:B------:R-:W-:Y:S01]  /*8140*/  LEA.HI.X.SX32 R237, R137, R2, 0x2, P4 ;  /* 0x0000000289ed7211 */ /* 0x000fe200020f16ff */
[----:B------:R-:W-:Y:S01]  /*8150*/  STL.64 [R1+0x328], R158 ;  /* 0x0003289e01007387 */ /* 0x000fe20000100a00 */
[----:B--2---:R-:W-:Y:S01]  /*8160*/  LEA R8, P1, R131, R0, 0x2 ;  /* 0x0000000083087211 */ /* 0x004fe200078210ff */
[----:B------:R-:W-:Y:S01]  /*8170*/  ULDC UR28, c[0x0][0x240] ;  /* 0x00009000001c7ab9 */ /* 0x000fe20000000800 */
[----:B------:R-:W-:Y:S01]  /*8180*/  LEA.HI.X.SX32 R217, R135, R2, 0x2, P3 ;  /* 0x0000000287d97211 */ /* 0x000fe200018f16ff */
[----:B------:R-:W-:Y:S01]  /*8190*/  STL.64 [R1+0x320], R156 ;  /* 0x0003209c01007387 */ /* 0x000fe20000100a00 */
[----:B------:R-:W-:Y:S01]  /*81a0*/  LEA R146, P0, R129, R0, 0x2 ;  /* 0x0000000081927211 */ /* 0x000fe200078010ff */
        /* <DEDUP_REMOVED lines=20> */
[----:B------:R-:W-:Y:S01]  /*82f0*/  IMAD R29, R29, UR29, RZ ;  /* 0x0000001d1d1d7c24 */ /* 0x000fe2000f8e02ff */
        /* <DEDUP_REMOVED lines=8> */
[-C--:B------:R-:W-:Y:S01]  /*8380*/  LEA R124, P2, R105, R0.reuse, 0x2 ;  /* 0x00000000697c7211 */ /* 0x080fe200078410ff */
[----:B------:R-:W-:Y:S01]  /*8390*/  STL.64 [R1+0x360], R140 ;  /* 0x0003608c01007387 */ /* 0x000fe20000100a00 */
[----:B------:R-:W-:Y:S01]  /*83a0*/  LEA R134, P0, R115, R0, 0x2 ;  /* 0x0000000073867211 */ /* 0x000fe200078010ff */
[----:B------:R-:W-:Y:S01]  /*83b0*/  IMAD R24, R24, UR31, RZ ;  /* 0x0000001f18187c24 */ /* 0x000fe2000f8e02ff */
[----:B------:R-:W-:Y:S01]  /*83c0*/  LEA.HI.X.SX32 R9, R117, R2, 0x2, P1 ;  /* 0x0000000275097211 */ /* 0x000fe200008f16ff */
[----:B------:R-:W-:Y:S01]  /*83d0*/  STL.64 [R1+0x358], R218 ;  /* 0x000358da01007387 */ /* 0x000fe20000100a00 */
[-C--:B------:R-:W-:Y:S01]  /*83e0*/  LEA R132, P6, R113, R0.reuse, 0x2 ;  /* 0x0000000071847211 */ /* 0x080fe200078c10ff */
[----:B------:R-:W2:Y:S01]  /*83f0*/  S2UR UR4, SR_CgaCtaId ;  /* 0x00000000000479c3 */ /* 0x000ea20000008800 */
[-C--:B------:R-:W-:Y:S01]  /*8400*/  LEA R130, P5, R111, R0.reuse, 0x2 ;  /* 0x000000006f827211 */ /* 0x080fe200078a10ff */
[----:B------:R-:W-:Y:S01]  /*8410*/  STL.64 [R1+0x388], R224 ;  /* 0x000388e001007387 */ /* 0x000fe20000100a00 */
[-C--:B------:R-:W-:Y:S01]  /*8420*/  LEA R128, P4, R109, R0.reuse, 0x2 ;  /* 0x000000006d807211 */ /* 0x080fe200078810ff */
[----:B------:R-:W-:Y:S01]  /*8430*/  ULDC UR5, c[0x0][0x234] ;  /* 0x00008d0000057ab9 */ /* 0x000fe20000000800 */
[----:B------:R-:W-:Y:S01]  /*8440*/  LEA R126, P3, R107, R0, 0x2 ;  /* 0x000000006b7e7211 */ /* 0x000fe200078610ff */
[----:B------:R-:W-:Y:S01]  /*8450*/  STL [R1+0x398], R124 ;  /* 0x0003987c01007387 */ /* 0x000fe20000100800 */
[-C--:B------:R-:W-:Y:S01]  /*8460*/  LEA.HI.X.SX32 R135, R115, R2.reuse, 0x2, P0 ;  /* 0x0000000273877211 */ /* 0x080fe200000f16ff */
[----:B------:R-:W-:Y:S01]  /*8470*/  IMAD R12, R12, UR5, RZ ;  /* 0x000000050c0c7c24 */ /* 0x000fe2000f8e02ff */
[-C--:B------:R-:W-:Y:S01]  /*8480*/  LEA.HI.X.SX32 R133, R113, R2.reuse, 0x2, P6 ;  /* 0x0000000271857211 */ /* 0x080fe200030f16ff */
[----:B------:R3:W-:Y:S01]  /*8490*/  STL.64 [R1+0x390], R8 ;  /* 0x0003900801007387 */ /* 0x0007e20000100a00 */
[----:B------:R-:W-:Y:S01]  /*84a0*/  LEA.HI.X.SX32 R131, R111, R2, 0x2, P5 ;  /* 0x000000026f837211 */ /* 0x000fe200028f16ff */
[----:B------:R-:W-:Y:S01]  /*84b0*/  ULDC.64 UR6, c[0x0][0x210] ;  /* 0x0000840000067ab9 */ /* 0x000fe20000000a00 */
[----:B------:R-:W-:Y:S01]  /*84c0*/  LEA R118, P0, R101, R0, 0x2 ;  /* 0x0000000065767211 */ /* 0x000fe200078010ff */
[----:B------:R-:W-:Y:S01]  /*84d0*/  STL.64 [R1+0x3c0], R134 ;  /* 0x0003c08601007387 */ /* 0x000fe20000100a00 */
[----:B------:R-:W-:Y:S01]  /*84e0*/  LEA.HI.X.SX32 R129, R109, R2, 0x2, P4 ;  /* 0x000000026d817211 */ /* 0x000fe200020f16ff */
[----:B------:R-:W-:Y:S01]  /*84f0*/  IMAD.MOV.U32 R109, RZ, RZ, R125 ;  /* 0x000000ffff6d7224 */ /* 0x000fe200078e007d */
[----:B------:R-:W-:Y:S01]  /*8500*/  LEA R116, P6, R99, R0, 0x2 ;  /* 0x0000000063747211 */ /* 0x000fe200078c10ff */
[----:B------:R-:W-:Y:S01]  /*8510*/  STL.64 [R1+0x3b8], R132 ;  /* 0x0003b88401007387 */ /* 0x000fe20000100a00 */
[----:B------:R-:W-:Y:S01]  /*8520*/  LEA.HI.X.SX32 R127, R107, R2, 0x2, P3 ;  /* 0x000000026b7f7211 */ /* 0x000fe200018f16ff */
[----:B------:R-:W-:Y:S01]  /*8530*/  IMAD R16, R16, UR5, RZ ;  /* 0x0000000510107c24 */ /* 0x000fe2000f8e02ff */
[-C--:B------:R-:W-:Y:S01]  /*8540*/  LEA R114, P5, R97, R0.reuse, 0x2 ;  /* 0x0000000061727211 */ /* 0x080fe200078a10ff */
[----:B------:R-:W-:Y:S01]  /*8550*/  STL.64 [R1+0x3b0], R130 ;  /* 0x0003b08201007387 */ /* 0x000fe20000100a00 */
[----:B---3--:R-:W-:Y:S01]  /*8560*/  LEA R8, P1, R103, R0, 0x2 ;  /* 0x0000000067087211 */ /* 0x008fe200078210ff */
[----:B------:R-:W-:Y:S01]  /*8570*/  UMOV UR10, 0x400 ;  /* 0x00000400000a7882 */ /* 0x000fe20000000000 */
[----:B------:R-:W-:Y:S01]  /*8580*/  LEA.HI.X.SX32 R109, R105, R2, 0x2, P2 ;  /* 0x00000002696d7211 */ /* 0x000fe200010f16ff */
[----:B------:R-:W-:Y:S01]  /*8590*/  STL.64 [R1+0x3a8], R128 ;  /* 0x0003a88001007387 */ /* 0x000fe20000100a00 */
[----:B------:R-:W-:Y:S01]  /*85a0*/  LEA R112, P4, R95, R0, 0x2 ;  /* 0x000000005f707211 */ /* 0x000fe200078810ff */
[----:B--2---:R-:W-:Y:S01]  /*85b0*/  ULEA UR10, UR4, UR10, 0x18 ;  /* 0x0000000a040a7291 */ /* 0x004fe2000f8ec03f */
[----:B------:R-:W-:Y:S01]  /*85c0*/  LEA.HI.X.SX32 R9, R103, R2, 0x2, P1 ;  /* 0x0000000267097211 */ /* 0x000fe200008f16ff */
[----:B------:R-:W-:Y:S01]  /*85d0*/  STL.64 [R1+0x3a0], R126 ;  /* 0x0003a07e01007387 */ /* 0x000fe20000100a00 */
[----:B------:R-:W-:Y:S01]  /*85e0*/  LEA R110, P3, R93, R0, 0x2 ;  /* 0x000000005d6e7211 */ /* 0x000fe200078610ff */
[----:B------:R-:W-:Y:S01]  /*85f0*/  ULDC.64 UR8, c[0x0][0x208] ;  /* 0x0000820000087ab9 */ /* 0x000fe20000000a00 */
[----:B------:R-:W-:Y:S01]  /*8600*/  LEA.HI.X.SX32 R119, R101, R2, 0x2, P0 ;  /* 0x0000000265777211 */ /* 0x000fe200000f16ff */
[----:B------:R-:W-:Y:S01]  /*8610*/  STL [R1+0x39c], R109 ;  /* 0x00039c6d01007387 */ /* 0x000fe20000100800 */
[----:B------:R-:W-:Y:S01]  /*8620*/  LEA R106, P2, R91, R0, 0x2 ;  /* 0x000000005b6a7211 */ /* 0x000fe200078410ff */
[C---:B------:R-:W-:Y:S01]  /*8630*/  IMAD.SHL.U32 R210, R26.reuse, 0x20, RZ ;  /* 0x000000201ad27824 */ /* 0x040fe200078e00ff */
[----:B------:R-:W-:Y:S01]  /*8640*/  LEA.HI.X.SX32 R117, R99, R2, 0x2, P6 ;  /* 0x0000000263757211 */ /* 0x000fe200030f16ff */
[----:B------:R-:W-:Y:S01]  /*8650*/  STL.64 [R1+0x3c8], R8 ;  /* 0x0003c80801007387 */ /* 0x000fe20000100a00 */
[----:B------:R-:W-:Y:S01]  /*8660*/  LEA R222, P1, R89, R0, 0x2 ;  /* 0x0000000059de7211 */ /* 0x000fe200078210ff */
[----:B------:R-:W-:Y:S01]  /*8670*/  IMAD.MOV.U32 R164, RZ, RZ, R212 ;  /* 0x000000ffffa47224 */ /* 0x000fe200078e00d4 */
[----:B------:R-:W-:Y:S01]  /*8680*/  LEA.HI.X.SX32 R115, R97, R2, 0x2, P5 ;  /* 0x0000000261737211 */ /* 0x000fe200028f16ff */
[----:B------:R-:W-:Y:S01]  /*8690*/  STL.64 [R1+0x648], R118 ;  /* 0x0006487601007387 */ /* 0x000fe20000100a00 */
[----:B------:R-:W-:Y:S01]  /*86a0*/  LEA R230, P0, R87, R0, 0x2 ;  /* 0x0000000057e67211 */ /* 0x000fe200078010ff */
[C---:B------:R-:W-:Y:S01]  /*86b0*/  IMAD R206, R26.reuse, 0x21, RZ ;  /* 0x000000211ace7824 */ /* 0x040fe200078e02ff */
        /* <DEDUP_REMOVED lines=11> */
[C---:B------:R-:W-:Y:S01]  /*8770*/  IMAD.SHL.U32 R194, R26.reuse, 0x40, RZ ;  /* 0x000000401ac27824 */ /* 0x040fe200078e00ff */
[----:B------:R-:W-:Y:S01]  /*8780*/  LEA.HI.X.SX32 R223, R89, R2, 0x2, P1 ;  /* 0x0000000259df7211 */ /* 0x000fe200008f16ff */
[----:B------:R2:W-:Y:S01]  /*8790*/  STL.64 [R1+0x3e0], R110 ;  /* 0x0003e06e01007387 */ /* 0x0005e20000100a00 */
[----:B------:R-:W-:Y:S01]  /*87a0*/  LEA R98, P3, R79, R0, 0x2 ;  /* 0x000000004f627211 */ /* 0x000fe200078610ff */
[C---:B------:R-:W-:Y:S01]  /*87b0*/  IMAD R190, R26.reuse, 0x41, RZ ;  /* 0x000000411abe7824 */ /* 0x040fe200078e02ff */
[----:B------:R-:W-:Y:S01]  /*87c0*/  LEA.HI.X.SX32 R231, R87, R2, 0x2, P0 ;  /* 0x0000000257e77211 */ /* 0x000fe200000f16ff */
[----:B------:R3:W-:Y:S01]  /*87d0*/  STL.64 [R1+0x3d8], R106 ;  /* 0x0003d86a01007387 */ /* 0x0007e20000100a00 */
[----:B------:R-:W-:Y:S01]  /*87e0*/  LEA R96, P2, R77, R0, 0x2 ;  /* 0x000000004d607211 */ /* 0x000fe200078410ff */
[----:B------:R-:W-:Y:S01]  /*87f0*/  IMAD.MOV.U32 R160, RZ, RZ, R188 ;  /* 0x000000ffffa07224 */ /* 0x000fe200078e00bc */
[----:B------:R-:W-:Y:S01]  /*8800*/  LEA.HI.X.SX32 R105, R85, R2, 0x2, P6 ;  /* 0x0000000255697211 */ /* 0x000fe200030f16ff */
[----:B------:R-:W-:Y:S01]  /*8810*/  STL.64 [R1+0x3d0], R222 ;  /* 0x0003d0de01007387 */ /* 0x000fe20000100a00 */
[----:B------:R-:W-:Y:S01]  /*8820*/  LEA R94, P1, R75, R0, 0x2 ;  /* 0x000000004b5e7211 */ /* 0x000fe200078210ff */
[----:B------:R-:W-:Y:S01]  /*8830*/  IMAD.MOV.U32 R161, RZ, RZ, R189 ;  /* 0x000000ffffa17224 */ /* 0x000fe200078e00bd */
[----:B------:R-:W-:Y:S01]  /*8840*/  LEA.HI.X.SX32 R103, R83, R2, 0x2, P5 ;  /* 0x0000000253677211 */ /* 0x000fe200028f16ff */
[----:B------:R-:W-:Y:S01]  /*8850*/  STL.64 [R1+0x400], R230 ;  /* 0x000400e601007387 */ /* 0x000fe20000100a00 */
[-C--:B------:R-:W-:Y:S01]  /*8860*/  LEA R92, P0, R73, R0.reuse, 0x2 ;  /* 0x00000000495c7211 */ /* 0x080fe200078010ff */
[C---:B------:R-:W-:Y:S01]  /*8870*/  IMAD R178, R26.reuse, 0x60, RZ ;  /* 0x000000601ab27824 */ /* 0x040fe200078e02ff */
[----:B------:R-:W-:Y:S01]  /*8880*/  LEA R238, P6, R71, R0, 0x2 ;  /* 0x0000000047ee7211 */ /* 0x000fe200078c10ff */
[----:B------:R-:W-:Y:S01]  /*8890*/  STL.64 [R1+0x438], R104 ;  /* 0x0004386801007387 */ /* 0x000fe20000100a00 */
[-C--:B------:R-:W-:Y:S01]  /*88a0*/  LEA.HI.X.SX32 R101, R81, R2.reuse, 0x2, P4 ;  /* 0x0000000251657211 */ /* 0x080fe200020f16ff */
[C---:B------:R-:W-:Y:S01]  /*88b0*/  IMAD R174, R26.reuse, 0x61, RZ ;  /* 0x000000611aae7824 */ /* 0x040fe200078e02ff */
[----:B------:R-:W-:Y:S01]  /*88c0*/  LEA.HI.X.SX32 R99, R79, R2, 0x2, P3 ;  /* 0x000000024f637211 */ /* 0x000fe200018f16ff */
[----:B------:R4:W-:Y:S01]  /*88d0*/  STL.64 [R1+0x430], R102 ;  /* 0x0004306601007387 */ /* 0x0009e20000100a00 */
[----:B------:R-:W-:Y:S01]  /*88e0*/  LEA R90, P5, R69, R0, 0x2 ;  /* 0x00000000455a7211 */ /* 0x000fe200078a10ff */
[----:B------:R-:W-:Y:S01]  /*88f0*/  IMAD.MOV.U32 R158, RZ, RZ, R162 ;  /* 0x000000ffff9e7224 */ /* 0x000fe200078e00a2 */
[-C--:B------:R-:W-:Y:S01]  /*8900*/  LEA.HI.X.SX32 R97, R77, R2.reuse, 0x2, P2 ;  /* 0x000000024d617211 */ /* 0x080fe200010f16ff */
[----:B------:R-:W-:Y:S01]  /*8910*/  STL.64 [R1+0x428], R100 ;  /* 0x0004286401007387 */ /* 0x000fe20000100a00 */
[----:B------:R-:W-:Y:S01]  /*8920*/  LEA.HI.X.SX32 R95, R75, R2, 0x2, P1 ;  /* 0x000000024b5f7211 */ /* 0x000fe200008f16ff */
[C---:B------:R-:W-:Y:S01]  /*8930*/  IMAD R162, R26.reuse, 0x24, RZ ;  /* 0x000000241aa27824 */ /* 0x040fe200078e02ff */
[----:B------:R-:W-:Y:S01]  /*8940*/  LEA R88, P4, R67, R0, 0x2 ;  /* 0x0000000043587211 */ /* 0x000fe200078810ff */
[----:B------:R1:W-:Y:S01]  /*8950*/  STL.64 [R1+0x420], R98 ;  /* 0x0004206201007387 */ /* 0x0003e20000100a00 */
[-C--:B------:R-:W-:Y:S01]  /*8960*/  LEA.HI.X.SX32 R93, R73, R2.reuse, 0x2, P0 ;  /* 0x00000002495d7211 */ /* 0x080fe200000f16ff */
[----:B--2---:R-:W-:Y:S01]  /*8970*/  IMAD.MOV.U32 R110, RZ, RZ, R164 ;  /* 0x000000ffff6e7224 */ /* 0x004fe200078e00a4 */
[----:B------:R-:W-:Y:S01]  /*8980*/  LEA.HI.X.SX32 R239, R71, R2, 0x2, P6 ;  /* 0x0000000247ef7211 */ /* 0x000fe200030f16ff */
[----:B------:R-:W-:Y:S01]  /*8990*/  STL.64 [R1+0x418], R96 ;  /* 0x0004186001007387 */ /* 0x000fe20000100a00 */
[-C--:B------:R-:W-:Y:S01]  /*89a0*/  LEA R86, P3, R65, R0.reuse, 0x2 ;  /* 0x0000000041567211 */ /* 0x080fe200078610ff */
[----:B------:R-:W-:Y:S01]  /*89b0*/  IMAD.MOV.U32 R116, RZ, RZ, R158 ;  /* 0x000000ffff747224 */ /* 0x000fe200078e009e */
[-C--:B------:R-:W-:Y:S01]  /*89c0*/  LEA R78, P6, R57, R0.reuse, 0x2 ;  /* 0x00000000394e7211 */ /* 0x080fe200078c10ff */
[----:B------:R2:W-:Y:S01]  /*89d0*/  STL.64 [R1+0x410], R94 ;  /* 0x0004105e01007387 */ /* 0x0005e20000100a00 */
[----:B------:R-:W-:Y:S01]  /*89e0*/  LEA R84, P2, R63, R0, 0x2 ;  /* 0x000000003f547211 */ /* 0x000fe200078410ff */
[C---:B------:R-:W-:Y:S01]  /*89f0*/  IMAD R158, R26.reuse, 0x25, RZ ;  /* 0x000000251a9e7824 */ /* 0x040fe200078e02ff */
[----:B------:R-:W-:Y:S01]  /*8a00*/  LEA.HI.X.SX32 R91, R69, R2, 0x2, P5 ;  /* 0x00000002455b7211 */ /* 0x000fe200028f16ff */
[----:B------:R-:W-:Y:S01]  /*8a10*/  STL.64 [R1+0x408], R92 ;  /* 0x0004085c01007387 */ /* 0x000fe20000100a00 */
[-C--:B------:R-:W-:Y:S01]  /*8a20*/  LEA R82, P1, R61, R0.reuse, 0x2 ;  /* 0x000000003d527211 */ /* 0x080fe200078210ff */
[----:B------:R-:W-:Y:S01]  /*8a30*/  IMAD.MOV.U32 R69, RZ, RZ, R79 ;  /* 0x000000ffff457224 */ /* 0x000fe200078e004f */
[----:B------:R-:W-:Y:S01]  /*8a40*/  LEA R80, P0, R59, R0, 0x2 ;  /* 0x000000003b507211 */ /* 0x000fe200078010ff */
[----:B------:R-:W-:Y:S01]  /*8a50*/  STL [R1+0x448], R78 ;  /* 0x0004484e01007387 */ /* 0x000fe20000100800 */
[-C--:B------:R-:W-:Y:S01]  /*8a60*/  LEA.HI.X.SX32 R89, R67, R2.reuse, 0x2, P4 ;  /* 0x0000000243597211 */ /* 0x080fe200020f16ff */
        /* <DEDUP_REMOVED lines=24> */
[--C-:B------:R-:W-:Y:S01]  /*8bf0*/  IMAD.MOV.U32 R108, RZ, RZ, R124.reuse ;  /* 0x000000ffff6c7224 */ /* 0x100fe200078e007c */
[----:B------:R-:W-:Y:S01]  /*8c00*/  LEA.HI.X.SX32 R77, R53, R2, 0x2, P4 ;  /* 0x00000002354d7211 */ /* 0x000fe200020f16ff */
[----:B------:R-:W-:Y:S01]  /*8c10*/  STL.64 [R1+0x450], R80 ;  /* 0x0004505001007387 */ /* 0x000fe20000100a00 */
[----:B------:R-:W-:Y:S01]  /*8c20*/  LEA R62, P6, R43, R0, 0x2 ;  /* 0x000000002b3e7211 */ /* 0x000fe200078c10ff */
[----:B------:R-:W-:Y:S01]  /*8c30*/  IMAD.MOV.U32 R108, RZ, RZ, R124 ;  /* 0x000000ffff6c7224 */ /* 0x000fe200078e007c */
[----:B------:R-:W-:Y:S01]  /*8c40*/  LEA.HI.X.SX32 R65, R49, R2, 0x2, P2 ;  /* 0x0000000231417211 */ /* 0x000fe200010f16ff */
[----:B------:R-:W-:Y:S01]  /*8c50*/  STL [R1+0x44c], R69 ;  /* 0x00044c4501007387 */ /* 0x000fe20000100800 */
[----:B------:R-:W-:Y:S01]  /*8c60*/  LEA R60, P5, R41, R0, 0x2 ;  /* 0x00000000293c7211 */ /* 0x000fe200078a10ff */
[C---:B------:R-:W-:Y:S01]  /*8c70*/  IMAD R118, R26.reuse, 0x67, RZ ;  /* 0x000000671a767824 */ /* 0x040fe200078e02ff */
[----:B------:R-:W-:Y:S01]  /*8c80*/  LEA.HI.X.SX32 R75, R51, R2, 0x2, P3 ;  /* 0x00000002334b7211 */ /* 0x000fe200018f16ff */
[----:B------:R-:W-:Y:S01]  /*8c90*/  STL.64 [R1+0x488], R244 ;  /* 0x000488f401007387 */ /* 0x000fe20000100a00 */
[----:B------:R-:W-:Y:S01]  /*8ca0*/  LEA R66, P4, R39, R0, 0x2 ;  /* 0x0000000027427211 */ /* 0x000fe200078810ff */
[----:B------:R-:W-:Y:S01]  /*8cb0*/  IMAD R114, R26, 0x28, RZ ;  /* 0x000000281a727824 */ /* 0x000fe200078e02ff */
[----:B------:R-:W-:Y:S01]  /*8cc0*/  LEA.HI.X.SX32 R73, R47, R2, 0x2, P1 ;  /* 0x000000022f497211 */ /* 0x000fe200008f16ff */
[----:B------:R-:W-:Y:S01]  /*8cd0*/  STL.64 [R1+0x490], R76 ;  /* 0x0004904c01007387 */ /* 0x000fe20000100a00 */
[----:B------:R-:W-:Y:S01]  /*8ce0*/  LEA R52, P3, R38, R0, 0x2 ;  /* 0x0000000026347211 */ /* 0x000fe200078610ff */
[C---:B---3--:R-:W-:Y:S01]  /*8cf0*/  IMAD R106, R26.reuse, 0x2a, RZ ;  /* 0x0000002a1a6a7824 */ /* 0x048fe200078e02ff */
[-C--:B------:R-:W-:Y:S01]  /*8d00*/  LEA.HI.X.SX32 R71, R45, R2.reuse, 0x2, P0 ;  /* 0x000000022d477211 */ /* 0x080fe200000f16ff */
[----:B------:R3:W-:Y:S01]  /*8d10*/  STL.64 [R1+0x4a8], R64 ;  /* 0x0004a84001007387 */ /* 0x0007e20000100a00 */
[-C--:B------:R-:W-:Y:S01]  /*8d20*/  LEA.HI.X.SX32 R63, R43, R2.reuse, 0x2, P6 ;  /* 0x000000022b3f7211 */ /* 0x080fe200030f16ff */
[----:B----4-:R-:W-:Y:S01]  /*8d30*/  IMAD R102, R26, 0x2b, RZ ;  /* 0x0000002b1a667824 */ /* 0x010fe200078e02ff */
[----:B------:R-:W-:Y:S01]  /*8d40*/  LEA.HI.X.SX32 R61, R41, R2, 0x2, P5 ;  /* 0x00000002293d7211 */ /* 0x000fe200028f16ff */
[----:B------:R-:W-:Y:S01]  /*8d50*/  STL.64 [R1+0x498], R74 ;  /* 0x0004984a01007387 */ /* 0x000fe20000100a00 */
[----:B------:R-:W-:Y:S01]  /*8d60*/  LEA R58, P1, R34, R0, 0x2 ;  /* 0x00000000223a7211 */ /* 0x000fe200078210ff */
[----:B-1----:R-:W-:Y:S01]  /*8d70*/  IMAD R98, R26, 0x48, RZ ;  /* 0x000000481a627824 */ /* 0x002fe200078e02ff */
[-C--:B------:R-:W-:Y:S01]  /*8d80*/  LEA.HI.X.SX32 R67, R39, R2.reuse, 0x2, P4 ;  /* 0x0000000227437211 */ /* 0x080fe200020f16ff */
[----:B------:R-:W-:Y:S01]  /*8d90*/  STL.64 [R1+0x4b0], R72 ;  /* 0x0004b04801007387 */ /* 0x000fe20000100a00 */
[----:B------:R-:W-:Y:S01]  /*8da0*/  LEA.HI.X.SX32 R53, R38, R2, 0x2, P3 ;  /* 0x0000000226357211 */ /* 0x000fe200018f16ff */
[----:B--2---:R-:W-:Y:S01]  /*8db0*/  IMAD R94, R26, 0x49, RZ ;  /* 0x000000491a5e7824 */ /* 0x004fe200078e02ff */
[-C--:B------:R-:W-:Y:S01]  /*8dc0*/  LEA R56, P0, R32, R0.reuse, 0x2 ;  /* 0x0000000020387211 */ /* 0x080fe200078010ff */
[----:B------:R1:W-:Y:S01]  /*8dd0*/  STL.64 [R1+0x4c0], R70 ;  /* 0x0004c04601007387 */ /* 0x0003e20000100a00 */
[-C--:B---3--:R-:W-:Y:S01]  /*8de0*/  LEA R64, P2, R36, R0.reuse, 0x2 ;  /* 0x0000000024407211 */ /* 0x088fe200078410ff */
[----:B------:R-:W-:Y:S01]  /*8df0*/  IMAD R90, R26, 0x4a, RZ ;  /* 0x0000004a1a5a7824 */ /* 0x000fe200078e02ff */
[----:B------:R-:W-:Y:S01]  /*8e00*/  LEA R54, P6, R30, R0, 0x2 ;  /* 0x000000001e367211 */ /* 0x000fe200078c10ff */
[----:B------:R2:W-:Y:S01]  /*8e10*/  STL.64 [R1+0x4c8], R62 ;  /* 0x0004c83e01007387 */ /* 0x0005e20000100a00 */
[-C--:B------:R-:W-:Y:S01]  /*8e20*/  LEA.HI.X.SX32 R59, R34, R2.reuse, 0x2, P1 ;  /* 0x00000002223b7211 */ /* 0x080fe200008f16ff */
[----:B------:R-:W-:Y:S01]  /*8e30*/  IMAD R86, R26, 0x4b, RZ ;  /* 0x0000004b1a567824 */ /* 0x000fe200078e02ff */
[-C--:B------:R-:W-:Y:S01]  /*8e40*/  LEA.HI.X.SX32 R65, R36, R2.reuse, 0x2, P2 ;  /* 0x0000000224417211 */ /* 0x080fe200010f16ff */
[----:B------:R-:W-:Y:S01]  /*8e50*/  STL.64 [R1+0x4d8], R60 ;  /* 0x0004d83c01007387 */ /* 0x000fe20000100a00 */
[-C--:B------:R-:W-:Y:S01]  /*8e60*/  LEA.HI.X.SX32 R57, R32, R2.reuse, 0x2, P0 ;  /* 0x0000000220397211 */ /* 0x080fe200000f16ff */
[----:B------:R-:W-:Y:S01]  /*8e70*/  IMAD R82, R26, 0x68, RZ ;  /* 0x000000681a527824 */ /* 0x000fe200078e02ff */
[----:B------:R-:W-:Y:S01]  /*8e80*/  LEA.HI.X.SX32 R55, R30, R2, 0x2, P6 ;  /* 0x000000021e377211 */ /* 0x000fe200030f16ff */
[----:B------:R-:W-:Y:S01]  /*8e90*/  STL.64 [R1+0x4e0], R66 ;  /* 0x0004e04201007387 */ /* 0x000fe20000100a00 */
[-C--:B-1----:R-:W-:Y:S01]  /*8ea0*/  LEA R70, P4, R25, R0.reuse, 0x2 ;  /* 0x0000000019467211 */ /* 0x082fe200078810ff */
[----:B------:R-:W-:Y:S01]  /*8eb0*/  IMAD R74, R26, 0x6a, RZ ;  /* 0x0000006a1a4a7824 */ /* 0x000fe200078e02ff */
[-C--:B------:R-:W-:Y:S01]  /*8ec0*/  LEA R38, P2, R21, R0.reuse, 0x2 ;  /* 0x0000000015267211 */ /* 0x080fe200078410ff */
[----:B------:R1:W-:Y:S01]  /*8ed0*/  STL.64 [R1+0x4e8], R52 ;  /* 0x0004e83401007387 */ /* 0x0003e20000100a00 */
[----:B--2---:R-:W-:Y:S01]  /*8ee0*/  LEA R62, P5, R28, R0, 0x2 ;  /* 0x000000001c3e7211 */ /* 0x004fe200078a10ff */
[----:B------:R-:W-:Y:S01]  /*8ef0*/  IMAD R34, R26, 0x6c, RZ ;  /* 0x0000006c1a227824 */ /* 0x000fe200078e02ff */
[-C--:B------:R-:W-:Y:S01]  /*8f00*/  LEA.HI.X.SX32 R71, R25, R2.reuse, 0x2, P4 ;  /* 0x0000000219477211 */ /* 0x080fe200020f16ff */
[----:B------:R2:W-:Y:S01]  /*8f10*/  STL.64 [R1+0x500], R58 ;  /* 0x0005003a01007387 */ /* 0x0005e20000100a00 */
[-C--:B------:R-:W-:Y:S01]  /*8f20*/  LEA.HI.X.SX32 R63, R28, R2.reuse, 0x2, P5 ;  /* 0x000000021c3f7211 */ /* 0x080fe200028f16ff */
[----:B------:R-:W3:Y:S01]  /*8f30*/  LDC R25, c[0x0][0x230] ;  /* 0x00008c00ff197b82 */ /* 0x000ee20000000800 */
[----:B------:R-:W-:Y:S01]  /*8f40*/  LEA.HI.X.SX32 R39, R21, R2, 0x2, P2 ;  /* 0x0000000215277211 */ /* 0x000fe200010f16ff */
[----:B------:R4:W-:Y:S01]  /*8f50*/  STL.64 [R1+0x4f8], R64 ;  /* 0x0004f84001007387 */ /* 0x0009e20000100a00 */
[----:B------:R-:W-:Y:S01]  /*8f60*/  MOV R165, R213 ;  /* 0x000000d500a57202 */ /* 0x000fe20000000f00 */
[----:B------:R-:W-:Y:S01]  /*8f70*/  IMAD.MOV.U32 R30, RZ, RZ, R232 ;  /* 0x000000ffff1e7224 */ /* 0x000fe200078e00e8 */
[----:B------:R-:W-:Y:S01]  /*8f80*/  MOV R163, R205 ;  /* 0x000000cd00a37202 */ /* 0x000fe20000000f00 */
[----:B------:R4:W-:Y:S01]  /*8f90*/  STL.64 [R1+0x508], R56 ;  /* 0x0005083801007387 */ /* 0x0009e20000100a00 */
[-C--:B-1----:R-:W-:Y:S01]  /*8fa0*/  LEA R52, P3, R23, R0.reuse, 0x2 ;  /* 0x0000000017347211 */ /* 0x082fe200078610ff */
[----:B------:R-:W-:Y:S01]  /*8fb0*/  IMAD.MOV.U32 R111, RZ, RZ, R165 ;  /* 0x000000ffff6f7224 */ /* 0x000fe200078e00a5 */
[----:B------:R-:W-:Y:S01]  /*8fc0*/  MOV R159, R163 ;  /* 0x000000a3009f7202 */ /* 0x000fe20000000f00 */
[----:B------:R1:W-:Y:S01]  /*8fd0*/  STL.64 [R1+0x518], R54 ;  /* 0x0005183601007387 */ /* 0x0003e20000100a00 */
[----:B--2---:R-:W-:Y:S01]  /*8fe0*/  LEA R58, P1, R19, R0, 0x2 ;  /* 0x00000000133a7211 */ /* 0x004fe200078210ff */
[----:B------:R-:W-:Y:S01]  /*8ff0*/  IMAD R232, R26, 0x12, RZ ;  /* 0x000000121ae87824 */ /* 0x000fe200078e02ff */
[-C--:B------:R-:W-:Y:S01]  /*9000*/  LEA.HI.X.SX32 R53, R23, R2.reuse, 0x2, P3 ;  /* 0x0000000217357211 */ /* 0x080fe200018f16ff */
[----:B------:R2:W-:Y:S01]  /*9010*/  STL.64 [R1+0x520], R62 ;  /* 0x0005203e01007387 */ /* 0x0005e20000100a00 */
[----:B------:R-:W-:Y:S01]  /*9020*/  LEA.HI.X.SX32 R59, R19, R2, 0x2, P1 ;  /* 0x00000002133b7211 */ /* 0x000fe200008f16ff */
[----:B------:R-:W-:Y:S01]  /*9030*/  IMAD.MOV.U32 R117, RZ, RZ, R159 ;  /* 0x000000ffff757224 */ /* 0x000fe200078e009f */
[-C--:B----4-:R-:W-:Y:S01]  /*9040*/  LEA R64, P5, R13, R0.reuse, 0x2 ;  /* 0x000000000d407211 */ /* 0x090fe200078a10ff */
[----:B------:R4:W-:Y:S01]  /*9050*/  STL.64 [R1+0x538], R52 ;  /* 0x0005383401007387 */ /* 0x0009e20000100a00 */
[----:B------:R-:W-:Y:S01]  /*9060*/  LEA R56, P0, R17, R0, 0x2 ;  /* 0x0000000011387211 */ /* 0x000fe200078010ff */
[----:B------:R-:W3:Y:S01]  /*9070*/  LDC R23, c[0x0][0x230] ;  /* 0x00008c00ff177b82 */ /* 0x000ee20000000800 */
[----:B------:R-:W-:Y:S01]  /*9080*/  LEA.HI.X.SX32 R65, R13, R2, 0x2, P5 ;  /* 0x000000020d417211 */ /* 0x000fe200028f16ff */
[----:B------:R-:W-:Y:S01]  /*9090*/  STL.64 [R1+0x528], R70 ;  /* 0x0005284601007387 */ /* 0x000fe20000100a00 */
[----:B-1----:R-:W-:Y:S01]  /*90a0*/  LEA R54, P6, R15, R0, 0x2 ;  /* 0x000000000f367211 */ /* 0x002fe200078c10ff */
[----:B------:R-:W-:Y:S01]  /*90b0*/  ULDC UR4, c[0x0][0x230] ;  /* 0x00008c0000047ab9 */ /* 0x000fe20000000800 */
[-C--:B------:R-:W-:Y:S01]  /*90c0*/  LEA.HI.X.SX32 R57, R17, R2.reuse, 0x2, P0 ;  /* 0x0000000211397211 */ /* 0x080fe200000f16ff */
[----:B------:R1:W-:Y:S01]  /*90d0*/  STL.64 [R1+0x540], R38 ;  /* 0x0005402601007387 */ /* 0x0003e20000100a00 */
[----:B------:R-:W-:Y:S01]  /*90e0*/  LEA.HI.X.SX32 R55, R15, R2, 0x2, P6 ;  /* 0x000000020f377211 */ /* 0x000fe200030f16ff */
[----:B------:R-:W3:Y:S01]  /*90f0*/  LDC R13, c[0x0][0x230] ;  /* 0x00008c00ff0d7b82 */ /* 0x000ee20000000800 */
[-C--:B--2---:R-:W-:Y:S01]  /*9100*/  LEA R62, P4, R11, R0.reuse, 0x2 ;  /* 0x000000000b3e7211 */ /* 0x084fe200078810ff */
[----:B------:R2:W-:Y:S01]  /*9110*/  STL.64 [R1+0x550], R58 ;  /* 0x0005503a01007387 */ /* 0x0005e20000100a00 */
[----:B----4-:R-:W-:-:S02]  /*9120*/  LEA R52, P3, R6, R0, 0x2 ;  /* 0x0000000006347211 */ /* 0x010fc400078610ff */
[-C--:B------:R-:W-:Y:S01]  /*9130*/  LEA.HI.X.SX32 R63, R11, R2.reuse, 0x2, P4 ;  /* 0x000000020b3f7211 */ /* 0x080fe200020f16ff */
[----:B------:R4:W-:Y:S01]  /*9140*/  STL.64 [R1+0x558], R56 ;  /* 0x0005583801007387 */ /* 0x0009e20000100a00 */
[----:B------:R-:W-:Y:S01]  /*9150*/  LEA.HI.X.SX32 R53, R6, R2, 0x2, P3 ;  /* 0x0000000206357211 */ /* 0x000fe200018f16ff */
[----:B------:R-:W3:Y:S01]  /*9160*/  LDC R28, c[0x0][0x230] ;  /* 0x00008c00ff1c7b82 */ /* 0x000ee20000000800 */
[CC--:B------:R-:W-:Y:S01]  /*9170*/  LEA R66, P5, R18.reuse, R0.reuse, 0x2 ;  /* 0x0000000012427211 */ /* 0x0c0fe200078a10ff */
[----:B------:R4:W-:Y:S01]  /*9180*/  STL.64 [R1+0x560], R54 ;  /* 0x0005603601007387 */ /* 0x0009e20000100a00 */
[----:B-1----:R-:W-:Y:S02]  /*9190*/  LEA R38, P2, R5, R0, 0x2 ;  /* 0x0000000005267211 */ /* 0x002fe400078410ff */
[----:B------:R-:W-:Y:S01]  /*91a0*/  LEA.HI.X.SX32 R67, R18, R2, 0x2, P5 ;  /* 0x0000000212437211 */ /* 0x000fe200028f16ff */
[----:B------:R1:W-:Y:S01]  /*91b0*/  STL.64 [R1+0x568], R64 ;  /* 0x0005684001007387 */ /* 0x0003e20000100a00 */
[----:B--2---:R-:W-:-:S02]  /*91c0*/  LEA R58, P1, R4, R0, 0x2 ;  /* 0x00000000043a7211 */ /* 0x004fc400078210ff */
[----:B------:R-:W-:Y:S01]  /*91d0*/  LEA.HI.X.SX32 R39, R5, R2, 0x2, P2 ;  /* 0x0000000205277211 */ /* 0x000fe200010f16ff */
[----:B------:R2:W-:Y:S01]  /*91e0*/  STL.64 [R1+0x578], R62 ;  /* 0x0005783e01007387 */ /* 0x0005e20000100a00 */
[----:B----4-:R-:W-:Y:S02]  /*91f0*/  LEA R56, P0, R10, R0, 0x2 ;  /* 0x000000000a387211 */ /* 0x010fe400078010ff */
[----:B------:R-:W-:Y:S01]  /*9200*/  LEA.HI.X.SX32 R59, R4, R2, 0x2, P1 ;  /* 0x00000002043b7211 */ /* 0x000fe200008f16ff */
[----:B------:R4:W-:Y:S01]  /*9210*/  STL.64 [R1+0x588], R38 ;  /* 0x0005882601007387 */ /* 0x0009e20000100a00 */
[----:B------:R-:W-:Y:S02]  /*9220*/  LEA R54, P6, R14, R0, 0x2 ;  /* 0x000000000e367211 */ /* 0x000fe400078c10ff */
[-C--:B------:R-:W-:Y:S01]  /*9230*/  LEA.HI.X.SX32 R57, R10, R2.reuse, 0x2, P0 ;  /* 0x000000020a397211 */ /* 0x080fe200000f16ff */
[----:B------:R-:W-:Y:S01]  /*9240*/  STL.64 [R1+0x580], R52 ;  /* 0x0005803401007387 */ /* 0x000fe20000100a00 */
[----:B------:R-:W-:-:S02]  /*9250*/  LEA.HI.X.SX32 R55, R14, R2, 0x2, P6 ;  /* 0x000000020e377211 */ /* 0x000fc400030f16ff */
[-C--:B-1----:R-:W-:Y:S01]  /*9260*/  LEA R64, P4, R20, R0.reuse, 0x2 ;  /* 0x0000000014407211 */ /* 0x082fe200078810ff */
[----:B------:R1:W-:Y:S01]  /*9270*/  STL.64 [R1+0x598], R58 ;  /* 0x0005983a01007387 */ /* 0x0003e20000100a00 */
[----:B--2---:R-:W-:Y:S02]  /*9280*/  LEA R62, P3, R22, R0, 0x2 ;  /* 0x00000000163e7211 */ /* 0x004fe400078610ff */
[----:B------:R-:W-:Y:S01]  /*9290*/  LEA.HI.X.SX32 R65, R20, R2, 0x2, P4 ;  /* 0x0000000214417211 */ /* 0x000fe200020f16ff */
[----:B------:R2:W-:Y:S01]  /*92a0*/  STL.64 [R1+0x5a0], R56 ;  /* 0x0005a03801007387 */ /* 0x0005e20000100a00 */
[----:B----4-:R-:W-:Y:S02]  /*92b0*/  LEA R38, P2, R37, R0, 0x2 ;  /* 0x0000000025267211 */ /* 0x010fe400078410ff */
[----:B------:R-:W-:Y:S01]  /*92c0*/  LEA.HI.X.SX32 R63, R22, R2, 0x2, P3 ;  /* 0x00000002163f7211 */ /* 0x000fe200018f16ff */
[----:B------:R4:W-:Y:S01]  /*92d0*/  STL.64 [R1+0x5a8], R54 ;  /* 0x0005a83601007387 */ /* 0x0009e20000100a00 */
[----:B------:R-:W-:Y:S01]  /*92e0*/  LEA R14, P5, R29, R0, 0x2 ;  /* 0x000000001d0e7211 */ /* 0x000fe200078a10ff */
[----:B------:R-:W3:Y:S01]  /*92f0*/  LDC R22, c[0x0][0x230] ;  /* 0x00008c00ff167b82 */ /* 0x000ee20000000800 */
[----:B------:R-:W-:Y:S01]  /*9300*/  LEA.HI.X.SX32 R39, R37, R2, 0x2, P2 ;  /* 0x0000000225277211 */ /* 0x000fe200010f16ff */
[----:B------:R4:W-:Y:S01]  /*9310*/  STL.64 [R1+0x5b8], R66 ;  /* 0x0005b84201007387 */ /* 0x0009e20000100a00 */
[----:B-1----:R-:W-:-:S02]  /*9320*/  LEA R58, P1, R35, R0, 0x2 ;  /* 0x00000000233a7211 */ /* 0x002fc400078210ff */
[-C--:B------:R-:W-:Y:S01]  /*9330*/  LEA R10, P4, R27, R0.reuse, 0x2 ;  /* 0x000000001b0a7211 */ /* 0x080fe200078810ff */
[----:B------:R1:W-:Y:S01]  /*9340*/  STL.64 [R1+0x5c0], R64 ;  /* 0x0005c04001007387 */ /* 0x0003e20000100a00 */
[----:B--2---:R-:W-:Y:S02]  /*9350*/  LEA R56, P0, R33, R0, 0x2 ;  /* 0x0000000021387211 */ /* 0x004fe400078010ff */
[----:B------:R-:W-:Y:S01]  /*9360*/  LEA.HI.X.SX32 R59, R35, R2, 0x2, P1 ;  /* 0x00000002233b7211 */ /* 0x000fe200008f16ff */
[----:B------:R-:W-:Y:S01]  /*9370*/  STL.64 [R1+0x5c8], R62 ;  /* 0x0005c83e01007387 */ /* 0x000fe20000100a00 */
[----:B----4-:R-:W-:Y:S02]  /*9380*/  LEA R54, P6, R31, R0, 0x2 ;  /* 0x000000001f367211 */ /* 0x010fe400078c10ff */
[-C--:B------:R-:W-:Y:S01]  /*9390*/  LEA.HI.X.SX32 R57, R33, R2.reuse, 0x2, P0 ;  /* 0x0000000221397211 */ /* 0x080fe200000f16ff */
[----:B------:R-:W-:Y:S01]  /*93a0*/  STL.64 [R1+0x5d8], R38 ;  /* 0x0005d82601007387 */ /* 0x000fe20000100a00 */
[-C--:B------:R-:W-:Y:S01]  /*93b0*/  LEA.HI.X.SX32 R55, R31, R2.reuse, 0x2, P6 ;  /* 0x000000021f377211 */ /* 0x080fe200030f16ff */
[----:B------:R-:W-:Y:S01]  /*93c0*/  IMAD.MOV.U32 R66, RZ, RZ, R108 ;  /* 0x000000ffff427224 */ /* 0x000fe200078e006c */
[-C--:B------:R-:W-:Y:S01]  /*93d0*/  LEA.HI.X.SX32 R15, R29, R2.reuse, 0x2, P5 ;  /* 0x000000021d0f7211 */ /* 0x080fe200028f16ff */
[----:B------:R2:W-:Y:S01]  /*93e0*/  STL.64 [R1+0x5e0], R58 ;  /* 0x0005e03a01007387 */ /* 0x0005e20000100a00 */
[----:B------:R-:W-:Y:S01]  /*93f0*/  LEA.HI.X.SX32 R11, R27, R2, 0x2, P4 ;  /* 0x000000021b0b7211 */ /* 0x000fe200020f16ff */
[----:B-1----:R-:W-:Y:S01]  /*9400*/  IMAD.MOV.U32 R65, RZ, RZ, R111 ;  /* 0x000000ffff417224 */ /* 0x002fe200078e006f */
[----:B------:R-:W-:Y:S01]  /*9410*/  LEA R4, P3, R24, R0, 0x2 ;  /* 0x0000000018047211 */ /* 0x000fe200078610ff */
[----:B------:R1:W-:Y:S01]  /*9420*/  STL.64 [R1+0x5f0], R56 ;  /* 0x0005f03801007387 */ /* 0x0003e20000100a00 */
[----:B------:R-:W-:Y:S01]  /*9430*/  IADD3 R0, R44, -0x2, RZ ;  /* 0xfffffffe2c007810 */ /* 0x000fe20007ffe0ff */
[----:B------:R-:W-:Y:S01]  /*9440*/  IMAD.MOV.U32 R67, RZ, RZ, R109 ;  /* 0x000000ffff437224 */ /* 0x000fe200078e006d */
[----:B------:R-:W-:Y:S01]  /*9450*/  LEA.HI.X.SX32 R5, R24, R2, 0x2, P3 ;  /* 0x0000000218057211 */ /* 0x000fe200018f16ff */
[----:B------:R-:W-:Y:S01]  /*9460*/  STL.64 [R1+0x5f8], R54 ;  /* 0x0005f83601007387 */ /* 0x000fe20000100a00 */
[----:B------:R-:W-:Y:S01]  /*9470*/  SHF.L.U32 R6, R40, 0x4, RZ ;  /* 0x0000000428067819 */ /* 0x000fe200000006ff */
[----:B------:R-:W-:Y:S01]  /*9480*/  VIADD R2, R42, 0xffffffff ;  /* 0xffffffff2a027836 */ /* 0x000fe20000000000 */
[----:B------:R-:W-:Y:S01]  /*9490*/  ISETP.GE.U32.AND P3, PT, R0, 0x7fffff7f, PT ;  /* 0x7fffff7f0000780c */ /* 0x000fe20003f66070 */
[----:B------:R4:W-:Y:S01]  /*94a0*/  STL.64 [R1+0x608], R14 ;  /* 0x0006080e01007387 */ /* 0x0009e20000100a00 */
[----:B------:R-:W-:Y:S01]  /*94b0*/  VIADD R0, R50, 0xffffffdf ;  /* 0xffffffdf32007836 */ /* 0x000fe20000000000 */
[----:B------:R-:W-:Y:S01]  /*94c0*/  LOP3.LUT R6, R6, 0x70, RZ, 0xc0, !PT ;  /* 0x0000007006067812 */ /* 0x000fe200078ec0ff */
[----:B--2---:R-:W-:Y:S01]  /*94d0*/  IMAD.MOV.U32 R59, RZ, RZ, R113 ;  /* 0x000000ffff3b7224 */ /* 0x004fe200078e0071 */
[----:B------:R2:W-:Y:S01]  /*94e0*/  STL.64 [R1+0x618], R10 ;  /* 0x0006180a01007387 */ /* 0x0005e20000100a00 */
[----:B------:R-:W-:Y:S01]  /*94f0*/  LEA R226, P1, R12, UR6, 0x2 ;  /* 0x000000060ce27c11 */ /* 0x000fe2000f8210ff */
[----:B-1----:R-:W-:Y:S01]  /*9500*/  IMAD.MOV.U32 R56, RZ, RZ, R116 ;  /* 0x000000ffff387224 */ /* 0x002fe200078e0074 */
[----:B------:R-:W-:Y:S01]  /*9510*/  ISETP.GE.U32.AND P4, PT, R2, 0x7fffff80, PT ;  /* 0x7fffff800200780c */ /* 0x000fe20003f86070 */
[----:B------:R1:W-:Y:S01]  /*9520*/  STL.64 [R1+0x610], R4 ;  /* 0x0006100401007387 */ /* 0x0003e20000100a00 */
[----:B------:R-:W-:Y:S01]  /*9530*/  ISETP.GE.U32.AND P6, PT, R0, 0x7fffff60, PT ;  /* 0x7fffff600000780c */ /* 0x000fe20003fc6070 */
[----:B------:R-:W-:Y:S01]  /*9540*/  IMAD R6, R252, 0x80, R6 ;  /* 0x00000080fc067824 */ /* 0x000fe200078e0206 */
[----:B------:R-:W-:Y:S01]  /*9550*/  LEA.HI.X.SX32 R227, R12, UR7, 0x2, P1 ;  /* 0x000000070ce37c11 */ /* 0x000fe200088f16ff */
[----:B------:R-:W-:Y:S01]  /*9560*/  VIADD R2, R48, 0xfffffffc ;  /* 0xfffffffc30027836 */ /* 0x000fe20000000000 */
[----:B------:R-:W-:Y:S01]  /*9570*/  LEA R228, P1, R16, UR6, 0x2 ;  /* 0x0000000610e47c11 */ /* 0x000fe2000f8210ff */
[----:B------:R-:W-:Y:S01]  /*9580*/  IMAD.MOV.U32 R57, RZ, RZ, R117 ;  /* 0x000000ffff397224 */ /* 0x000fe200078e0075 */
[----:B----4-:R-:W-:Y:S01]  /*9590*/  IADD3 R14, R6, UR10, RZ ;  /* 0x0000000a060e7c10 */ /* 0x010fe2000fffe0ff */
[----:B--2---:R-:W2:Y:S01]  /*95a0*/  LDC R10, c[0x0][0x230] ;  /* 0x00008c00ff0a7b82 */ /* 0x004ea20000000800 */
[----:B------:R-:W-:Y:S01]  /*95b0*/  LEA.HI.X.SX32 R229, R16, UR7, 0x2, P1 ;  /* 0x0000000710e57c11 */ /* 0x000fe200088f16ff */
[----:B------:R-:W-:Y:S01]  /*95c0*/  IMAD.WIDE R20, R26, 0x4, R226 ;  /* 0x000000041a147825 */ /* 0x000fe200078e02e2 */
[----:B------:R-:W-:Y:S01]  /*95d0*/  ISETP.GE.U32.AND P0, PT, R2, 0x7fffff7d, PT ;  /* 0x7fffff7d0200780c */ /* 0x000fe20003f06070 */
[----:B------:R-:W-:Y:S01]  /*95e0*/  @!PT LDS RZ, [RZ] ;  /* 0x00000000fffff984 */ /* 0x000fe20000000800 */
[----:B------:R-:W-:Y:S01]  /*95f0*/  @!PT LDS RZ, [RZ] ;  /* 0x00000000fffff984 */ /* 0x000fe20000000800 */
[----:B------:R-:W-:Y:S01]  /*9600*/  @!PT LDS RZ, [RZ] ;  /* 0x00000000fffff984 */ /* 0x000fe20000000800 */
[----:B------:R-:W-:Y:S01]  /*9610*/  LDGSTS.E [R14], desc[UR8][R226.64], !P4 ;  /* 0x00000000e20e7fae */ /* 0x000fe2000e121848 */
[----:B------:R-:W-:Y:S01]  /*9620*/  MOV R112, R160 ;  /* 0x000000a000707202 */ /* 0x000fe20000000f00 */
[----:B-1----:R-:W-:Y:S01]  /*9630*/  VIADD R4, R46, 0xfffffffd ;  /* 0xfffffffd2e047836 */ /* 0x002fe20000000000 */
[----:B------:R-:W-:Y:S01]  /*9640*/  MOV R64, R110 ;  /* 0x0000006e00407202 */ /* 0x000fe20000000f00 */
[----:B------:R-:W1:Y:S01]  /*9650*/  LDC R5, c[0x0][0x230] ;  /* 0x00008c00ff057b82 */ /* 0x000e620000000800 */
[----:B------:R-:W-:Y:S01]  /*9660*/  LDGSTS.E [R14+0x4000], desc[UR8][R228.64], !P4 ;  /* 0x04000000e40e7fae */ /* 0x000fe2000e121848 */
[----:B------:R-:W-:Y:S01]  /*9670*/  IMAD.WIDE R18, R26, 0x4, R228 ;  /* 0x000000041a127825 */ /* 0x000fe200078e02e4 */
[----:B------:R-:W-:Y:S01]  /*9680*/  ISETP.GE.U32.AND P2, PT, R4, 0x7fffff7e, PT ;  /* 0x7fffff7e0400780c */ /* 0x000fe20003f46070 */
[----:B------:R-:W-:Y:S01]  /*9690*/  ULDC.64 UR6, c[0x0][0x238] ;  /* 0x00008e0000067ab9 */ /* 0x000fe20000000a00 */
[----:B------:R4:W-:Y:S01]  /*96a0*/  LDGSTS.E [R14+0x4], desc[UR8][R20.64], !P3 ;  /* 0x00004000140e7fae */ /* 0x0009e2000d921848 */
[C---:B------:R-:W-:Y:S01]  /*96b0*/  IMAD.WIDE R212, R210.reuse, 0x4, R226 ;  /* 0x00000004d2d47825 */ /* 0x040fe200078e02e2 */
[----:B------:R-:W-:Y:S01]  /*96c0*/  MOV R58, R112 ;  /* 0x00000070003a7202 */ /* 0x000fe20000000f00 */
[----:B------:R-:W4:Y:S01]  /*96d0*/  LDC R11, c[0x0][0x230] ;  /* 0x00008c00ff0b7b82 */ /* 0x000f220000000800 */
[----:B------:R-:W-:Y:S01]  /*96e0*/  LDGSTS.E [R14+0x4004], desc[UR8][R18.64], !P3 ;  /* 0x04004000120e7fae */ /* 0x000fe2000d921848 */
[----:B------:R-:W-:Y:S01]  /*96f0*/  IMAD.WIDE R210, R210, 0x4, R228 ;  /* 0x00000004d2d27825 */ /* 0x000fe200078e02e4 */
[----:B------:R-:W-:-:S02]  /*9700*/  MOV R68, R78 ;  /* 0x0000004e00447202 */ /* 0x000fc40000000f00 */
[----:B------:R-:W-:Y:S01]  /*9710*/  STL [R1+0xe9c], R14 ;  /* 0x000e9c0e01007387 */ /* 0x000fe20000100800 */
[----:B------:R-:W-:Y:S01]  /*9720*/  IMAD.WIDE R208, R206, 0x4, R226 ;  /* 0x00000004ced07825 */ /* 0x000fe200078e02e2 */
[----:B------:R-:W-:Y:S01]  /*9730*/  MOV R54, R248 ;  /* 0x000000f800367202 */ /* 0x000fe20000000f00 */
[----:B------:R-:W4:Y:S01]  /*9740*/  LDC R4, c[0x0][0x230] ;  /* 0x00008c00ff047b82 */ /* 0x000f220000000800 */
[----:B------:R4:W-:Y:S01]  /*9750*/  STL.64 [R1+0xc8], R20 ;  /* 0x0000c81401007387 */ /* 0x0009e20000100a00 */
[----:B--2---:R-:W-:Y:S02]  /*9760*/  VIADD R0, R10, 0xffffffdd ;  /* 0xffffffdd0a007836 */ /* 0x004fe40000000000 */
[----:B------:R-:W-:Y:S01]  /*9770*/  IMAD.WIDE R206, R206, 0x4, R228 ;  /* 0x00000004cece7825 */ /* 0x000fe200078e02e4 */
[----:B------:R-:W-:Y:S02]  /*9780*/  STL.64 [R1+0xc0], R18 ;  /* 0x0000c01201007387 */ /* 0x000fe40000100a00 */
[----:B------:R-:W-:Y:S01]  /*9790*/  ISETP.GE.U32.AND P1, PT, R0, 0x7fffff5e, PT ;  /* 0x7fffff5e0000780c */ /* 0x000fe20003f26070 */
[----:B-1----:R-:W-:Y:S01]  /*97a0*/  VIADD R2, R5, 0xffffffde ;  /* 0xffffffde05027836 */ /* 0x002fe20000000000 */
[----:B------:R-:W1:Y:S01]  /*97b0*/  LDC R10, c[0x0][0x230] ;  /* 0x00008c00ff0a7b82 */ /* 0x000e620000000800 */
[----:B---3--:R-:W-:-:S02]  /*97c0*/  VIADD R0, R13, 0xffffffdc ;  /* 0xffffffdc0d007836 */ /* 0x008fc40000000000 */
[--C-:B------:R-:W-:Y:S01]  /*97d0*/  IMAD.WIDE R204, R202, 0x4, R226.reuse ;  /* 0x00000004cacc7825 */ /* 0x100fe200078e02e2 */
[----:B------:R-:W-:Y:S02]  /*97e0*/  ISETP.GE.U32.AND P5, PT, R2, 0x7fffff5f, PT ;  /* 0x7fffff5f0200780c */ /* 0x000fe40003fa6070 */
[----:B------:R-:W-:Y:S01]  /*97f0*/  ISETP.GE.U32.AND P4, PT, R0, 0x7fffff5d, PT ;  /* 0x7fffff5d0000780c */ /* 0x000fe20003f86070 */
[----:B------:R-:W-:Y:S01]  /*9800*/  IMAD.SHL.U32 R0, R26, 0x2, RZ ;  /* 0x000000021a007824 */ /* 0x000fe200078e00ff */
[----:B------:R-:W2:Y:S01]  /*9810*/  LDC R5, c[0x0][0x230] ;  /* 0x00008c00ff057b82 */ /* 0x000ea20000000800 */
[----:B----4-:R-:W-:Y:S01]  /*9820*/  VIADD R2, R11, 0xffffffbf ;  /* 0xffffffbf0b027836 */ /* 0x010fe20000000000 */
[----:B------:R-:W-:Y:S01]  /*9830*/  LOP3.LUT R20, R6, 0x20, RZ, 0x3c, !PT ;  /* 0x0000002006147812 */ /* 0x000fe200078e3cff */
[----:B------:R-:W-:Y:S01]  /*9840*/  IMAD.WIDE R16, R0, 0x4, R226 ;  /* 0x0000000400107825 */ /* 0x000fe200078e02e2 */
[----:B------:R-:W-:Y:S02]  /*9850*/  LOP3.LUT R21, R6, 0x30, RZ, 0x3c, !PT ;  /* 0x0000003006157812 */ /* 0x000fe400078e3cff */
[----:B------:R-:W-:Y:S01]  /*9860*/  ISETP.GE.U32.AND P3, PT, R2, 0x7fffff40, PT ;  /* 0x7fffff400200780c */ /* 0x000fe20003f66070 */
[--C-:B------:R-:W-:Y:S01]  /*9870*/  IMAD.WIDE R12, R0, 0x4, R228.reuse ;  /* 0x00000004000c7825 */ /* 0x100fe200078e02e4 */
[----:B------:R-:W-:Y:S01]  /*9880*/  IADD3 R2, R4, -0x42, RZ ;  /* 0xffffffbe04027810 */ /* 0x000fe20007ffe0ff */
[----:B------:R3:W-:Y:S01]  /*9890*/  LDGSTS.E [R14+0x8], desc[UR8][R16.64], !P2 ;  /* 0x00008000100e7fae */ /* 0x0007e2000d121848 */
[----:B------:R-:W4:Y:S01]  /*98a0*/  LDC R11, c[0x0][0x230] ;  /* 0x00008c00ff0b7b82 */ /* 0x000f220000000800 */
[----:B------:R-:W-:Y:S01]  /*98b0*/  IMAD R0, R26, 0x3, RZ ;  /* 0x000000031a007824 */ /* 0x000fe200078e02ff */
[----:B------:R-:W-:Y:S01]  /*98c0*/  IADD3 R21, R21, UR10, RZ ;  /* 0x0000000a15157c10 */ /* 0x000fe2000fffe0ff */
[----:B------:R3:W-:Y:S01]  /*98d0*/  LDGSTS.E [R14+0x4008], desc[UR8][R12.64], !P2 ;  /* 0x040080000c0e7fae */ /* 0x0007e2000d121848 */
[----:B------:R-:W-:Y:S01]  /*98e0*/  ISETP.GE.U32.AND P2, PT, R2, 0x7fffff3f, PT ;  /* 0x7fffff3f0200780c */ /* 0x000fe20003f46070 */
[----:B------:R-:W-:-:S02]  /*98f0*/  IMAD.WIDE R202, R202, 0x4, R228 ;  /* 0x00000004caca7825 */ /* 0x000fc400078e02e4 */
[----:B------:R3:W-:Y:S01]  /*9900*/  STL.64 [R1+0xb8], R16 ;  /* 0x0000b81001007387 */ /* 0x0007e20000100a00 */
[----:B------:R-:W1:Y:S01]  /*9910*/  LDC R2, c[0x0][0x230] ;  /* 0x00008c00ff027b82 */ /* 0x000e620000000800 */
[C---:B------:R-:W-:Y:S02]  /*9920*/  IMAD.WIDE R200, R198.reuse, 0x4, R226 ;  /* 0x00000004c6c87825 */ /* 0x040fe400078e02e2 */
[----:B------:R3:W-:Y:S02]  /*9930*/  STL.64 [R1+0xb0], R12 ;  /* 0x0000b00c01007387 */ /* 0x0007e40000100a00 */
[----:B------:R-:W-:-:S03]  /*9940*/  IMAD.WIDE R198, R198, 0x4, R228 ;  /* 0x00000004c6c67825 */ /* 0x000fc600078e02e4 */
[----:B------:R-:W4:Y:S01]  /*9950*/  LDC R4, c[0x0][0x230] ;  /* 0x00008c00ff047b82 */ /* 0x000f220000000800 */
[----:B------:R-:W-:-:S04]  /*9960*/  IMAD.WIDE R196, R194, 0x4, R226 ;  /* 0x00000004c2c47825 */ /* 0x000fc800078e02e2 */
[----:B---3--:R-:W-:-:S03]  /*9970*/  IMAD.WIDE R16, R0, 0x4, R226 ;  /* 0x0000000400107825 */ /* 0x008fc600078e02e2 */
[----:B------:R-:W3:Y:S01]  /*9980*/  LDC R24, c[0x0][0x230] ;  /* 0x00008c00ff187b82 */ /* 0x000ee20000000800 */
[--C-:B------:R-:W-:Y:S01]  /*9990*/  IMAD.WIDE R12, R0, 0x4, R228.reuse ;  /* 0x00000004000c7825 */ /* 0x100fe200078e02e4 */
[----:B------:R-:W-:Y:S03]  /*99a0*/  LDGSTS.E [R14+0xc], desc[UR8][R16.64], !P0 ;  /* 0x0000c000100e7fae */ /* 0x000fe6000c121848 */
[----:B--2---:R-:W-:Y:S01]  /*99b0*/  VIADD R0, R5, 0xffffffbd ;  /* 0xffffffbd05007836 */ /* 0x004fe20000000000 */
[----:B------:R2:W-:Y:S01]  /*99c0*/  LDGSTS.E [R14+0x400c], desc[UR8][R12.64], !P0 ;  /* 0x0400c0000c0e7fae */ /* 0x0005e2000c121848 */
[----:B------:R-:W-:Y:S01]  /*99d0*/  IMAD.WIDE R194, R194, 0x4, R228 ;  /* 0x00000004c2c27825 */ /* 0x000fe200078e02e4 */
[----:B------:R-:W2:Y:S01]  /*99e0*/  LDC R5, c[0x0][0x230] ;  /* 0x00008c00ff057b82 */ /* 0x000ea20000000800 */
[----:B-1----:R-:W-:Y:S01]  /*99f0*/  IADD3 R2, R2, -0x62, RZ ;  /* 0xffffff9e02027810 */ /* 0x002fe20007ffe0ff */
[----:B------:R-:W-:Y:S01]  /*9a00*/  LDGSTS.E [R14+0x8000], desc[UR8][R212.64], !P6 ;  /* 0x08000000d40e7fae */ /* 0x000fe2000f121848 */
[----:B------:R-:W-:Y:S01]  /*9a10*/  ISETP.GE.U32.AND P0, PT, R0, 0x7fffff3e, PT ;  /* 0x7fffff3e0000780c */ /* 0x000fe20003f06070 */
[----:B------:R-:W-:-:S02]  /*9a20*/  VIADD R0, R10, 0xffffffbc ;  /* 0xffffffbc0a007836 */ /* 0x000fc40000000000 */
[----:B------:R-:W-:Y:S01]  /*9a30*/  LDGSTS.E [R14+0xc000], desc[UR8][R210.64], !P6 ;  /* 0x0c000000d20e7fae */ /* 0x000fe2000f121848 */
[----:B------:R-:W-:Y:S01]  /*9a40*/  IMAD.WIDE R192, R190, 0x4, R226 ;  /* 0x00000004bec07825 */ /* 0x000fe200078e02e2 */
[----:B------:R-:W1:Y:S01]  /*9a50*/  LDC R10, c[0x0][0x230] ;  /* 0x00008c00ff0a7b82 */ /* 0x000e620000000800 */
[----:B------:R-:W-:Y:S01]  /*9a60*/  ISETP.GE.U32.AND P6, PT, R0, 0x7fffff3d, PT ;  /* 0x7fffff3d0000780c */ /* 0x000fe20003fc6070 */
[----:B------:R3:W-:Y:S01]  /*9a70*/  LDGSTS.E [R14+0x8004], desc[UR8][R208.64], !P5 ;  /* 0x08004000d00e7fae */ /* 0x0007e2000e921848 */
[----:B----4-:R-:W-:Y:S02]  /*9a80*/  VIADD R0, R11, 0xffffff9f ;  /* 0xffffff9f0b007836 */ /* 0x010fe40000000000 */
[----:B------:R-:W-:Y:S01]  /*9a90*/  IMAD.WIDE R190, R190, 0x4, R228 ;  /* 0x00000004bebe7825 */ /* 0x000fe200078e02e4 */
[----:B------:R-:W-:Y:S02]  /*9aa0*/  LDGSTS.E [R14+0xc004], desc[UR8][R206.64], !P5 ;  /* 0x0c004000ce0e7fae */ /* 0x000fe4000e921848 */
[----:B------:R-:W4:Y:S01]  /*9ab0*/  LDC R11, c[0x0][0x230] ;  /* 0x00008c00ff0b7b82 */ /* 0x000f220000000800 */
[----:B------:R-:W-:Y:S01]  /*9ac0*/  ISETP.GE.U32.AND P5, PT, R0, 0x7fffff20, PT ;  /* 0x7fffff200000780c */ /* 0x000fe20003fa6070 */
[----:B------:R-:W-:Y:S01]  /*9ad0*/  LDGSTS.E [R14+0x8008], desc[UR8][R204.64], !P1 ;  /* 0x08008000cc0e7fae */ /* 0x000fe2000c921848 */
[----:B------:R-:W-:-:S02]  /*9ae0*/  VIADD R0, R4, 0xffffff9d ;  /* 0xffffff9d04007836 */ /* 0x000fc40000000000 */
[----:B------:R-:W-:Y:S01]  /*9af0*/  IMAD.WIDE R188, R186, 0x4, R226 ;  /* 0x00000004babc7825 */ /* 0x000fe200078e02e2 */
[----:B------:R3:W-:Y:S01]  /*9b00*/  LDGSTS.E [R14+0xc008], desc[UR8][R202.64], !P1 ;  /* 0x0c008000ca0e7fae */ /* 0x0007e2000c921848 */
[----:B------:R-:W-:Y:S01]  /*9b10*/  ISETP.GE.U32.AND P1, PT, R2, 0x7fffff1f, PT ;  /* 0x7fffff1f0200780c */ /* 0x000fe20003f26070 */
[----:B------:R-:W3:Y:S01]  /*9b20*/  LDC R4, c[0x0][0x230] ;  /* 0x00008c00ff047b82 */ /* 0x000ee20000000800 */
[----:B------:R-:W-:Y:S01]  /*9b30*/  IMAD.WIDE R186, R186, 0x4, R228 ;  /* 0x00000004baba7825 */ /* 0x000fe200078e02e4 */
[----:B------:R3:W-:Y:S03]  /*9b40*/  LDGSTS.E [R14+0x800c], desc[UR8][R200.64], !P4 ;  /* 0x0800c000c80e7fae */ /* 0x0007e6000e121848 */
[----:B------:R-:W-:Y:S01]  /*9b50*/  IMAD.WIDE R184, R182, 0x4, R226 ;  /* 0x00000004b6b87825 */ /* 0x000fe200078e02e2 */
[----:B------:R-:W-:Y:S01]  /*9b60*/  LDGSTS.E [R14+0xc00c], desc[UR8][R198.64], !P4 ;  /* 0x0c00c000c60e7fae */ /* 0x000fe2000e121848 */
[----:B------:R-:W-:Y:S01]  /*9b70*/  ISETP.GE.U32.AND P4, PT, R0, 0x7fffff1e, PT ;  /* 0x7fffff1e0000780c */ /* 0x000fe20003f86070 */
[----:B------:R-:W3:Y:S01]  /*9b80*/  LDC R2, c[0x0][0x230] ;  /* 0x00008c00ff027b82 */ /* 0x000ee20000000800 */
[----:B--2---:R-:W-:Y:S01]  /*9b90*/  VIADD R0, R5, 0xffffff9c ;  /* 0xffffff9c05007836 */ /* 0x004fe20000000000 */
[----:B------:R-:W-:Y:S01]  /*9ba0*/  LDGSTS.E [R14+0x10000], desc[UR8][R196.64], !P3 ;  /* 0x10000000c40e7fae */ /* 0x000fe2000d921848 */
[----:B------:R-:W-:-:S03]  /*9bb0*/  IMAD.WIDE R182, R182, 0x4, R228 ;  /* 0x00000004b6b67825 */ /* 0x000fc600078e02e4 */
[----:B------:R2:W-:Y:S01]  /*9bc0*/  LDGSTS.E [R14+0x14000], desc[UR8][R194.64], !P3 ;  /* 0x14000000c20e7fae */ /* 0x0005e2000d921848 */
[----:B------:R-:W-:Y:S01]  /*9bd0*/  ISETP.GE.U32.AND P3, PT, R0, 0x7fffff1d, PT ;  /* 0x7fffff1d0000780c */ /* 0x000fe20003f66070 */
[----:B-1----:R-:W-:Y:S01]  /*9be0*/  VIADD R0, R10, 0xfffffffb ;  /* 0xfffffffb0a007836 */ /* 0x002fe20000000000 */
[----:B------:R-:W1:Y:S01]  /*9bf0*/  LDC R5, c[0x0][0x230] ;  /* 0x00008c00ff057b82 */ /* 0x000e620000000800 */
[----:B------:R-:W-:Y:S01]  /*9c00*/  LDGSTS.E [R14+0x10004], desc[UR8][R192.64], !P2 ;  /* 0x10004000c00e7fae */ /* 0x000fe2000d121848 */
[----:B------:R-:W-:-:S03]  /*9c10*/  IMAD.WIDE R180, R178, 0x4, R226 ;  /* 0x00000004b2b47825 */ /* 0x000fc600078e02e2 */
[----:B------:R-:W-:Y:S01]  /*9c20*/  LDGSTS.E [R14+0x14004], desc[UR8][R190.64], !P2 ;  /* 0x14004000be0e7fae */ /* 0x000fe2000d121848 */
[----:B------:R-:W-:Y:S01]  /*9c30*/  ISETP.GE.U32.AND P2, PT, R0, 0x7fffff7c, PT ;  /* 0x7fffff7c0000780c */ /* 0x000fe20003f46070 */
[----:B------:R-:W-:Y:S01]  /*9c40*/  IMAD.WIDE R178, R178, 0x4, R228 ;  /* 0x00000004b2b27825 */ /* 0x000fe200078e02e4 */
[----:B----4-:R-:W-:Y:S01]  /*9c50*/  IADD3 R0, R11, -0x6, RZ ;  /* 0xfffffffa0b007810 */ /* 0x010fe20007ffe0ff */
[----:B------:R-:W4:Y:S01]  /*9c60*/  LDC R10, c[0x0][0x230] ;  /* 0x00008c00ff0a7b82 */ /* 0x000f220000000800 */
[----:B------:R-:W-:Y:S01]  /*9c70*/  LDGSTS.E [R14+0x10008], desc[UR8][R188.64], !P0 ;  /* 0x10008000bc0e7fae */ /* 0x000fe2000c121848 */
[----:B------:R-:W-:-:S03]  /*9c80*/  IMAD.WIDE R176, R174, 0x4, R226 ;  /* 0x00000004aeb07825 */ /* 0x000fc600078e02e2 */
[----:B------:R2:W-:Y:S01]  /*9c90*/  LDGSTS.E [R14+0x14008], desc[UR8][R186.64], !P0 ;  /* 0x14008000ba0e7fae */ /* 0x0005e2000c121848 */
[----:B------:R-:W-:Y:S01]  /*9ca0*/  ISETP.GE.U32.AND P0, PT, R0, 0x7fffff7b, PT ;  /* 0x7fffff7b0000780c */ /* 0x000fe20003f06070 */
[----:B---3--:R-:W-:Y:S01]  /*9cb0*/  VIADD R0, R2, 0xfffffff9 ;  /* 0xfffffff902007836 */ /* 0x008fe20000000000 */
[----:B------:R-:W3:Y:S01]  /*9cc0*/  LDC R11, c[0x0][0x230] ;  /* 0x00008c00ff0b7b82 */ /* 0x000ee20000000800 */
[----:B------:R-:W-:Y:S01]  /*9cd0*/  LDGSTS.E [R14+0x1000c], desc[UR8][R184.64], !P6 ;  /* 0x1000c000b80e7fae */ /* 0x000fe2000f121848 */
[----:B------:R-:W-:-:S03]  /*9ce0*/  IMAD.WIDE R174, R174, 0x4, R228 ;  /* 0x00000004aeae7825 */ /* 0x000fc600078e02e4 */
[----:B------:R3:W-:Y:S01]  /*9cf0*/  LDGSTS.E [R14+0x1400c], desc[UR8][R182.64], !P6 ;  /* 0x1400c000b60e7fae */ /* 0x0007e2000f121848 */
[----:B------:R-:W-:Y:S01]  /*9d00*/  ISETP.GE.U32.AND P6, PT, R0, 0x7fffff7a, PT ;  /* 0x7fffff7a0000780c */ /* 0x000fe20003fc6070 */
[----:B------:R-:W-:Y:S01]  /*9d10*/  VIADD R0, R4, 0xfffffff8 ;  /* 0xfffffff804007836 */ /* 0x000fe20000000000 */
[----:B------:R-:W2:Y:S01]  /*9d20*/  LDC R2, c[0x0][0x230] ;  /* 0x00008c00ff027b82 */ /* 0x000ea20000000800 */
[----:B------:R-:W-:Y:S01]  /*9d30*/  STL.64 [R1+0xa8], R16 ;  /* 0x0000a81001007387 */ /* 0x000fe20000100a00 */
[----:B------:R-:W-:-:S03]  /*9d40*/  IMAD.WIDE R172, R170, 0x4, R226 ;  /* 0x00000004aaac7825 */ /* 0x000fc600078e02e2 */
[----:B------:R2:W-:Y:S01]  /*9d50*/  STL.64 [R1+0xa0], R12 ;  /* 0x0000a00c01007387 */ /* 0x0005e20000100a00 */
[----:B------:R-:W-:Y:S02]  /*9d60*/  IMAD.WIDE R170, R170, 0x4, R228 ;  /* 0x00000004aaaa7825 */ /* 0x000fe400078e02e4 */
[----:B------:R-:W3:Y:S01]  /*9d70*/  LDC R27, c[0x0][0x230] ;  /* 0x00008c00ff1b7b82 */ /* 0x000ee20000000800 */
[----:B------:R3:W-:Y:S01]  /*9d80*/  LDGSTS.E [R14+0x18000], desc[UR8][R180.64], !P5 ;  /* 0x18000000b40e7fae */ /* 0x0007e2000e921848 */
[----:B------:R-:W-:-:S03]  /*9d90*/  IMAD.WIDE R168, R166, 0x4, R226 ;  /* 0x00000004a6a87825 */ /* 0x000fc600078e02e2 */
[----:B------:R-:W-:Y:S01]  /*9da0*/  STL.64 [R1+0xf48], R212 ;  /* 0x000f48d401007387 */ /* 0x000fe20000100a00 */
[----:B------:R-:W-:Y:S02]  /*9db0*/  IMAD.WIDE R166, R166, 0x4, R228 ;  /* 0x00000004a6a67825 */ /* 0x000fe400078e02e4 */
[----:B------:R-:W3:Y:S01]  /*9dc0*/  LDC R29, c[0x0][0x230] ;  /* 0x00008c00ff1d7b82 */ /* 0x000ee20000000800 */
[----:B------:R3:W-:Y:S01]  /*9dd0*/  LDGSTS.E [R14+0x1c000], desc[UR8][R178.64], !P5 ;  /* 0x1c000000b20e7fae */ /* 0x0007e2000e921848 */
[----:B------:R-:W-:Y:S01]  /*9de0*/  ISETP.GE.U32.AND P5, PT, R0, 0x7fffff79, PT ;  /* 0x7fffff790000780c */ /* 0x000fe20003fa6070 */
[----:B-1----:R-:W-:Y:S02]  /*9df0*/  VIADD R0, R5, 0xffffffdb ;  /* 0xffffffdb05007836 */ /* 0x002fe40000000000 */
[----:B------:R-:W-:Y:S01]  /*9e00*/  STL.64 [R1+0xf50], R210 ;  /* 0x000f50d201007387 */ /* 0x000fe20000100a00 */
[----:B------:R-:W-:Y:S02]  /*9e10*/  IMAD.WIDE R164, R162, 0x4, R226 ;  /* 0x00000004a2a47825 */ /* 0x000fe400078e02e2 */
[----:B------:R-:W1:Y:S01]  /*9e20*/  LDC R5, c[0x0][0x230] ;  /* 0x00008c00ff057b82 */ /* 0x000e620000000800 */
[----:B------:R4:W-:Y:S01]  /*9e30*/  STL.64 [R1+0xf58], R208 ;  /* 0x000f58d001007387 */ /* 0x0009e20000100a00 */
[----:B--2---:R-:W-:Y:S01]  /*9e40*/  VIADD R4, R2, 0xffffffd9 ;  /* 0xffffffd902047836 */ /* 0x004fe20000000000 */
[----:B------:R-:W-:Y:S01]  /*9e50*/  LOP3.LUT R2, R6, 0x10, RZ, 0x3c, !PT ;  /* 0x0000001006027812 */ /* 0x000fe200078e3cff */
[----:B------:R-:W-:Y:S01]  /*9e60*/  IMAD.WIDE R162, R162, 0x4, R228 ;  /* 0x00000004a2a27825 */ /* 0x000fe200078e02e4 */
[----:B------:R-:W-:Y:S03]  /*9e70*/  STL.64 [R1+0xf60], R206 ;  /* 0x000f60ce01007387 */ /* 0x000fe60000100a00 */
[----:B------:R-:W-:Y:S01]  /*9e80*/  VIADD R2, R2, UR10 ;  /* 0x0000000a02027c36 */ /* 0x000fe20008000000 */
[----:B------:R-:W-:Y:S01]  /*9e90*/  STL.64 [R1+0xf68], R204 ;  /* 0x000f68cc01007387 */ /* 0x000fe20000100a00 */
[----:B------:R-:W2:Y:S01]  /*9ea0*/  LDC R12, c[0x0][0x230] ;  /* 0x00008c00ff0c7b82 */ /* 0x000ea20000000800 */
[----:B------:R-:W-:-:S02]  /*9eb0*/  IMAD.WIDE R160, R158, 0x4, R226 ;  /* 0x000000049ea07825 */ /* 0x000fc400078e02e2 */
[----:B------:R3:W-:Y:S01]  /*9ec0*/  STL.64 [R1+0xf70], R202 ;  /* 0x000f70ca01007387 */ /* 0x0007e20000100a00 */
[----:B----4-:R-:W-:Y:S01]  /*9ed0*/  MOV R209, R231 ;  /* 0x000000e700d17202 */ /* 0x010fe20000000f00 */
[----:B------:R-:W-:Y:S02]  /*9ee0*/  IMAD.WIDE R158, R158, 0x4, R228 ;  /* 0x000000049e9e7825 */ /* 0x000fe400078e02e4 */
[----:B------:R4:W-:Y:S02]  /*9ef0*/  LDGSTS.E [R14+0x18004], desc[UR8][R176.64], !P1 ;  /* 0x18004000b00e7fae */ /* 0x0009e4000c921848 */
[C---:B------:R-:W-:Y:S02]  /*9f00*/  IMAD.WIDE R156, R154.reuse, 0x4, R226 ;  /* 0x000000049a9c7825 */ /* 0x040fe400078e02e2 */
[----:B------:R1:W-:Y:S02]  /*9f10*/  STL.64 [R1+0xf78], R200 ;  /* 0x000f78c801007387 */ /* 0x0003e40000100a00 */
[----:B------:R-:W-:-:S02]  /*9f20*/  IMAD.WIDE R154, R154, 0x4, R228 ;  /* 0x000000049a9a7825 */ /* 0x000fc400078e02e4 */
[----:B------:R-:W-:Y:S01]  /*9f30*/  LDGSTS.E [R14+0x1c004], desc[UR8][R174.64], !P1 ;  /* 0x1c004000ae0e7fae */ /* 0x000fe2000c921848 */
[----:B------:R-:W-:Y:S01]  /*9f40*/  ISETP.GE.U32.AND P1, PT, R0, 0x7fffff5c, PT ;  /* 0x7fffff5c0000780c */ /* 0x000fe20003f26070 */
[----:B------:R-:W-:Y:S01]  /*9f50*/  IMAD.WIDE R152, R150, 0x4, R226 ;  /* 0x0000000496987825 */ /* 0x000fe200078e02e2 */
[----:B------:R-:W-:Y:S01]  /*9f60*/  IADD3 R0, R10, -0x26, RZ ;  /* 0xffffffda0a007810 */ /* 0x000fe20007ffe0ff */
[----:B------:R-:W-:Y:S01]  /*9f70*/  STL.64 [R1+0xf80], R198 ;  /* 0x000f80c601007387 */ /* 0x000fe20000100a00 */
[----:B------:R-:W2:Y:S01]  /*9f80*/  LDC R10, c[0x0][0x230] ;  /* 0x00008c00ff0a7b82 */ /* 0x000ea20000000800 */
[----:B------:R-:W-:Y:S01]  /*9f90*/  IMAD.WIDE R150, R150, 0x4, R228 ;  /* 0x0000000496967825 */ /* 0x000fe200078e02e4 */
[----:B---3--:R-:W-:Y:S01]  /*9fa0*/  MOV R203, R217 ;  /* 0x000000d900cb7202 */ /* 0x008fe20000000f00 */
[----:B------:R-:W-:Y:S01]  /*9fb0*/  STL.64 [R1+0xf88], R196 ;  /* 0x000f88c401007387 */ /* 0x000fe20000100a00 */
[----:B-1----:R-:W-:Y:S01]  /*9fc0*/  MOV R201, R241 ;  /* 0x000000f100c97202 */ /* 0x002fe20000000f00 */
[----:B------:R-:W-:-:S02]  /*9fd0*/  IMAD.WIDE R148, R146, 0x4, R226 ;  /* 0x0000000492947825 */ /* 0x000fc400078e02e2 */
[----:B------:R1:W-:Y:S02]  /*9fe0*/  STL.64 [R1+0xf90], R194 ;  /* 0x000f90c201007387 */ /* 0x0003e40000100a00 */
[----:B------:R-:W-:Y:S02]  /*9ff0*/  IMAD.WIDE R146, R146, 0x4, R228 ;  /* 0x0000000492927825 */ /* 0x000fe400078e02e4 */
[----:B------:R-:W-:Y:S02]  /*a000*/  STL.64 [R1+0xf98], R192 ;  /* 0x000f98c001007387 */ /* 0x000fe40000100a00 */
[C---:B------:R-:W-:Y:S02]  /*a010*/  IMAD.WIDE R144, R142.reuse, 0x4, R226 ;  /* 0x000000048e907825 */ /* 0x040fe400078e02e2 */
[----:B------:R-:W-:Y:S02]  /*a020*/  STL.64 [R1+0xfa0], R190 ;  /* 0x000fa0be01007387 */ /* 0x000fe40000100a00 */
[----:B------:R-:W-:-:S02]  /*a030*/  IMAD.WIDE R142, R142, 0x4, R228 ;  /* 0x000000048e8e7825 */ /* 0x000fc400078e02e4 */
[----:B------:R-:W-:Y:S01]  /*a040*/  STL.64 [R1+0xfa8], R188 ;  /* 0x000fa8bc01007387 */ /* 0x000fe20000100a00 */
[----:B-1----:R-:W-:Y:S01]  /*a050*/  MOV R195, R65 ;  /* 0x0000004100c37202 */ /* 0x002fe20000000f00 */
[C---:B------:R-:W-:Y:S02]  /*a060*/  IMAD.WIDE R140, R138.reuse, 0x4, R226 ;  /* 0x000000048a8c7825 */ /* 0x040fe400078e02e2 */
[----:B------:R-:W-:Y:S02]  /*a070*/  LDGSTS.E [R14+0x18008], desc[UR8][R172.64], !P4 ;  /* 0x18008000ac0e7fae */ /* 0x000fe4000e121848 */
[----:B------:R-:W-:Y:S02]  /*a080*/  IMAD.WIDE R138, R138, 0x4, R228 ;  /* 0x000000048a8a7825 */ /* 0x000fe400078e02e4 */
[----:B------:R1:W-:Y:S02]  /*a090*/  STL.64 [R1+0xfb0], R186 ;  /* 0x000fb0ba01007387 */ /* 0x0003e40000100a00 */
[----:B------:R-:W-:-:S02]  /*a0a0*/  IMAD.WIDE R136, R134, 0x4, R226 ;  /* 0x0000000486887825 */ /* 0x000fc400078e02e2 */
[----:B------:R-:W-:Y:S01]  /*a0b0*/  LDGSTS.E [R14+0x1c008], desc[UR8][R170.64], !P4 ;  /* 0x1c008000aa0e7fae */ /* 0x000fe2000e121848 */
[----:B------:R-:W-:Y:S01]  /*a0c0*/  ISETP.GE.U32.AND P4, PT, R0, 0x7fffff5b, PT ;  /* 0x7fffff5b0000780c */ /* 0x000fe20003f86070 */
[----:B------:R-:W-:Y:S02]  /*a0d0*/  IMAD.SHL.U32 R0, R26, 0x4, RZ ;  /* 0x000000041a007824 */ /* 0x000fe400078e00ff */
[----:B------:R-:W-:Y:S01]  /*a0e0*/  STL.64 [R1+0xfb8], R184 ;  /* 0x000fb8b801007387 */ /* 0x000fe20000100a00 */
[----:B------:R-:W-:-:S03]  /*a0f0*/  IMAD.WIDE R134, R134, 0x4, R228 ;  /* 0x0000000486867825 */ /* 0x000fc600078e02e4 */
[----:B------:R3:W-:Y:S01]  /*a100*/  STL.64 [R1+0xfc0], R182 ;  /* 0x000fc0b601007387 */ /* 0x0007e20000100a00 */
[--C-:B------:R-:W-:Y:S01]  /*a110*/  IMAD.WIDE R16, R0, 0x4, R226.reuse ;  /* 0x0000000400107825 */ /* 0x100fe200078e02e2 */
[----:B-1----:R-:W-:Y:S02]  /*a120*/  MOV R187, R53 ;  /* 0x0000003500bb7202 */ /* 0x002fe40000000f00 */
[----:B------:R1:W-:Y:S01]  /*a130*/  STL.64 [R1+0xfc8], R180 ;  /* 0x000fc8b401007387 */ /* 0x0003e20000100a00 */
[----:B------:R-:W-:-:S03]  /*a140*/  IMAD.WIDE R132, R130, 0x4, R226 ;  /* 0x0000000482847825 */ /* 0x000fc600078e02e2 */
[----:B------:R4:W-:Y:S01]  /*a150*/  STL.64 [R1+0xfd0], R178 ;  /* 0x000fd0b201007387 */ /* 0x0009e20000100a00 */
[----:B------:R-:W-:-:S03]  /*a160*/  IMAD.WIDE R130, R130, 0x4, R228 ;  /* 0x0000000482827825 */ /* 0x000fc600078e02e4 */
[----:B------:R2:W-:Y:S01]  /*a170*/  STL.64 [R1+0xfd8], R176 ;  /* 0x000fd8b001007387 */ /* 0x0005e20000100a00 */
[C---:B------:R-:W-:Y:S01]  /*a180*/  IMAD.WIDE R128, R126.reuse, 0x4, R226 ;  /* 0x000000047e807825 */ /* 0x040fe200078e02e2 */
[----:B---3--:R-:W-:Y:S02]  /*a190*/  MOV R183, R61 ;  /* 0x0000003d00b77202 */ /* 0x008fe40000000f00 */
[----:B------:R-:W-:Y:S01]  /*a1a0*/  LDGSTS.E [R14+0x1800c], desc[UR8][R168.64], !P3 ;  /* 0x1800c000a80e7fae */ /* 0x000fe2000d921848 */
[----:B------:R-:W-:Y:S01]  /*a1b0*/  IMAD.WIDE R126, R126, 0x4, R228 ;  /* 0x000000047e7e7825 */ /* 0x000fe200078e02e4 */
[----:B-1----:R-:W-:Y:S02]  /*a1c0*/  MOV R181, R69 ;  /* 0x0000004500b57202 */ /* 0x002fe40000000f00 */
[----:B------:R-:W-:Y:S01]  /*a1d0*/  STL.64 [R1+0xfe0], R174 ;  /* 0x000fe0ae01007387 */ /* 0x000fe20000100a00 */
[----:B------:R-:W-:Y:S01]  /*a1e0*/  IMAD.WIDE R124, R122, 0x4, R226 ;  /* 0x000000047a7c7825 */ /* 0x000fe200078e02e2 */
[----:B----4-:R-:W-:-:S02]  /*a1f0*/  MOV R179, R223 ;  /* 0x000000df00b37202 */ /* 0x010fc40000000f00 */
[----:B------:R1:W-:Y:S01]  /*a200*/  LDGSTS.E [R14+0x1c00c], desc[UR8][R166.64], !P3 ;  /* 0x1c00c000a60e7fae */ /* 0x0003e2000d921848 */
[----:B------:R-:W-:Y:S01]  /*a210*/  ISETP.GE.U32.AND P3, PT, R4, 0x7fffff5a, PT ;  /* 0x7fffff5a0400780c */ /* 0x000fe20003f66070 */
[----:B------:R-:W-:Y:S01]  /*a220*/  VIADD R4, R11, 0xffffffd8 ;  /* 0xffffffd80b047836 */ /* 0x000fe20000000000 */
[----:B--2---:R-:W-:Y:S01]  /*a230*/  MOV R177, R237 ;  /* 0x000000ed00b17202 */ /* 0x004fe20000000f00 */
[----:B------:R2:W-:Y:S01]  /*a240*/  STL.64 [R1+0xfe8], R172 ;  /* 0x000fe8ac01007387 */ /* 0x0005e20000100a00 */
[----:B------:R-:W3:Y:S01]  /*a250*/  LDC R11, c[0x0][0x230] ;  /* 0x00008c00ff0b7b82 */ /* 0x000ee20000000800 */
[----:B------:R-:W-:Y:S02]  /*a260*/  IMAD.WIDE R122, R122, 0x4, R228 ;  /* 0x000000047a7a7825 */ /* 0x000fe400078e02e4 */
[----:B------:R4:W-:Y:S02]  /*a270*/  STL.64 [R1+0xff0], R170 ;  /* 0x000ff0aa01007387 */ /* 0x0009e40000100a00 */
[----:B------:R-:W-:-:S02]  /*a280*/  IMAD.WIDE R120, R118, 0x4, R226 ;  /* 0x0000000476787825 */ /* 0x000fc400078e02e2 */
[----:B------:R-:W-:Y:S02]  /*a290*/  STL.64 [R1+0xff8], R168 ;  /* 0x000ff8a801007387 */ /* 0x000fe40000100a00 */
[--C-:B-1----:R-:W-:Y:S02]  /*a2a0*/  IMAD.WIDE R14, R0, 0x4, R228.reuse ;  /* 0x00000004000e7825 */ /* 0x102fe400078e02e4 */
[----:B------:R1:W-:Y:S01]  /*a2b0*/  STL.64 [R1+0x1000], R166 ;  /* 0x001000a601007387 */ /* 0x0003e20000100a00 */
[----:B--2---:R-:W-:Y:S01]  /*a2c0*/  MOV R173, R221 ;  /* 0x000000dd00ad7202 */ /* 0x004fe20000000f00 */
[----:B------:R-:W-:Y:S02]  /*a2d0*/  IMAD R0, R26, 0x5, RZ ;  /* 0x000000051a007824 */ /* 0x000fe400078e02ff */
[----:B------:R2:W-:Y:S01]  /*a2e0*/  STL.64 [R1+0x98], R16 ;  /* 0x0000981001007387 */ /* 0x0005e20000100a00 */
[----:B------:R-:W-:Y:S01]  /*a2f0*/  IMAD.WIDE R118, R118, 0x4, R228 ;  /* 0x0000000476767825 */ /* 0x000fe200078e02e4 */
[----:B----4-:R-:W-:-:S02]  /*a300*/  MOV R171, R235 ;  /* 0x000000eb00ab7202 */ /* 0x010fc40000000f00 */
[----:B------:R2:W-:Y:S01]  /*a310*/  LDGSTS.E [R2], desc[UR8][R16.64], !P2 ;  /* 0x0000000010027fae */ /* 0x0005e2000d121848 */
[----:B------:R-:W-:Y:S02]  /*a320*/  VIADD R20, R20, UR10 ;  /* 0x0000000a14147c36 */ /* 0x000fe40008000000 */
[C---:B------:R-:W-:Y:S01]  /*a330*/  IMAD.WIDE R116, R114.reuse, 0x4, R226 ;  /* 0x0000000472747825 */ /* 0x040fe200078e02e2 */
[----:B------:R4:W-:Y:S01]  /*a340*/  STL.64 [R1+0x90], R14 ;  /* 0x0000900e01007387 */ /* 0x0009e20000100a00 */
[----:B-1----:R-:W-:Y:S02]  /*a350*/  MOV R167, R59 ;  /* 0x0000003b00a77202 */ /* 0x002fe40000000f00 */
[----:B------:R-:W-:Y:S01]  /*a360*/  IMAD.WIDE R114, R114, 0x4, R228 ;  /* 0x0000000472727825 */ /* 0x000fe200078e02e4 */
[----:B------:R4:W-:Y:S01]  /*a370*/  LDGSTS.E [R2+0x4000], desc[UR8][R14.64], !P2 ;  /* 0x040000000e027fae */ /* 0x0009e2000d121848 */
[----:B------:R-:W-:Y:S02]  /*a380*/  ISETP.GE.U32.AND P2, PT, R4, 0x7fffff59, PT ;  /* 0x7fffff590400780c */ /* 0x000fe40003f46070 */
[----:B------:R-:W-:-:S02]  /*a390*/  VIADD R4, R5, 0xffffffbb ;  /* 0xffffffbb05047836 */ /* 0x000fc40000000000 */
[--C-:B--2---:R-:W-:Y:S01]  /*a3a0*/  IMAD.WIDE R16, R0, 0x4, R226.reuse ;  /* 0x0000000400107825 */ /* 0x104fe200078e02e2 */
[----:B------:R-:W1:Y:S03]  /*a3b0*/  LDC R5, c[0x0][0x230] ;  /* 0x00008c00ff057b82 */ /* 0x000e660000000800 */
[----:B------:R-:W-:Y:S01]  /*a3c0*/  IMAD R110, R26, 0x29, RZ ;  /* 0x000000291a6e7824 */ /* 0x000fe200078e02ff */
[----:B------:R2:W-:Y:S01]  /*a3d0*/  STL.64 [R1+0x88], R16 ;  /* 0x0000881001007387 */ /* 0x0005e20000100a00 */
[----:B------:R-:W-:-:S03]  /*a3e0*/  IMAD.WIDE R108, R106, 0x4, R226 ;  /* 0x000000046a6c7825 */ /* 0x000fc600078e02e2 */
[----:B------:R2:W-:Y:S01]  /*a3f0*/  LDGSTS.E [R2+0x4], desc[UR8][R16.64], !P0 ;  /* 0x0000400010027fae */ /* 0x0005e2000c121848 */
[----:B----4-:R-:W-:-:S04]  /*a400*/  IMAD.WIDE R14, R0, 0x4, R228 ;  /* 0x00000004000e7825 */ /* 0x010fc800078e02e4 */
[----:B------:R-:W-:Y:S01]  /*a410*/  IMAD R0, R26, 0x6, RZ ;  /* 0x000000061a007824 */ /* 0x000fe200078e02ff */
[----:B------:R4:W-:Y:S01]  /*a420*/  STL.64 [R1+0x80], R14 ;  /* 0x0000800e01007387 */ /* 0x0009e20000100a00 */
[----:B------:R-:W-:-:S03]  /*a430*/  IMAD.WIDE R112, R110, 0x4, R226 ;  /* 0x000000046e707825 */ /* 0x000fc600078e02e2 */
[----:B------:R4:W-:Y:S01]  /*a440*/  LDGSTS.E [R2+0x4004], desc[UR8][R14.64], !P0 ;  /* 0x040040000e027fae */ /* 0x0009e2000c121848 */
[----:B------:R-:W-:Y:S01]  /*a450*/  ISETP.GE.U32.AND P0, PT, R4, 0x7fffff3c, PT ;  /* 0x7fffff3c0400780c */ /* 0x000fe20003f06070 */
[----:B--2---:R-:W-:Y:S01]  /*a460*/  IMAD.WIDE R16, R0, 0x4, R226 ;  /* 0x0000000400107825 */ /* 0x004fe200078e02e2 */
[----:B------:R-:W-:Y:S02]  /*a470*/  IADD3 R4, R10, -0x46, RZ ;  /* 0xffffffba0a047810 */ /* 0x000fe40007ffe0ff */
[----:B------:R-:W2:Y:S01]  /*a480*/  LDC R10, c[0x0][0x230] ;  /* 0x00008c00ff0a7b82 */ /* 0x000ea20000000800 */
[--C-:B------:R-:W-:Y:S01]  /*a490*/  IMAD.WIDE R110, R110, 0x4, R228.reuse ;  /* 0x000000046e6e7825 */ /* 0x100fe200078e02e4 */
[----:B------:R3:W-:Y:S03]  /*a4a0*/  LDGSTS.E [R2+0x8], desc[UR8][R16.64], !P6 ;  /* 0x0000800010027fae */ /* 0x0007e6000f121848 */
[--C-:B------:R-:W-:Y:S01]  /*a4b0*/  IMAD.WIDE R106, R106, 0x4, R228.reuse ;  /* 0x000000046a6a7825 */ /* 0x100fe200078e02e4 */
[----:B------:R3:W-:Y:S03]  /*a4c0*/  STL.64 [R1+0x78], R16 ;  /* 0x0000781001007387 */ /* 0x0007e60000100a00 */
[----:B----4-:R-:W-:-:S04]  /*a4d0*/  IMAD.WIDE R14, R0, 0x4, R228 ;  /* 0x00000004000e7825 */ /* 0x010fc800078e02e4 */
[----:B------:R-:W-:Y:S01]  /*a4e0*/  IMAD R0, R26, 0x7, RZ ;  /* 0x000000071a007824 */ /* 0x000fe200078e02ff */
[----:B------:R4:W-:Y:S01]  /*a4f0*/  LDGSTS.E [R2+0x4008], desc[UR8][R14.64], !P6 ;  /* 0x040080000e027fae */ /* 0x0009e2000f121848 */
[----:B------:R-:W-:Y:S01]  /*a500*/  ISETP.GE.U32.AND P6, PT, R4, 0x7fffff3b, PT ;  /* 0x7fffff3b0400780c */ /* 0x000fe20003fc6070 */
[--C-:B------:R-:W-:Y:S01]  /*a510*/  IMAD.WIDE R104, R102, 0x4, R226.reuse ;  /* 0x0000000466687825 */ /* 0x100fe200078e02e2 */
[----:B------:R-:W2:Y:S01]  /*a520*/  LDC R4, c[0x0][0x230] ;  /* 0x00008c00ff047b82 */ /* 0x000ea20000000800 */
[----:B------:R4:W-:Y:S02]  /*a530*/  STL.64 [R1+0x70], R14 ;  /* 0x0000700e01007387 */ /* 0x0009e40000100a00 */
[----:B---3--:R-:W-:-:S04]  /*a540*/  IMAD.WIDE R16, R0, 0x4, R226 ;  /* 0x0000000400107825 */ /* 0x008fc800078e02e2 */
[----:B------:R-:W-:Y:S01]  /*a550*/  IMAD.WIDE R102, R102, 0x4, R228 ;  /* 0x0000000466667825 */ /* 0x000fe200078e02e4 */
[----:B------:R3:W-:Y:S03]  /*a560*/  LDGSTS.E [R2+0xc], desc[UR8][R16.64], !P5 ;  /* 0x0000c00010027fae */ /* 0x0007e6000e921848 */
[----:B------:R-:W-:Y:S01]  /*a570*/  IMAD.WIDE R100, R98, 0x4, R226 ;  /* 0x0000000462647825 */ /* 0x000fe200078e02e2 */
[----:B------:R3:W-:Y:S03]  /*a580*/  STL.64 [R1+0x68], R16 ;  /* 0x0000681001007387 */ /* 0x0007e60000100a00 */
[----:B----4-:R-:W-:-:S04]  /*a590*/  IMAD.WIDE R14, R0, 0x4, R228 ;  /* 0x00000004000e7825 */ /* 0x010fc800078e02e4 */
[----:B------:R-:W-:Y:S01]  /*a5a0*/  VIADD R0, R12, 0xffffffb9 ;  /* 0xffffffb90c007836 */ /* 0x000fe20000000000 */
[----:B------:R4:W-:Y:S01]  /*a5b0*/  LDGSTS.E [R2+0x400c], desc[UR8][R14.64], !P5 ;  /* 0x0400c0000e027fae */ /* 0x0009e2000e921848 */
[----:B------:R-:W4:Y:S01]  /*a5c0*/  LDC R12, c[0x0][0x230] ;  /* 0x00008c00ff0c7b82 */ /* 0x000f220000000800 */
[----:B------:R-:W-:Y:S02]  /*a5d0*/  IMAD.WIDE R98, R98, 0x4, R228 ;  /* 0x0000000462627825 */ /* 0x000fe400078e02e4 */
[----:B------:R-:W-:Y:S01]  /*a5e0*/  ISETP.GE.U32.AND P5, PT, R0, 0x7fffff3a, PT ;  /* 0x7fffff3a0000780c */ /* 0x000fe20003fa6070 */
[----:B------:R4:W-:Y:S01]  /*a5f0*/  LDGSTS.E [R2+0x8000], desc[UR8][R164.64], !P1 ;  /* 0x08000000a4027fae */ /* 0x0009e2000c921848 */
[----:B------:R-:W-:Y:S01]  /*a600*/  IADD3 R0, R11, -0x48, RZ ;  /* 0xffffffb80b007810 */ /* 0x000fe20007ffe0ff */
[----:B------:R-:W-:Y:S02]  /*a610*/  IMAD.WIDE R96, R94, 0x4, R226 ;  /* 0x000000045e607825 */ /* 0x000fe400078e02e2 */
[----:B------:R-:W3:Y:S01]  /*a620*/  LDC R11, c[0x0][0x230] ;  /* 0x00008c00ff0b7b82 */ /* 0x000ee20000000800 */
[----:B------:R-:W-:Y:S01]  /*a630*/  LDGSTS.E [R2+0xc000], desc[UR8][R162.64], !P1 ;  /* 0x0c000000a2027fae */ /* 0x000fe2000c921848 */
[----:B------:R-:W-:Y:S01]  /*a640*/  ISETP.GE.U32.AND P1, PT, R0, 0x7fffff39, PT ;  /* 0x7fffff390000780c */ /* 0x000fe20003f26070 */
[----:B-1----:R-:W-:-:S02]  /*a650*/  VIADD R0, R5, 0xffffff9b ;  /* 0xffffff9b05007836 */ /* 0x002fc40000000000 */
[----:B------:R-:W-:Y:S01]  /*a660*/  LDGSTS.E [R2+0x8004], desc[UR8][R160.64], !P4 ;  /* 0x08004000a0027fae */ /* 0x000fe2000e121848 */
[----:B------:R-:W-:Y:S02]  /*a670*/  IMAD.WIDE R94, R94, 0x4, R228 ;  /* 0x000000045e5e7825 */ /* 0x000fe400078e02e4 */
[----:B------:R-:W1:Y:S01]  /*a680*/  LDC R5, c[0x0][0x230] ;  /* 0x00008c00ff057b82 */ /* 0x000e620000000800 */
[----:B------:R-:W-:Y:S01]  /*a690*/  LDGSTS.E [R2+0xc004], desc[UR8][R158.64], !P4 ;  /* 0x0c0040009e027fae */ /* 0x000fe2000e121848 */
[----:B------:R-:W-:Y:S01]  /*a6a0*/  ISETP.GE.U32.AND P4, PT, R0, 0x7fffff1c, PT ;  /* 0x7fffff1c0000780c */ /* 0x000fe20003f86070 */
[----:B--2---:R-:W-:Y:S02]  /*a6b0*/  VIADD R0, R4, 0xffffff9a ;  /* 0xffffff9a04007836 */ /* 0x004fe40000000000 */
[----:B------:R-:W-:Y:S01]  /*a6c0*/  LDGSTS.E [R2+0x8008], desc[UR8][R156.64], !P3 ;  /* 0x080080009c027fae */ /* 0x000fe2000d921848 */
[----:B------:R-:W-:Y:S02]  /*a6d0*/  IMAD.MOV.U32 R62, RZ, RZ, R92 ;  /* 0x000000ffff3e7224 */ /* 0x000fe400078e005c */
[----:B------:R-:W2:Y:S01]  /*a6e0*/  LDC R4, c[0x0][0x230] ;  /* 0x00008c00ff047b82 */ /* 0x000ea20000000800 */
[----:B------:R-:W-:Y:S01]  /*a6f0*/  LDGSTS.E [R2+0xc008], desc[UR8][R154.64], !P3 ;  /* 0x0c0080009a027fae */ /* 0x000fe2000d921848 */
[----:B------:R-:W-:Y:S01]  /*a700*/  ISETP.GE.U32.AND P3, PT, R0, 0x7fffff1b, PT ;  /* 0x7fffff1b0000780c */ /* 0x000fe20003f66070 */
[----:B------:R-:W-:-:S02]  /*a710*/  VIADD R0, R10, 0xffffff99 ;  /* 0xffffff990a007836 */ /* 0x000fc40000000000 */
[----:B------:R-:W-:Y:S01]  /*a720*/  LDGSTS.E [R2+0x800c], desc[UR8][R152.64], !P2 ;  /* 0x0800c00098027fae */ /* 0x000fe2000d121848 */
[----:B------:R-:W-:Y:S02]  /*a730*/  IMAD.MOV.U32 R63, RZ, RZ, R93 ;  /* 0x000000ffff3f7224 */ /* 0x000fe400078e005d */
[----:B------:R-:W4:Y:S01]  /*a740*/  LDC R10, c[0x0][0x230] ;  /* 0x00008c00ff0a7b82 */ /* 0x000f220000000800 */
[----:B------:R-:W-:Y:S01]  /*a750*/  LDGSTS.E [R2+0xc00c], desc[UR8][R150.64], !P2 ;  /* 0x0c00c00096027fae */ /* 0x000fe2000d121848 */
[----:B------:R-:W-:Y:S01]  /*a760*/  ISETP.GE.U32.AND P2, PT, R0, 0x7fffff1a, PT ;  /* 0x7fffff1a0000780c */ /* 0x000fe20003f46070 */
[C---:B------:R-:W-:Y:S01]  /*a770*/  IMAD.WIDE R92, R90.reuse, 0x4, R226 ;  /* 0x000000045a5c7825 */ /* 0x040fe200078e02e2 */
[----:B---3--:R-:W-:Y:S01]  /*a780*/  IADD3 R0, R11, -0x68, RZ ;  /* 0xffffff980b007810 */ /* 0x008fe20007ffe0ff */
[----:B------:R-:W-:Y:S02]  /*a790*/  LDGSTS.E [R2+0x10000], desc[UR8][R148.64], !P0 ;  /* 0x1000000094027fae */ /* 0x000fe4000c121848 */
[----:B------:R-:W-:Y:S01]  /*a7a0*/  IMAD.WIDE R90, R90, 0x4, R228 ;  /* 0x000000045a5a7825 */ /* 0x000fe200078e02e4 */
        /* <DEDUP_REMOVED lines=11> */
[----:B------:R-:W-:Y:S02]  /*a860*/  IMAD.WIDE R86, R86, 0x4, R228 ;  /* 0x0000000456567825 */ /* 0x000fe400078e02e4 */
[----:B------:R-:W2:Y:S01]  /*a870*/  LDC R4, c[0x0][0x230] ;  /* 0x00008c00ff047b82 */ /* 0x000ea20000000800 */
[----:B------:R-:W-:Y:S01]  /*a880*/  LDGSTS.E [R2+0x14008], desc[UR8][R138.64], !P5 ;  /* 0x140080008a027fae */ /* 0x000fe2000e921848 */
[----:B------:R-:W-:Y:S01]  /*a890*/  ISETP.GE.U32.AND P5, PT, R0, 0x7fffff77, PT ;  /* 0x7fffff770000780c */ /* 0x000fe20003fa6070 */
[----:B----4-:R-:W-:-:S02]  /*a8a0*/  VIADD R0, R10, 0xfffffff5 ;  /* 0xfffffff50a007836 */ /* 0x010fc40000000000 */
[----:B------:R-:W-:Y:S01]  /*a8b0*/  LDGSTS.E [R2+0x1000c], desc[UR8][R136.64], !P1 ;  /* 0x1000c00088027fae */ /* 0x000fe2000c921848 */
[----:B------:R-:W-:Y:S02]  /*a8c0*/  IMAD.WIDE R84, R82, 0x4, R226 ;  /* 0x0000000452547825 */ /* 0x000fe400078e02e2 */
[----:B------:R-:W4:Y:S01]  /*a8d0*/  LDC R10, c[0x0][0x230] ;  /* 0x00008c00ff0a7b82 */ /* 0x000f220000000800 */
[----:B------:R-:W-:Y:S01]  /*a8e0*/  LDGSTS.E [R2+0x1400c], desc[UR8][R134.64], !P1 ;  /* 0x1400c00086027fae */ /* 0x000fe2000c921848 */
[----:B------:R-:W-:Y:S01]  /*a8f0*/  ISETP.GE.U32.AND P1, PT, R0, 0x7fffff76, PT ;  /* 0x7fffff760000780c */ /* 0x000fe20003f26070 */
[----:B------:R-:W-:Y:S01]  /*a900*/  IMAD.MOV.U32 R68, RZ, RZ, R78 ;  /* 0x000000ffff447224 */ /* 0x000fe200078e004e */
[----:B---3--:R-:W-:Y:S01]  /*a910*/  IADD3 R0, R11, -0xc, RZ ;  /* 0xfffffff40b007810 */ /* 0x008fe20007ffe0ff */
[----:B------:R-:W-:Y:S01]  /*a920*/  LDGSTS.E [R2+0x18000], desc[UR8][R132.64], !P4 ;  /* 0x1800000084027fae */ /* 0x000fe2000e121848 */
[----:B------:R-:W-:Y:S02]  /*a930*/  IMAD.WIDE R82, R82, 0x4, R228 ;  /* 0x0000000452527825 */ /* 0x000fe400078e02e4 */
[----:B------:R-:W3:Y:S01]  /*a940*/  LDC R11, c[0x0][0x230] ;  /* 0x00008c00ff0b7b82 */ /* 0x000ee20000000800 */
[----:B------:R-:W-:Y:S01]  /*a950*/  LDGSTS.E [R2+0x1c000], desc[UR8][R130.64], !P4 ;  /* 0x1c00000082027fae */ /* 0x000fe2000e121848 */
[----:B------:R-:W-:Y:S01]  /*a960*/  ISETP.GE.U32.AND P4, PT, R0, 0x7fffff75, PT ;  /* 0x7fffff750000780c */ /* 0x000fe20003f86070 */
[----:B-1----:R-:W-:-:S02]  /*a970*/  VIADD R0, R5, 0xffffffd7 ;  /* 0xffffffd705007836 */ /* 0x002fc40000000000 */
[----:B------:R-:W-:Y:S01]  /*a980*/  LDGSTS.E [R2+0x18004], desc[UR8][R128.64], !P3 ;  /* 0x1800400080027fae */ /* 0x000fe2000d921848 */
[----:B------:R-:W-:Y:S02]  /*a990*/  IMAD R78, R26, 0x69, RZ ;  /* 0x000000691a4e7824 */ /* 0x000fe400078e02ff */
[----:B------:R-:W1:Y:S01]  /*a9a0*/  LDC R5, c[0x0][0x230] ;  /* 0x00008c00ff057b82 */ /* 0x000e620000000800 */
[----:B------:R-:W-:Y:S01]  /*a9b0*/  LDGSTS.E [R2+0x1c004], desc[UR8][R126.64], !P3 ;  /* 0x1c0040007e027fae */ /* 0x000fe2000d921848 */
[----:B------:R-:W-:Y:S01]  /*a9c0*/  ISETP.GE.U32.AND P3, PT, R0, 0x7fffff58, PT ;  /* 0x7fffff580000780c */ /* 0x000fe20003f66070 */
[----:B--2---:R-:W-:Y:S02]  /*a9d0*/  VIADD R0, R4, 0xffffffd6 ;  /* 0xffffffd604007836 */ /* 0x004fe40000000000 */
[----:B------:R-:W-:Y:S01]  /*a9e0*/  LDGSTS.E [R2+0x18008], desc[UR8][R124.64], !P2 ;  /* 0x180080007c027fae */ /* 0x000fe2000d121848 */
[----:B------:R-:W-:Y:S01]  /*a9f0*/  IMAD.WIDE R80, R78, 0x4, R226 ;  /* 0x000000044e507825 */ /* 0x000fe200078e02e2 */
[----:B----4-:R-:W-:-:S02]  /*aa00*/  IADD3 R4, R10, -0x2b, RZ ;  /* 0xffffffd50a047810 */ /* 0x010fc40007ffe0ff */
[----:B------:R-:W-:Y:S01]  /*aa10*/  LDGSTS.E [R2+0x1c008], desc[UR8][R122.64], !P2 ;  /* 0x1c0080007a027fae */ /* 0x000fe2000d121848 */
[----:B------:R-:W-:Y:S01]  /*aa20*/  ISETP.GE.U32.AND P2, PT, R0, 0x7fffff57, PT ;  /* 0x7fffff570000780c */ /* 0x000fe20003f46070 */
[----:B------:R-:W-:Y:S01]  /*aa30*/  IMAD.SHL.U32 R0, R26, 0x8, RZ ;  /* 0x000000081a007824 */ /* 0x000fe200078e00ff */
[----:B------:R-:W2:Y:S01]  /*aa40*/  LDC R10, c[0x0][0x230] ;  /* 0x00008c00ff0a7b82 */ /* 0x000ea20000000800 */
[----:B------:R4:W-:Y:S01]  /*aa50*/  STL.64 [R1+0x60], R14 ;  /* 0x0000600e01007387 */ /* 0x0009e20000100a00 */
[----:B------:R-:W-:-:S03]  /*aa60*/  IMAD.WIDE R78, R78, 0x4, R228 ;  /* 0x000000044e4e7825 */ /* 0x000fc600078e02e4 */
[----:B------:R3:W-:Y:S01]  /*aa70*/  STL.64 [R1+0x1008], R164 ;  /* 0x001008a401007387 */ /* 0x0007e20000100a00 */
[----:B------:R-:W-:-:S03]  /*aa80*/  IMAD.WIDE R16, R0, 0x4, R226 ;  /* 0x0000000400107825 */ /* 0x000fc600078e02e2 */
[----:B------:R-:W-:Y:S01]  /*aa90*/  STL.64 [R1+0x1010], R162 ;  /* 0x001010a201007387 */ /* 0x000fe20000100a00 */
[----:B------:R-:W-:-:S03]  /*aaa0*/  IMAD.WIDE R76, R74, 0x4, R226 ;  /* 0x000000044a4c7825 */ /* 0x000fc600078e02e2 */
[----:B------:R-:W-:Y:S01]  /*aab0*/  LDGSTS.E [R2+0x1800c], desc[UR8][R120.64], !P0 ;  /* 0x1800c00078027fae */ /* 0x000fe2000c121848 */
[----:B----4-:R-:W-:-:S03]  /*aac0*/  IMAD.WIDE R14, R0, 0x4, R228 ;  /* 0x00000004000e7825 */ /* 0x010fc600078e02e4 */
[----:B------:R-:W-:Y:S01]  /*aad0*/  STL.64 [R1+0x1018], R160 ;  /* 0x001018a001007387 */ /* 0x000fe20000100a00 */
[----:B------:R-:W-:Y:S01]  /*aae0*/  IMAD R0, R26, 0x9, RZ ;  /* 0x000000091a007824 */ /* 0x000fe200078e02ff */
[----:B---3--:R-:W-:Y:S01]  /*aaf0*/  MOV R165, R251 ;  /* 0x000000fb00a57202 */ /* 0x008fe20000000f00 */
[----:B------:R-:W-:Y:S01]  /*ab00*/  IMAD.WIDE R74, R74, 0x4, R228 ;  /* 0x000000044a4a7825 */ /* 0x000fe200078e02e4 */
[----:B------:R-:W-:Y:S01]  /*ab10*/  LDGSTS.E [R2+0x1c00c], desc[UR8][R118.64], !P0 ;  /* 0x1c00c00076027fae */ /* 0x000fe2000c121848 */
[----:B------:R-:W-:Y:S02]  /*ab20*/  ISETP.GE.U32.AND P0, PT, R4, 0x7fffff56, PT ;  /* 0x7fffff560400780c */ /* 0x000fe40003f06070 */
[----:B------:R-:W-:Y:S01]  /*ab30*/  VIADD R4, R11, 0xffffffd4 ;  /* 0xffffffd40b047836 */ /* 0x000fe20000000000 */
[----:B------:R-:W-:Y:S01]  /*ab40*/  STL.64 [R1+0x1020], R158 ;  /* 0x0010209e01007387 */ /* 0x000fe20000100a00 */
[----:B------:R-:W3:Y:S01]  /*ab50*/  LDC R11, c[0x0][0x230] ;  /* 0x00008c00ff0b7b82 */ /* 0x000ee20000000800 */
[----:B------:R-:W-:-:S02]  /*ab60*/  IMAD R248, R26, 0xe, RZ ;  /* 0x0000000e1af87824 */ /* 0x000fc400078e02ff */
[----:B------:R-:W-:Y:S01]  /*ab70*/  STL.64 [R1+0x1028], R156 ;  /* 0x0010289c01007387 */ /* 0x000fe20000100a00 */
[----:B------:R-:W-:Y:S02]  /*ab80*/  IMAD.MOV.U32 R164, RZ, RZ, R250 ;  /* 0x000000ffffa47224 */ /* 0x000fe400078e00fa */
[----:B------:R-:W-:Y:S01]  /*ab90*/  IMAD.MOV.U32 R55, RZ, RZ, R249 ;  /* 0x000000ffff377224 */ /* 0x000fe200078e00f9 */
[----:B------:R-:W-:Y:S01]  /*aba0*/  STL.64 [R1+0x1030], R154 ;  /* 0x0010309a01007387 */ /* 0x000fe20000100a00 */
[----:B------:R-:W-:-:S03]  /*abb0*/  IMAD.WIDE R250, R248, 0x4, R226 ;  /* 0x00000004f8fa7825 */ /* 0x000fc600078e02e2 */
[----:B------:R-:W-:Y:S01]  /*abc0*/  STL.64 [R1+0x1038], R152 ;  /* 0x0010389801007387 */ /* 0x000fe20000100a00 */
[----:B------:R-:W-:Y:S02]  /*abd0*/  IMAD.MOV.U32 R212, RZ, RZ, R244 ;  /* 0x000000ffffd47224 */ /* 0x000fe400078e00f4 */
[----:B------:R-:W-:Y:S01]  /*abe0*/  IMAD.WIDE R248, R248, 0x4, R228 ;  /* 0x00000004f8f87825 */ /* 0x000fe200078e02e4 */
[----:B------:R4:W-:Y:S03]  /*abf0*/  STL.64 [R1+0x58], R16 ;  /* 0x0000581001007387 */ /* 0x0009e60000100a00 */
[----:B------:R-:W-:Y:S01]  /*ac00*/  IMAD R244, R26, 0xf, RZ ;  /* 0x0000000f1af47824 */ /* 0x000fe200078e02ff */
[----:B------:R4:W-:Y:S01]  /*ac10*/  LDGSTS.E [R20], desc[UR8][R16.64], !P6 ;  /* 0x0000000010147fae */ /* 0x0009e2000f121848 */
[----:B------:R-:W-:Y:S02]  /*ac20*/  IMAD.MOV.U32 R190, RZ, RZ, R246 ;  /* 0x000000ffffbe7224 */ /* 0x000fe400078e00f6 */
[----:B------:R-:W-:Y:S01]  /*ac30*/  IMAD.MOV.U32 R191, RZ, RZ, R247 ;  /* 0x000000ffffbf7224 */ /* 0x000fe200078e00f7 */
[----:B------:R2:W-:Y:S01]  /*ac40*/  STL.64 [R1+0x50], R14 ;  /* 0x0000500e01007387 */ /* 0x0005e20000100a00 */
[----:B------:R-:W-:-:S02]  /*ac50*/  IMAD.MOV.U32 R213, RZ, RZ, R245 ;  /* 0x000000ffffd57224 */ /* 0x000fc400078e00f5 */
[--C-:B------:R-:W-:Y:S01]  /*ac60*/  IMAD.WIDE R246, R244, 0x4, R226.reuse ;  /* 0x00000004f4f67825 */ /* 0x100fe200078e02e2 */
[----:B------:R2:W-:Y:S01]  /*ac70*/  LDGSTS.E [R20+0x4000], desc[UR8][R14.64], !P6 ;  /* 0x040000000e147fae */ /* 0x0005e2000f121848 */
[----:B------:R-:W-:Y:S02]  /*ac80*/  ISETP.GE.U32.AND P6, PT, R4, 0x7fffff55, PT ;  /* 0x7fffff550400780c */ /* 0x000fe40003fc6070 */
[----:B-1----:R-:W-:Y:S02]  /*ac90*/  VIADD R4, R5, 0xffffffb7 ;  /* 0xffffffb705047836 */ /* 0x002fe40000000000 */
[----:B----4-:R-:W-:Y:S01]  /*aca0*/  IMAD.WIDE R16, R0, 0x4, R226 ;  /* 0x0000000400107825 */ /* 0x010fe200078e02e2 */
[----:B------:R-:W1:Y:S03]  /*acb0*/  LDC R5, c[0x0][0x230] ;  /* 0x00008c00ff057b82 */ /* 0x000e660000000800 */
[----:B------:R-:W-:Y:S01]  /*acc0*/  IMAD.MOV.U32 R174, RZ, RZ, R66 ;  /* 0x000000ffffae7224 */ /* 0x000fe200078e0042 */
[----:B------:R4:W-:Y:S01]  /*acd0*/  STL.64 [R1+0x48], R16 ;  /* 0x0000481001007387 */ /* 0x0009e20000100a00 */
[----:B------:R-:W-:-:S03]  /*ace0*/  IMAD.WIDE R244, R244, 0x4, R228 ;  /* 0x00000004f4f47825 */ /* 0x000fc600078e02e4 */
[----:B------:R4:W-:Y:S01]  /*acf0*/  LDGSTS.E [R20+0x4], desc[UR8][R16.64], !P5 ;  /* 0x0000400010147fae */ /* 0x0009e2000e921848 */
[----:B--2---:R-:W-:-:S04]  /*ad00*/  IMAD.WIDE R14, R0, 0x4, R228 ;  /* 0x00000004000e7825 */ /* 0x004fc800078e02e4 */
[C---:B------:R-:W-:Y:S01]  /*ad10*/  IMAD R0, R26.reuse, 0xa, RZ ;  /* 0x0000000a1a007824 */ /* 0x040fe200078e02ff */
[----:B------:R2:W-:Y:S01]  /*ad20*/  STL.64 [R1+0x40], R14 ;  /* 0x0000400e01007387 */ /* 0x0005e20000100a00 */
[----:B------:R-:W-:Y:S02]  /*ad30*/  IMAD R66, R26, 0x2c, RZ ;  /* 0x0000002c1a427824 */ /* 0x000fe400078e02ff */
[----:B------:R-:W-:Y:S01]  /*ad40*/  IMAD.MOV.U32 R180, RZ, RZ, R68 ;  /* 0x000000ffffb47224 */ /* 0x000fe200078e0044 */
[----:B------:R2:W-:Y:S01]  /*ad50*/  LDGSTS.E [R20+0x4004], desc[UR8][R14.64], !P5 ;  /* 0x040040000e147fae */ /* 0x0005e2000e921848 */
[----:B------:R-:W-:Y:S01]  /*ad60*/  ISETP.GE.U32.AND P5, PT, R4, 0x7fffff38, PT ;  /* 0x7fffff380400780c */ /* 0x000fe20003fa6070 */
[----:B----4-:R-:W-:Y:S01]  /*ad70*/  IMAD.WIDE R16, R0, 0x4, R226 ;  /* 0x0000000400107825 */ /* 0x010fe200078e02e2 */
[----:B------:R-:W-:-:S03]  /*ad80*/  IADD3 R4, R12, -0x4a, RZ ;  /* 0xffffffb60c047810 */ /* 0x000fc60007ffe0ff */
[----:B------:R-:W-:Y:S01]  /*ad90*/  IMAD.MOV.U32 R192, RZ, RZ, R62 ;  /* 0x000000ffffc07224 */ /* 0x000fe200078e003e */
[----:B------:R-:W-:Y:S01]  /*ada0*/  LDGSTS.E [R20+0x8], desc[UR8][R16.64], !P1 ;  /* 0x0000800010147fae */ /* 0x000fe2000c921848 */
[----:B------:R-:W-:Y:S02]  /*adb0*/  IMAD.MOV.U32 R175, RZ, RZ, R67 ;  /* 0x000000ffffaf7224 */ /* 0x000fe400078e0043 */
[----:B------:R-:W-:Y:S01]  /*adc0*/  IMAD.WIDE R68, R66, 0x4, R226 ;  /* 0x0000000442447825 */ /* 0x000fe200078e02e2 */
[----:B------:R-:W-:Y:S03]  /*add0*/  STL.64 [R1+0x38], R16 ;  /* 0x0000381001007387 */ /* 0x000fe60000100a00 */
[----:B--2---:R-:W-:-:S04]  /*ade0*/  IMAD.WIDE R14, R0, 0x4, R228 ;  /* 0x00000004000e7825 */ /* 0x004fc800078e02e4 */
[----:B------:R-:W-:Y:S01]  /*adf0*/  IMAD R0, R26, 0xb, RZ ;  /* 0x0000000b1a007824 */ /* 0x000fe200078e02ff */
[----:B------:R2:W-:Y:S01]  /*ae00*/  LDGSTS.E [R20+0x4008], desc[UR8][R14.64], !P1 ;  /* 0x040080000e147fae */ /* 0x0005e2000c921848 */
[----:B------:R-:W-:Y:S01]  /*ae10*/  ISETP.GE.U32.AND P1, PT, R4, 0x7fffff37, PT ;  /* 0x7fffff370400780c */ /* 0x000fe20003f26070 */
[--C-:B------:R-:W-:Y:S01]  /*ae20*/  IMAD.WIDE R66, R66, 0x4, R228.reuse ;  /* 0x0000000442427825 */ /* 0x100fe200078e02e4 */
[----:B------:R-:W4:Y:S01]  /*ae30*/  LDC R4, c[0x0][0x230] ;  /* 0x00008c00ff047b82 */ /* 0x000f220000000800 */
[----:B------:R2:W-:Y:S02]  /*ae40*/  STL.64 [R1+0x30], R14 ;  /* 0x0000300e01007387 */ /* 0x0005e40000100a00 */
[----:B------:R-:W-:-:S04]  /*ae50*/  IMAD.WIDE R12, R0, 0x4, R228 ;  /* 0x00000004000c7825 */ /* 0x000fc800078e02e4 */
[----:B------:R-:W-:Y:S02]  /*ae60*/  IMAD R62, R26, 0x2d, RZ ;  /* 0x0000002d1a3e7824 */ /* 0x000fe400078e02ff */
[----:B------:R-:W-:Y:S02]  /*ae70*/  IMAD.MOV.U32 R194, RZ, RZ, R64 ;  /* 0x000000ffffc27224 */ /* 0x000fe400078e0040 */
[----:B------:R-:W-:Y:S02]  /*ae80*/  IMAD.MOV.U32 R193, RZ, RZ, R63 ;  /* 0x000000ffffc17224 */ /* 0x000fe400078e003f */
[----:B--2---:R-:W-:-:S04]  /*ae90*/  IMAD.WIDE R14, R0, 0x4, R226 ;  /* 0x00000004000e7825 */ /* 0x004fc800078e02e2 */
[----:B------:R-:W-:Y:S01]  /*aea0*/  VIADD R0, R10, 0xffffffb5 ;  /* 0xffffffb50a007836 */ /* 0x000fe20000000000 */
[----:B------:R2:W-:Y:S01]  /*aeb0*/  LDGSTS.E [R20+0xc], desc[UR8][R14.64], !P4 ;  /* 0x0000c0000e147fae */ /* 0x0005e2000e121848 */
[----:B------:R-:W2:Y:S01]  /*aec0*/  LDC R10, c[0x0][0x230] ;  /* 0x00008c00ff0a7b82 */ /* 0x000ea20000000800 */
[----:B------:R-:W-:Y:S02]  /*aed0*/  IMAD.WIDE R64, R62, 0x4, R226 ;  /* 0x000000043e407825 */ /* 0x000fe400078e02e2 */
[----:B------:R2:W-:Y:S01]  /*aee0*/  LDGSTS.E [R20+0x400c], desc[UR8][R12.64], !P4 ;  /* 0x0400c0000c147fae */ /* 0x0005e2000e121848 */
[----:B------:R-:W-:Y:S01]  /*aef0*/  ISETP.GE.U32.AND P4, PT, R0, 0x7fffff36, PT ;  /* 0x7fffff360000780c */ /* 0x000fe20003f86070 */
[----:B------:R-:W-:Y:S01]  /*af00*/  IMAD.WIDE R62, R62, 0x4, R228 ;  /* 0x000000043e3e7825 */ /* 0x000fe200078e02e4 */
[----:B---3--:R-:W-:Y:S01]  /*af10*/  IADD3 R0, R11, -0x4c, RZ ;  /* 0xffffffb40b007810 */ /* 0x008fe20007ffe0ff */
[----:B------:R-:W-:Y:S01]  /*af20*/  LDGSTS.E [R20+0x8000], desc[UR8][R116.64], !P3 ;  /* 0x0800000074147fae */ /* 0x000fe2000d921848 */
[----:B------:R-:W3:Y:S01]  /*af30*/  LDC R11, c[0x0][0x230] ;  /* 0x00008c00ff0b7b82 */ /* 0x000ee20000000800 */
[----:B------:R-:W-:-:S02]  /*af40*/  IMAD.MOV.U32 R166, RZ, RZ, R58 ;  /* 0x000000ffffa67224 */ /* 0x000fc400078e003a */
[----:B------:R-:W-:Y:S01]  /*af50*/  LDGSTS.E [R20+0xc000], desc[UR8][R114.64], !P3 ;  /* 0x0c00000072147fae */ /* 0x000fe2000d921848 */
[----:B------:R-:W-:Y:S01]  /*af60*/  ISETP.GE.U32.AND P3, PT, R0, 0x7fffff35, PT ;  /* 0x7fffff350000780c */ /* 0x000fe20003f66070 */
[----:B-1----:R-:W-:Y:S02]  /*af70*/  VIADD R0, R5, 0xffffff97 ;  /* 0xffffff9705007836 */ /* 0x002fe40000000000 */
[----:B------:R-:W-:Y:S01]  /*af80*/  LDGSTS.E [R20+0x8004], desc[UR8][R112.64], !P2 ;  /* 0x0800400070147fae */ /* 0x000fe2000d121848 */
[----:B------:R-:W1:Y:S01]  /*af90*/  LDC R5, c[0x0][0x230] ;  /* 0x00008c00ff057b82 */ /* 0x000e620000000800 */
[----:B------:R-:W-:Y:S02]  /*afa0*/  IMAD R58, R26, 0x2e, RZ ;  /* 0x0000002e1a3a7824 */ /* 0x000fe400078e02ff */
[----:B------:R-:W-:Y:S01]  /*afb0*/  LDGSTS.E [R20+0xc004], desc[UR8][R110.64], !P2 ;  /* 0x0c0040006e147fae */ /* 0x000fe2000d121848 */
[----:B------:R-:W-:Y:S01]  /*afc0*/  ISETP.GE.U32.AND P2, PT, R0, 0x7fffff18, PT ;  /* 0x7fffff180000780c */ /* 0x000fe20003f46070 */
[----:B----4-:R-:W-:-:S02]  /*afd0*/  VIADD R0, R4, 0xffffff96 ;  /* 0xffffff9604007836 */ /* 0x010fc40000000000 */
[----:B------:R-:W-:Y:S01]  /*afe0*/  LDGSTS.E [R20+0x8008], desc[UR8][R108.64], !P0 ;  /* 0x080080006c147fae */ /* 0x000fe2000c121848 */
[----:B------:R-:W4:Y:S01]  /*aff0*/  LDC R4, c[0x0][0x230] ;  /* 0x00008c00ff047b82 */ /* 0x000f220000000800 */
[----:B------:R-:W-:Y:S02]  /*b000*/  IMAD.MOV.U32 R182, RZ, RZ, R60 ;  /* 0x000000ffffb67224 */ /* 0x000fe400078e003c */
[----:B------:R-:W-:Y:S01]  /*b010*/  LDGSTS.E [R20+0xc008], desc[UR8][R106.64], !P0 ;  /* 0x0c0080006a147fae */ /* 0x000fe2000c121848 */
[----:B------:R-:W-:Y:S01]  /*b020*/  ISETP.GE.U32.AND P0, PT, R0, 0x7fffff17, PT ;  /* 0x7fffff170000780c */ /* 0x000fe20003f06070 */
[----:B--2---:R-:W-:Y:S02]  /*b030*/  VIADD R0, R10, 0xffffff95 ;  /* 0xffffff950a007836 */ /* 0x004fe40000000000 */
[----:B------:R-:W-:Y:S01]  /*b040*/  LDGSTS.E [R20+0x800c], desc[UR8][R104.64], !P6 ;  /* 0x0800c00068147fae */ /* 0x000fe2000f121848 */
[----:B------:R-:W2:Y:S01]  /*b050*/  LDC R10, c[0x0][0x230] ;  /* 0x00008c00ff0a7b82 */ /* 0x000ea20000000800 */
[----:B------:R-:W-:-:S02]  /*b060*/  IMAD.WIDE R60, R58, 0x4, R226 ;  /* 0x000000043a3c7825 */ /* 0x000fc400078e02e2 */
[----:B------:R-:W-:Y:S01]  /*b070*/  LDGSTS.E [R20+0xc00c], desc[UR8][R102.64], !P6 ;  /* 0x0c00c00066147fae */ /* 0x000fe2000f121848 */
[----:B------:R-:W-:Y:S01]  /*b080*/  ISETP.GE.U32.AND P6, PT, R0, 0x7fffff16, PT ;  /* 0x7fffff160000780c */ /* 0x000fe20003fc6070 */
[----:B------:R-:W-:Y:S01]  /*b090*/  IMAD.MOV.U32 R198, RZ, RZ, R54 ;  /* 0x000000ffffc67224 */ /* 0x000fe200078e0036 */
[----:B---3--:R-:W-:Y:S01]  /*b0a0*/  IADD3 R0, R11, -0x6c, RZ ;  /* 0xffffff940b007810 */ /* 0x008fe20007ffe0ff */
[----:B------:R-:W-:Y:S01]  /*b0b0*/  LDGSTS.E [R20+0x10000], desc[UR8][R100.64], !P5 ;  /* 0x1000000064147fae */ /* 0x000fe2000e921848 */
[----:B------:R-:W3:Y:S01]  /*b0c0*/  LDC R11, c[0x0][0x230] ;  /* 0x00008c00ff0b7b82 */ /* 0x000ee20000000800 */
[----:B------:R-:W-:Y:S02]  /*b0d0*/  IMAD.WIDE R58, R58, 0x4, R228 ;  /* 0x000000043a3a7825 */ /* 0x000fe400078e02e4 */
[----:B------:R-:W-:Y:S01]  /*b0e0*/  LDGSTS.E [R20+0x14000], desc[UR8][R98.64], !P5 ;  /* 0x1400000062147fae */ /* 0x000fe2000e921848 */
[----:B------:R-:W-:Y:S01]  /*b0f0*/  ISETP.GE.U32.AND P5, PT, R0, 0x7fffff15, PT ;  /* 0x7fffff150000780c */ /* 0x000fe20003fa6070 */
[----:B-1----:R-:W-:-:S02]  /*b100*/  VIADD R0, R5, 0xfffffff3 ;  /* 0xfffffff305007836 */ /* 0x002fc40000000000 */
[----:B------:R-:W-:Y:S01]  /*b110*/  LDGSTS.E [R20+0x10004], desc[UR8][R96.64], !P1 ;  /* 0x1000400060147fae */ /* 0x000fe2000c921848 */
[----:B------:R-:W1:Y:S01]  /*b120*/  LDC R5, c[0x0][0x230] ;  /* 0x00008c00ff057b82 */ /* 0x000e620000000800 */
[----:B------:R-:W-:Y:S02]  /*b130*/  IMAD R54, R26, 0x2f, RZ ;  /* 0x0000002f1a367824 */ /* 0x000fe400078e02ff */
[----:B------:R-:W-:Y:S01]  /*b140*/  LDGSTS.E [R20+0x14004], desc[UR8][R94.64], !P1 ;  /* 0x140040005e147fae */ /* 0x000fe2000c921848 */
[----:B------:R-:W-:Y:S01]  /*b150*/  ISETP.GE.U32.AND P1, PT, R0, 0x7fffff74, PT ;  /* 0x7fffff740000780c */ /* 0x000fe20003f26070 */
[----:B----4-:R-:W-:Y:S02]  /*b160*/  VIADD R0, R4, 0xfffffff2 ;  /* 0xfffffff204007836 */ /* 0x010fe40000000000 */
[----:B------:R-:W-:Y:S01]  /*b170*/  LDGSTS.E [R20+0x10008], desc[UR8][R92.64], !P4 ;  /* 0x100080005c147fae */ /* 0x000fe2000e121848 */
[----:B------:R-:W4:Y:S01]  /*b180*/  LDC R4, c[0x0][0x230] ;  /* 0x00008c00ff047b82 */ /* 0x000f220000000800 */
[----:B------:R-:W-:-:S02]  /*b190*/  IMAD.MOV.U32 R32, RZ, RZ, R56 ;  /* 0x000000ffff207224 */ /* 0x000fc400078e0038 */
[----:B------:R-:W-:Y:S01]  /*b1a0*/  LDGSTS.E [R20+0x14008], desc[UR8][R90.64], !P4 ;  /* 0x140080005a147fae */ /* 0x000fe2000e121848 */
[----:B------:R-:W-:Y:S01]  /*b1b0*/  ISETP.GE.U32.AND P4, PT, R0, 0x7fffff73, PT ;  /* 0x7fffff730000780c */ /* 0x000fe20003f86070 */
[----:B--2---:R-:W-:Y:S02]  /*b1c0*/  VIADD R0, R10, 0xfffffff1 ;  /* 0xfffffff10a007836 */ /* 0x004fe40000000000 */
[----:B------:R-:W-:Y:S01]  /*b1d0*/  LDGSTS.E [R20+0x1000c], desc[UR8][R88.64], !P3 ;  /* 0x1000c00058147fae */ /* 0x000fe2000d921848 */
[----:B------:R-:W2:Y:S01]  /*b1e0*/  LDC R10, c[0x0][0x230] ;  /* 0x00008c00ff0a7b82 */ /* 0x000ea20000000800 */
[----:B------:R-:W-:Y:S02]  /*b1f0*/  IMAD.MOV.U32 R33, RZ, RZ, R57 ;  /* 0x000000ffff217224 */ /* 0x000fe400078e0039 */
[----:B------:R-:W-:Y:S01]  /*b200*/  LDGSTS.E [R20+0x1400c], desc[UR8][R86.64], !P3 ;  /* 0x1400c00056147fae */ /* 0x000fe2000d921848 */
[----:B------:R-:W-:Y:S01]  /*b210*/  ISETP.GE.U32.AND P3, PT, R0, 0x7fffff72, PT ;  /* 0x7fffff720000780c */ /* 0x000fe20003f66070 */
[----:B------:R-:W-:Y:S01]  /*b220*/  IMAD.MOV.U32 R199, RZ, RZ, R55 ;  /* 0x000000ffffc77224 */ /* 0x000fe200078e0037 */
[----:B---3--:R-:W-:Y:S01]  /*b230*/  IADD3 R0, R11, -0x10, RZ ;  /* 0xfffffff00b007810 */ /* 0x008fe20007ffe0ff */
[----:B------:R-:W-:Y:S01]  /*b240*/  LDGSTS.E [R20+0x18000], desc[UR8][R84.64], !P2 ;  /* 0x1800000054147fae */ /* 0x000fe2000d121848 */
[----:B------:R-:W3:Y:S01]  /*b250*/  LDC R11, c[0x0][0x230] ;  /* 0x00008c00ff0b7b82 */ /* 0x000ee20000000800 */
[----:B------:R-:W-:-:S02]  /*b260*/  IMAD.WIDE R56, R54, 0x4, R226 ;  /* 0x0000000436387825 */ /* 0x000fc400078e02e2 */
[----:B------:R-:W-:Y:S01]  /*b270*/  LDGSTS.E [R20+0x1c000], desc[UR8][R82.64], !P2 ;  /* 0x1c00000052147fae */ /* 0x000fe2000d121848 */
[----:B------:R-:W-:Y:S01]  /*b280*/  ISETP.GE.U32.AND P2, PT, R0, 0x7fffff71, PT ;  /* 0x7fffff710000780c */ /* 0x000fe20003f46070 */
[----:B-1----:R-:W-:Y:S02]  /*b290*/  VIADD R0, R5, 0xffffffd3 ;  /* 0xffffffd305007836 */ /* 0x002fe40000000000 */
[----:B------:R-:W-:Y:S01]  /*b2a0*/  LDGSTS.E [R20+0x18004], desc[UR8][R80.64], !P0 ;  /* 0x1800400050147fae */ /* 0x000fe2000c121848 */
[----:B------:R-:W1:Y:S01]  /*b2b0*/  LDC R5, c[0x0][0x230] ;  /* 0x00008c00ff057b82 */ /* 0x000e620000000800 */
[----:B------:R-:W-:Y:S02]  /*b2c0*/  IMAD.WIDE R54, R54, 0x4, R228 ;  /* 0x0000000436367825 */ /* 0x000fe400078e02e4 */
[----:B------:R2:W-:Y:S02]  /*b2d0*/  STL.64 [R1+0x28], R14 ;  /* 0x0000280e01007387 */ /* 0x0005e40000100a00 */
[----:B------:R-:W-:-:S02]  /*b2e0*/  IMAD R50, R26, 0x4c, RZ ;  /* 0x0000004c1a327824 */ /* 0x000fc400078e02ff */
[----:B------:R-:W-:Y:S01]  /*b2f0*/  LDGSTS.E [R20+0x1c004], desc[UR8][R78.64], !P0 ;  /* 0x1c0040004e147fae */ /* 0x000fe2000c121848 */
[----:B------:R-:W-:Y:S01]  /*b300*/  ISETP.GE.U32.AND P0, PT, R0, 0x7fffff54, PT ;  /* 0x7fffff540000780c */ /* 0x000fe20003f06070 */
[----:B----4-:R-:W-:Y:S02]  /*b310*/  VIADD R0, R4, 0xffffffd2 ;  /* 0xffffffd204007836 */ /* 0x010fe40000000000 */
[----:B------:R-:W-:Y:S01]  /*b320*/  LDGSTS.E [R20+0x18008], desc[UR8][R76.64], !P6 ;  /* 0x180080004c147fae */ /* 0x000fe2000f121848 */
[----:B--2---:R-:W-:Y:S02]  /*b330*/  VIADD R4, R10, 0xffffffd1 ;  /* 0xffffffd10a047836 */ /* 0x004fe40000000000 */
[----:B------:R-:W2:Y:S01]  /*b340*/  LDC R10, c[0x0][0x230] ;  /* 0x00008c00ff0a7b82 */ /* 0x000ea20000000800 */
[----:B------:R-:W-:Y:S01]  /*b350*/  IMAD.MOV.U32 R14, RZ, RZ, R70 ;  /* 0x000000ffff0e7224 */ /* 0x000fe200078e0046 */
[----:B------:R-:W-:Y:S01]  /*b360*/  LDGSTS.E [R20+0x1c008], desc[UR8][R74.64], !P6 ;  /* 0x1c0080004a147fae */ /* 0x000fe2000f121848 */
[----:B------:R-:W-:Y:S01]  /*b370*/  IMAD R70, R26, 0x6b, RZ ;  /* 0x0000006b1a467824 */ /* 0x000fe200078e02ff */
[----:B------:R-:W-:Y:S01]  /*b380*/  ISETP.GE.U32.AND P6, PT, R0, 0x7fffff53, PT ;  /* 0x7fffff530000780c */ /* 0x000fe20003fc6070 */
[----:B------:R-:W-:Y:S01]  /*b390*/  IMAD.MOV.U32 R15, RZ, RZ, R71 ;  /* 0x000000ffff0f7224 */ /* 0x000fe200078e0047 */
[----:B------:R4:W-:Y:S01]  /*b3a0*/  STL.64 [R1+0x20], R12 ;  /* 0x0000200c01007387 */ /* 0x0009e20000100a00 */
[----:B------:R-:W-:-:S03]  /*b3b0*/  IMAD.WIDE R72, R70, 0x4, R226 ;  /* 0x0000000446487825 */ /* 0x000fc600078e02e2 */
[----:B------:R-:W-:Y:S01]  /*b3c0*/  MOV R207, R15 ;  /* 0x0000000f00cf7202 */ /* 0x000fe20000000f00 */
[----:B------:R-:W-:Y:S01]  /*b3d0*/  IMAD.WIDE R70, R70, 0x4, R228 ;  /* 0x0000000446467825 */ /* 0x000fe200078e02e4 */
[----:B------:R-:W-:Y:S03]  /*b3e0*/  LDGSTS.E [R20+0x1800c], desc[UR8][R72.64], !P5 ;  /* 0x1800c00048147fae */ /* 0x000fe6000e921848 */
[----:B------:R-:W-:Y:S01]  /*b3f0*/  IMAD R0, R26, 0xc, RZ ;  /* 0x0000000c1a007824 */ /* 0x000fe200078e02ff */
[----:B------:R-:W-:Y:S01]  /*b400*/  LDGSTS.E [R20+0x1c00c], desc[UR8][R70.64], !P5 ;  /* 0x1c00c00046147fae */ /* 0x000fe2000e921848 */
[----:B------:R-:W-:Y:S01]  /*b410*/  ISETP.GE.U32.AND P5, PT, R4, 0x7fffff52, PT ;  /* 0x7fffff520400780c */ /* 0x000fe20003fa6070 */
[----:B----4-:R-:W4:Y:S01]  /*b420*/  LDC R12, c[0x0][0x230] ;  /* 0x00008c00ff0c7b82 */ /* 0x010f220000000800 */
[----:B------:R-:W-:-:S04]  /*b430*/  IMAD.WIDE R18, R0, 0x4, R226 ;  /* 0x0000000400127825 */ /* 0x000fc800078e02e2 */
[----:B------:R-:W-:Y:S01]  /*b440*/  IMAD.WIDE R16, R0, 0x4, R228 ;  /* 0x0000000400107825 */ /* 0x000fe200078e02e4 */
[----:B------:R1:W-:Y:S03]  /*b450*/  LDGSTS.E [R21], desc[UR8][R18.64], !P1 ;  /* 0x0000000012157fae */ /* 0x0003e6000c921848 */
[----:B---3--:R-:W-:Y:S01]  /*b460*/  VIADD R4, R11, 0xffffffd0 ;  /* 0xffffffd00b047836 */ /* 0x008fe20000000000 */
[----:B------:R3:W-:Y:S01]  /*b470*/  LDGSTS.E [R21+0x4000], desc[UR8][R16.64], !P1 ;  /* 0x0400000010157fae */ /* 0x0007e2000c921848 */
[----:B------:R-:W-:Y:S01]  /*b480*/  IMAD R0, R26, 0xd, RZ ;  /* 0x0000000d1a007824 */ /* 0x000fe200078e02ff */
[----:B------:R-:W2:Y:S01]  /*b490*/  LDC R11, c[0x0][0x230] ;  /* 0x00008c00ff0b7b82 */ /* 0x000ea20000000800 */
[----:B------:R-:W-:Y:S01]  /*b4a0*/  IMAD.MOV.U32 R186, RZ, RZ, R52 ;  /* 0x000000ffffba7224 */ /* 0x000fe200078e0034 */
[----:B------:R-:W-:Y:S01]  /*b4b0*/  ISETP.GE.U32.AND P1, PT, R4, 0x7fffff51, PT ;  /* 0x7fffff510400780c */ /* 0x000fe20003f26070 */
[----:B------:R1:W-:Y:S01]  /*b4c0*/  STL.64 [R1+0x18], R18 ;  /* 0x0000181201007387 */ /* 0x0003e20000100a00 */
[----:B------:R-:W-:-:S03]  /*b4d0*/  IMAD.WIDE R52, R50, 0x4, R226 ;  /* 0x0000000432347825 */ /* 0x000fc600078e02e2 */
[----:B------:R3:W-:Y:S01]  /*b4e0*/  STL.64 [R1+0x10], R16 ;  /* 0x0000101001007387 */ /* 0x0007e20000100a00 */
[----:B------:R-:W2:Y:S01]  /*b4f0*/  LDC R4, c[0x0][0x230] ;  /* 0x00008c00ff047b82 */ /* 0x000ea20000000800 */
[----:B------:R-:W-:-:S04]  /*b500*/  IMAD.WIDE R50, R50, 0x4, R228 ;  /* 0x0000000432327825 */ /* 0x000fc800078e02e4 */
[----:B------:R-:W-:Y:S02]  /*b510*/  IMAD R46, R26, 0x4d, RZ ;  /* 0x0000004d1a2e7824 */ /* 0x000fe400078e02ff */
[----:B-1----:R-:W-:-:S04]  /*b520*/  IMAD.WIDE R18, R0, 0x4, R226 ;  /* 0x0000000400127825 */ /* 0x002fc800078e02e2 */
[----:B---3--:R-:W-:Y:S01]  /*b530*/  IMAD.WIDE R16, R0, 0x4, R228 ;  /* 0x0000000400107825 */ /* 0x008fe200078e02e4 */
[----:B------:R-:W-:Y:S03]  /*b540*/  LDGSTS.E [R21+0x4], desc[UR8][R18.64], !P4 ;  /* 0x0000400012157fae */ /* 0x000fe6000e121848 */
[----:B------:R-:W-:Y:S01]  /*b550*/  VIADD R0, R5, 0xffffffb3 ;  /* 0xffffffb305007836 */ /* 0x000fe20000000000 */
[----:B------:R1:W-:Y:S01]  /*b560*/  LDGSTS.E [R21+0x4004], desc[UR8][R16.64], !P4 ;  /* 0x0400400010157fae */ /* 0x0003e2000e121848 */
[----:B------:R-:W3:Y:S01]  /*b570*/  LDC R5, c[0x0][0x230] ;  /* 0x00008c00ff057b82 */ /* 0x000ee20000000800 */
[----:B------:R-:W-:Y:S02]  /*b580*/  IMAD.WIDE R48, R46, 0x4, R226 ;  /* 0x000000042e307825 */ /* 0x000fe400078e02e2 */
[----:B------:R-:W-:Y:S01]  /*b590*/  ISETP.GE.U32.AND P4, PT, R0, 0x7fffff34, PT ;  /* 0x7fffff340000780c */ /* 0x000fe20003f86070 */
[----:B------:R-:W-:Y:S01]  /*b5a0*/  LDGSTS.E [R21+0x8], desc[UR8][R250.64], !P3 ;  /* 0x00008000fa157fae */ /* 0x000fe2000d921848 */
[----:B----4-:R-:W-:-:S02]  /*b5b0*/  VIADD R0, R12, 0xffffffb2 ;  /* 0xffffffb20c007836 */ /* 0x010fc40000000000 */
[----:B------:R-:W-:Y:S01]  /*b5c0*/  IMAD.WIDE R46, R46, 0x4, R228 ;  /* 0x000000042e2e7825 */ /* 0x000fe200078e02e4 */
[----:B------:R-:W-:Y:S02]  /*b5d0*/  LDGSTS.E [R21+0x4008], desc[UR8][R248.64], !P3 ;  /* 0x04008000f8157fae */ /* 0x000fe4000d921848 */
[----:B------:R-:W-:Y:S01]  /*b5e0*/  ISETP.GE.U32.AND P3, PT, R0, 0x7fffff33, PT ;  /* 0x7fffff330000780c */ /* 0x000fe20003f66070 */
[----:B--2---:R-:W-:Y:S01]  /*b5f0*/  VIADD R0, R10, 0xffffffb1 ;  /* 0xffffffb10a007836 */ /* 0x004fe20000000000 */
[----:B------:R-:W-:Y:S01]  /*b600*/  LDGSTS.E [R21+0xc], desc[UR8][R246.64], !P2 ;  /* 0x0000c000f6157fae */ /* 0x000fe2000d121848 */
[----:B------:R-:W2:Y:S01]  /*b610*/  LDC R10, c[0x0][0x230] ;  /* 0x00008c00ff0a7b82 */ /* 0x000ea20000000800 */
[----:B------:R-:W-:Y:S02]  /*b620*/  IMAD R42, R26, 0x4e, RZ ;  /* 0x0000004e1a2a7824 */ /* 0x000fe400078e02ff */
[----:B------:R-:W-:Y:S01]  /*b630*/  LDGSTS.E [R21+0x400c], desc[UR8][R244.64], !P2 ;  /* 0x0400c000f4157fae */ /* 0x000fe2000d121848 */
[----:B------:R-:W-:Y:S01]  /*b640*/  ISETP.GE.U32.AND P2, PT, R0, 0x7fffff32, PT ;  /* 0x7fffff320000780c */ /* 0x000fe20003f46070 */
[----:B------:R-:W-:-:S02]  /*b650*/  VIADD R0, R4, 0xffffffb0 ;  /* 0xffffffb004007836 */ /* 0x000fc40000000000 */
[----:B------:R-:W-:Y:S01]  /*b660*/  LDGSTS.E [R21+0x8000], desc[UR8][R68.64], !P0 ;  /* 0x0800000044157fae */ /* 0x000fe2000c121848 */
[----:B------:R-:W4:Y:S01]  /*b670*/  LDC R4, c[0x0][0x230] ;  /* 0x00008c00ff047b82 */ /* 0x000f220000000800 */
[----:B------:R-:W-:Y:S02]  /*b680*/  IMAD.WIDE R44, R42, 0x4, R226 ;  /* 0x000000042a2c7825 */ /* 0x000fe400078e02e2 */
        /* <DEDUP_REMOVED lines=9> */
[----:B------:R-:W-:Y:S02]  /*b720*/  VIADD R0, R11, 0xffffff92 ;  /* 0xffffff920b007836 */ /* 0x000fe40000000000 */
[----:B------:R-:W-:Y:S01]  /*b730*/  LDGSTS.E [R21+0x8008], desc[UR8][R60.64], !P5 ;  /* 0x080080003c157fae */ /* 0x000fe2000e921848 */
[----:B------:R-:W1:Y:S01]  /*b740*/  LDC R11, c[0x0][0x230] ;  /* 0x00008c00ff0b7b82 */ /* 0x000e620000000800 */
[----:B------:R-:W-:Y:S02]  /*b750*/  IMAD R38, R26, 0x4f, RZ ;  /* 0x0000004f1a267824 */ /* 0x000fe400078e02ff */
[----:B------:R-:W-:Y:S01]  /*b760*/  LDGSTS.E [R21+0xc008], desc[UR8][R58.64], !P5 ;  /* 0x0c0080003a157fae */ /* 0x000fe2000e921848 */
[----:B------:R-:W-:Y:S01]  /*b770*/  ISETP.GE.U32.AND P5, PT, R0, 0x7fffff13, PT ;  /* 0x7fffff130000780c */ /* 0x000fe20003fa6070 */
[----:B--2---:R-:W-:-:S02]  /*b780*/  VIADD R0, R10, 0xffffff91 ;  /* 0xffffff910a007836 */ /* 0x004fc40000000000 */
[----:B------:R-:W-:Y:S01]  /*b790*/  LDGSTS.E [R21+0x800c], desc[UR8][R56.64], !P1 ;  /* 0x0800c00038157fae */ /* 0x000fe2000c921848 */
[----:B------:R-:W2:Y:S01]  /*b7a0*/  LDC R10, c[0x0][0x230] ;  /* 0x00008c00ff0a7b82 */ /* 0x000ea20000000800 */
[----:B------:R-:W-:Y:S02]  /*b7b0*/  IMAD.MOV.U32 R189, RZ, RZ, R39 ;  /* 0x000000ffffbd7224 */ /* 0x000fe400078e0027 */
[----:B------:R-:W-:Y:S01]  /*b7c0*/  LDGSTS.E [R21+0xc00c], desc[UR8][R54.64], !P1 ;  /* 0x0c00c00036157fae */ /* 0x000fe2000c921848 */
[----:B------:R-:W-:Y:S01]  /*b7d0*/  ISETP.GE.U32.AND P1, PT, R0, 0x7fffff12, PT ;  /* 0x7fffff120000780c */ /* 0x000fe20003f26070 */
[----:B----4-:R-:W-:Y:S02]  /*b7e0*/  VIADD R0, R4, 0xffffff90 ;  /* 0xffffff9004007836 */ /* 0x010fe40000000000 */
[----:B------:R-:W-:Y:S01]  /*b7f0*/  LDGSTS.E [R21+0x10000], desc[UR8][R52.64], !P4 ;  /* 0x1000000034157fae */ /* 0x000fe2000e121848 */
[----:B------:R-:W4:Y:S01]  /*b800*/  LDC R4, c[0x0][0x230] ;  /* 0x00008c00ff047b82 */ /* 0x000f220000000800 */
[----:B------:R-:W-:-:S02]  /*b810*/  IMAD.WIDE R40, R38, 0x4, R226 ;  /* 0x0000000426287825 */ /* 0x000fc400078e02e2 */
[----:B------:R-:W-:Y:S01]  /*b820*/  LDGSTS.E [R21+0x14000], desc[UR8][R50.64], !P4 ;  /* 0x1400000032157fae */ /* 0x000fe2000e121848 */
[----:B------:R-:W-:Y:S01]  /*b830*/  ISETP.GE.U32.AND P4, PT, R0, 0x7fffff11, PT ;  /* 0x7fffff110000780c */ /* 0x000fe20003f86070 */
[----:B------:R-:W-:Y:S01]  /*b840*/  IMAD.WIDE R38, R38, 0x4, R228 ;  /* 0x0000000426267825 */ /* 0x000fe200078e02e4 */
        /* <DEDUP_REMOVED lines=9> */
[----:B------:R-:W-:Y:S02]  /*b8e0*/  IMAD.WIDE R34, R34, 0x4, R228 ;  /* 0x0000000422227825 */ /* 0x000fe400078e02e4 */
[----:B------:R-:W-:Y:S01]  /*b8f0*/  LDGSTS.E [R21+0x14008], desc[UR8][R42.64], !P2 ;  /* 0x140080002a157fae */ /* 0x000fe2000d121848 */
[----:B------:R-:W-:Y:S01]  /*b900*/  ISETP.GE.U32.AND P2, PT, R0, 0x7fffff6f, PT ;  /* 0x7fffff6f0000780c */ /* 0x000fe20003f46070 */
[----:B--2---:R-:W-:Y:S02]  /*b910*/  VIADD R0, R10, 0xffffffed ;  /* 0xffffffed0a007836 */ /* 0x004fe40000000000 */
[----:B------:R-:W-:Y:S01]  /*b920*/  STL.64 [R1+0x8], R18 ;  /* 0x0000081201007387 */ /* 0x000fe20000100a00 */
[----:B------:R-:W-:Y:S02]  /*b930*/  IMAD R12, R26, 0x6e, RZ ;  /* 0x0000006e1a0c7824 */ /* 0x000fe400078e02ff */
[----:B------:R-:W-:Y:S01]  /*b940*/  IMAD.MOV.U32 R206, RZ, RZ, R14 ;  /* 0x000000ffffce7224 */ /* 0x000fe200078e000e */
[----:B------:R-:W-:Y:S01]  /*b950*/  LDGSTS.E [R21+0x1000c], desc[UR8][R40.64], !P0 ;  /* 0x1000c00028157fae */ /* 0x000fe2000c121848 */
[----:B------:R-:W-:-:S03]  /*b960*/  IMAD.WIDE R14, R12, 0x4, R226 ;  /* 0x000000040c0e7825 */ /* 0x000fc600078e02e2 */
[----:B------:R2:W-:Y:S01]  /*b970*/  STL.64 [R1], R16 ;  /* 0x0000001001007387 */ /* 0x0005e20000100a00 */
[----:B------:R-:W-:-:S03]  /*b980*/  IMAD.WIDE R12, R12, 0x4, R228 ;  /* 0x000000040c0c7825 */ /* 0x000fc600078e02e4 */
[----:B------:R-:W-:Y:S01]  /*b990*/  LDGSTS.E [R21+0x1400c], desc[UR8][R38.64], !P0 ;  /* 0x1400c00026157fae */ /* 0x000fe2000c121848 */
[----:B------:R-:W-:Y:S01]  /*b9a0*/  ISETP.GE.U32.AND P0, PT, R0, 0x7fffff6e, PT ;  /* 0x7fffff6e0000780c */ /* 0x000fe20003f06070 */
[----:B----4-:R-:W-:Y:S02]  /*b9b0*/  VIADD R0, R4, 0xffffffec ;  /* 0xffffffec04007836 */ /* 0x010fe40000000000 */
[----:B------:R-:W-:Y:S01]  /*b9c0*/  LDGSTS.E [R21+0x18000], desc[UR8][R36.64], !P6 ;  /* 0x1800000024157fae */ /* 0x000fe2000f121848 */
[C---:B------:R-:W-:Y:S02]  /*b9d0*/  IMAD R4, R26.reuse, 0x6f, RZ ;  /* 0x0000006f1a047824 */ /* 0x040fe400078e02ff */
[----:B------:R-:W-:Y:S01]  /*b9e0*/  IMAD.MOV.U32 R200, RZ, RZ, R240 ;  /* 0x000000ffffc87224 */ /* 0x000fe200078e00f0 */
[----:B------:R-:W-:Y:S01]  /*b9f0*/  LDGSTS.E [R21+0x1c000], desc[UR8][R34.64], !P6 ;  /* 0x1c00000022157fae */ /* 0x000fe2000f121848 */
[----:B--2---:R-:W-:Y:S01]  /*ba00*/  IMAD R16, R26, 0x6d, RZ ;  /* 0x0000006d1a107824 */ /* 0x004fe200078e02ff */
[----:B------:R-:W-:Y:S01]  /*ba10*/  ISETP.GE.U32.AND P6, PT, R0, 0x7fffff6d, PT ;  /* 0x7fffff6d0000780c */ /* 0x000fe20003fc6070 */
[----:B------:R-:W-:Y:S01]  /*ba20*/  IMAD.SHL.U32 R240, R26, 0x10, RZ ;  /* 0x000000101af07824 */ /* 0x000fe200078e00ff */
[----:B---3--:R-:W-:Y:S01]  /*ba30*/  IADD3 R0, R5, -0x31, RZ ;  /* 0xffffffcf05007810 */ /* 0x008fe20007ffe0ff */
[----:B------:R-:W-:-:S04]  /*ba40*/  IMAD.WIDE R18, R16, 0x4, R226 ;  /* 0x0000000410127825 */ /* 0x000fc800078e02e2 */
[----:B------:R-:W-:Y:S01]  /*ba50*/  IMAD.WIDE R16, R16, 0x4, R228 ;  /* 0x0000000410107825 */ /* 0x000fe200078e02e4 */
[----:B------:R-:W-:Y:S03]  /*ba60*/  LDGSTS.E [R21+0x18004], desc[UR8][R18.64], !P5 ;  /* 0x1800400012157fae */ /* 0x000fe6000e921848 */
[----:B------:R-:W-:Y:S01]  /*ba70*/  IMAD.MOV.U32 R196, RZ, RZ, R242 ;  /* 0x000000ffffc47224 */ /* 0x000fe200078e00f2 */
[----:B------:R-:W-:Y:S01]  /*ba80*/  LDGSTS.E [R21+0x1c004], desc[UR8][R16.64], !P5 ;  /* 0x1c00400010157fae */ /* 0x000fe2000e921848 */
[----:B------:R-:W-:Y:S01]  /*ba90*/  ISETP.GE.U32.AND P5, PT, R0, 0x7fffff50, PT ;  /* 0x7fffff500000780c */ /* 0x000fe20003fa6070 */
[----:B-1----:R-:W-:Y:S02]  /*baa0*/  VIADD R0, R11, 0xffffffce ;  /* 0xffffffce0b007836 */ /* 0x002fe40000000000 */
[----:B------:R-:W-:Y:S01]  /*bab0*/  LDGSTS.E [R21+0x18008], desc[UR8][R14.64], !P1 ;  /* 0x180080000e157fae */ /* 0x000fe2000c921848 */
[----:B------:R-:W-:-:S03]  /*bac0*/  IMAD.WIDE R10, R4, 0x4, R226 ;  /* 0x00000004040a7825 */ /* 0x000fc600078e02e2 */
[----:B------:R-:W-:Y:S01]  /*bad0*/  LDGSTS.E [R21+0x1c008], desc[UR8][R12.64], !P1 ;  /* 0x1c0080000c157fae */ /* 0x000fe2000c921848 */
[----:B------:R-:W-:Y:S01]  /*bae0*/  ISETP.GE.U32.AND P1, PT, R0, 0x7fffff4f, PT ;  /* 0x7fffff4f0000780c */ /* 0x000fe20003f26070 */
[----:B------:R-:W-:Y:S02]  /*baf0*/  IMAD.WIDE R4, R4, 0x4, R228 ;  /* 0x0000000404047825 */ /* 0x000fe400078e02e4 */
[----:B------:R-:W-:Y:S02]  /*bb00*/  LDGSTS.E [R21+0x1800c], desc[UR8][R10.64], !P4 ;  /* 0x1800c0000a157fae */ /* 0x000fe4000e121848 */
[----:B------:R-:W-:Y:S01]  /*bb10*/  VIADD R0, R22, 0xffffffcd ;  /* 0xffffffcd16007836 */ /* 0x000fe20000000000 */
[----:B------:R-:W-:Y:S01]  /*bb20*/  LOP3.LUT R22, R6, 0x40, RZ, 0x3c, !PT ;  /* 0x0000004006167812 */ /* 0x000fe200078e3cff */
[----:B------:R-:W-:Y:S01]  /*bb30*/  IMAD.MOV.U32 R197, RZ, RZ, R243 ;  /* 0x000000ffffc57224 */ /* 0x000fe200078e00f3 */
[----:B------:R-:W-:Y:S01]  /*bb40*/  LDGSTS.E [R21+0x1c00c], desc[UR8][R4.64], !P4 ;  /* 0x1c00c00004157fae */ /* 0x000fe2000e121848 */
[----:B------:R-:W-:Y:S01]  /*bb50*/  IMAD.WIDE R242, R240, 0x4, R226 ;  /* 0x00000004f0f27825 */ /* 0x000fe200078e02e2 */
[----:B------:R-:W-:-:S02]  /*bb60*/  IADD3 R22, R22, UR10, RZ ;  /* 0x0000000a16167c10 */ /* 0x000fc4000fffe0ff */
[----:B------:R-:W-:Y:S01]  /*bb70*/  ISETP.GE.U32.AND P4, PT, R0, 0x7fffff4e, PT ;  /* 0x7fffff4e0000780c */ /* 0x000fe20003f86070 */
[----:B------:R-:W-:Y:S02]  /*bb80*/  IMAD.MOV.U32 R176, RZ, RZ, R236 ;  /* 0x000000ffffb07224 */ /* 0x000fe400078e00ec */
[----:B------:R-:W-:Y:S01]  /*bb90*/  IMAD.WIDE R240, R240, 0x4, R228 ;  /* 0x00000004f0f07825 */ /* 0x000fe200078e02e4 */
[----:B------:R-:W-:Y:S03]  /*bba0*/  LDGSTS.E [R22], desc[UR8][R242.64], !P3 ;  /* 0x00000000f2167fae */ /* 0x000fe6000d921848 */
[----:B------:R-:W-:Y:S01]  /*bbb0*/  VIADD R0, R23, 0xffffffcc ;  /* 0xffffffcc17007836 */ /* 0x000fe20000000000 */
[----:B------:R-:W-:Y:S01]  /*bbc0*/  LDGSTS.E [R22+0x4000], desc[UR8][R240.64], !P3 ;  /* 0x04000000f0167fae */ /* 0x000fe2000d921848 */
[----:B------:R-:W-:Y:S01]  /*bbd0*/  IMAD R236, R26, 0x11, RZ ;  /* 0x000000111aec7824 */ /* 0x000fe200078e02ff */
[----:B------:R-:W1:Y:S01]  /*bbe0*/  LDC R23, c[0x0][0x230] ;  /* 0x00008c00ff177b82 */ /* 0x000e620000000800 */
[----:B------:R-:W-:Y:S01]  /*bbf0*/  IMAD.MOV.U32 R210, RZ, RZ, R238 ;  /* 0x000000ffffd27224 */ /* 0x000fe200078e00ee */
[----:B------:R-:W-:Y:S01]  /*bc00*/  ISETP.GE.U32.AND P3, PT, R0, 0x7fffff4d, PT ;  /* 0x7fffff4d0000780c */ /* 0x000fe20003f66070 */
[----:B------:R-:W-:-:S02]  /*bc10*/  IMAD.MOV.U32 R211, RZ, RZ, R239 ;  /* 0x000000ffffd37224 */ /* 0x000fc400078e00ef */
[----:B------:R-:W-:-:S04]  /*bc20*/  IMAD.WIDE R238, R236, 0x4, R226 ;  /* 0x00000004ecee7825 */ /* 0x000fc800078e02e2 */
[----:B------:R-:W-:Y:S01]  /*bc30*/  IMAD.WIDE R236, R236, 0x4, R228 ;  /* 0x00000004ecec7825 */ /* 0x000fe200078e02e4 */
[----:B------:R-:W-:Y:S03]  /*bc40*/  LDGSTS.E [R22+0x4], desc[UR8][R238.64], !P2 ;  /* 0x00004000ee167fae */ /* 0x000fe6000d121848 */
[----:B------:R-:W-:Y:S01]  /*bc50*/  VIADD R0, R24, 0xffffffaf ;  /* 0xffffffaf18007836 */ /* 0x000fe20000000000 */
[----:B------:R-:W-:Y:S01]  /*bc60*/  LDGSTS.E [R22+0x4004], desc[UR8][R236.64], !P2 ;  /* 0x04004000ec167fae */ /* 0x000fe2000d121848 */
[----:B------:R-:W2:Y:S01]  /*bc70*/  LDC R24, c[0x0][0x230] ;  /* 0x00008c00ff187b82 */ /* 0x000ea20000000800 */
[----:B------:R-:W-:Y:S02]  /*bc80*/  IMAD.MOV.U32 R170, RZ, RZ, R234 ;  /* 0x000000ffffaa7224 */ /* 0x000fe400078e00ea */
[----:B------:R-:W-:Y:S01]  /*bc90*/  IMAD.MOV.U32 R31, RZ, RZ, R233 ;  /* 0x000000ffff1f7224 */ /* 0x000fe200078e00e9 */
[----:B------:R-:W-:Y:S01]  /*bca0*/  ISETP.GE.U32.AND P2, PT, R0, 0x7fffff30, PT ;  /* 0x7fffff300000780c */ /* 0x000fe20003f46070 */
[----:B------:R-:W-:-:S04]  /*bcb0*/  IMAD.WIDE R234, R232, 0x4, R226 ;  /* 0x00000004e8ea7825 */ /* 0x000fc800078e02e2 */
[----:B------:R-:W-:Y:S01]  /*bcc0*/  IMAD.WIDE R232, R232, 0x4, R228 ;  /* 0x00000004e8e87825 */ /* 0x000fe200078e02e4 */
[----:B------:R-:W-:Y:S03]  /*bcd0*/  LDGSTS.E [R22+0x8], desc[UR8][R234.64], !P0 ;  /* 0x00008000ea167fae */ /* 0x000fe6000c121848 */
[----:B------:R-:W-:Y:S01]  /*bce0*/  IMAD.MOV.U32 R168, RZ, RZ, R214 ;  /* 0x000000ffffa87224 */ /* 0x000fe200078e00d6 */
[----:B------:R-:W-:Y:S01]  /*bcf0*/  LDGSTS.E [R22+0x4008], desc[UR8][R232.64], !P0 ;  /* 0x04008000e8167fae */ /* 0x000fe2000c121848 */
[----:B------:R-:W-:Y:S02]  /*bd00*/  VIADD R0, R25, 0xffffffae ;  /* 0xffffffae19007836 */ /* 0x000fe40000000000 */
[----:B------:R-:W-:Y:S01]  /*bd10*/  IMAD R214, R26, 0x13, RZ ;  /* 0x000000131ad67824 */ /* 0x000fe200078e02ff */
[----:B------:R-:W3:Y:S01]  /*bd20*/  LDC R25, c[0x0][0x230] ;  /* 0x00008c00ff197b82 */ /* 0x000ee20000000800 */
[----:B------:R-:W-:Y:S01]  /*bd30*/  IMAD.MOV.U32 R208, RZ, RZ, R230 ;  /* 0x000000ffffd07224 */ /* 0x000fe200078e00e6 */
[----:B------:R-:W-:Y:S01]  /*bd40*/  ISETP.GE.U32.AND P0, PT, R0, 0x7fffff2f, PT ;  /* 0x7fffff2f0000780c */ /* 0x000fe20003f06070 */
[----:B------:R-:W-:Y:S01]  /*bd50*/  IMAD.MOV.U32 R169, RZ, RZ, R215 ;  /* 0x000000ffffa97224 */ /* 0x000fe200078e00d7 */
[----:B------:R-:W-:Y:S01]  /*bd60*/  IADD3 R0, R27, -0x53, RZ ;  /* 0xffffffad1b007810 */ /* 0x000fe20007ffe0ff */
[----:B------:R-:W-:-:S03]  /*bd70*/  IMAD.WIDE R230, R214, 0x4, R226 ;  /* 0x00000004d6e67825 */ /* 0x000fc600078e02e2 */
[----:B------:R-:W4:Y:S01]  /*bd80*/  LDC R27, c[0x0][0x230] ;  /* 0x00008c00ff1b7b82 */ /* 0x000f220000000800 */
[----:B------:R-:W-:Y:S01]  /*bd90*/  IMAD.MOV.U32 R184, RZ, RZ, R218 ;  /* 0x000000ffffb87224 */ /* 0x000fe200078e00da */
[----:B------:R-:W-:Y:S01]  /*bda0*/  LDGSTS.E [R22+0xc], desc[UR8][R230.64], !P6 ;  /* 0x0000c000e6167fae */ /* 0x000fe2000f121848 */
[----:B------:R-:W-:-:S04]  /*bdb0*/  IMAD.WIDE R214, R214, 0x4, R228 ;  /* 0x00000004d6d67825 */ /* 0x000fc800078e02e4 */
[----:B------:R-:W-:Y:S01]  /*bdc0*/  IMAD R218, R26, 0x30, RZ ;  /* 0x000000301ada7824 */ /* 0x000fe200078e02ff */
[----:B------:R-:W-:Y:S01]  /*bdd0*/  LDGSTS.E [R22+0x400c], desc[UR8][R214.64], !P6 ;  /* 0x0400c000d6167fae */ /* 0x000fe2000f121848 */
[----:B------:R-:W-:Y:S01]  /*bde0*/  IMAD.MOV.U32 R202, RZ, RZ, R216 ;  /* 0x000000ffffca7224 */ /* 0x000fe200078e00d8 */
[----:B------:R-:W-:Y:S01]  /*bdf0*/  ISETP.GE.U32.AND P6, PT, R0, 0x7fffff2e, PT ;  /* 0x7fffff2e0000780c */ /* 0x000fe20003fc6070 */
[----:B------:R-:W-:Y:S02]  /*be00*/  IMAD.MOV.U32 R185, RZ, RZ, R219 ;  /* 0x000000ffffb97224 */ /* 0x000fe400078e00db */
[----:B------:R-:W-:-:S04]  /*be10*/  IMAD.WIDE R216, R218, 0x4, R226 ;  /* 0x00000004dad87825 */ /* 0x000fc800078e02e2 */
[----:B------:R-:W-:Y:S01]  /*be20*/  IMAD.MOV.U32 R178, RZ, RZ, R222 ;  /* 0x000000ffffb27224 */ /* 0x000fe200078e00de */
[----:B------:R-:W-:Y:S01]  /*be30*/  LDGSTS.E [R22+0x8000], desc[UR8][R216.64], !P5 ;  /* 0x08000000d8167fae */ /* 0x000fe2000e921848 */
[----:B------:R-:W-:-:S04]  /*be40*/  IMAD.WIDE R218, R218, 0x4, R228 ;  /* 0x00000004dada7825 */ /* 0x000fc800078e02e4 */
[----:B-1----:R-:W-:Y:S01]  /*be50*/  VIADD R0, R23, 0xffffffac ;  /* 0xffffffac17007836 */ /* 0x002fe20000000000 */
[----:B------:R-:W-:Y:S01]  /*be60*/  LDGSTS.E [R22+0xc000], desc[UR8][R218.64], !P5 ;  /* 0x0c000000da167fae */ /* 0x000fe2000e921848 */
[----:B------:R-:W-:Y:S02]  /*be70*/  IMAD R222, R26, 0x31, RZ ;  /* 0x000000311ade7824 */ /* 0x000fe400078e02ff */
[----:B------:R-:W-:Y:S01]  /*be80*/  IMAD.MOV.U32 R172, RZ, RZ, R220 ;  /* 0x000000ffffac7224 */ /* 0x000fe200078e00dc */
[----:B------:R-:W-:Y:S01]  /*be90*/  ISETP.GE.U32.AND P5, PT, R0, 0x7fffff2d, PT ;  /* 0x7fffff2d0000780c */ /* 0x000fe20003fa6070 */
[----:B------:R-:W-:-:S04]  /*bea0*/  IMAD.WIDE R220, R222, 0x4, R226 ;  /* 0x00000004dedc7825 */ /* 0x000fc800078e02e2 */
[----:B------:R-:W-:Y:S01]  /*beb0*/  IMAD.WIDE R222, R222, 0x4, R228 ;  /* 0x00000004dede7825 */ /* 0x000fe200078e02e4 */
[----:B------:R-:W-:Y:S03]  /*bec0*/  LDGSTS.E [R22+0x8004], desc[UR8][R220.64], !P1 ;  /* 0x08004000dc167fae */ /* 0x000fe6000c921848 */
[----:B--2---:R-:W-:Y:S01]  /*bed0*/  VIADD R23, R24, 0xffffff8f ;  /* 0xffffff8f18177836 */ /* 0x004fe20000000000 */
        /* <DEDUP_REMOVED lines=9> */
[----:B---3--:R-:W-:Y:S01]  /*bf70*/  VIADD R23, R25, 0xffffff8e ;  /* 0xffffff8e19177836 */ /* 0x008fe20000000000 */
[----:B------:R2:W-:Y:S01]  /*bf80*/  STL.64 [R1+0xd0], R152 ;  /* 0x0000d09801007387 */ /* 0x0005e20000100a00 */
[----:B------:R-:W-:Y:S01]  /*bf90*/  IMAD R0, R26, 0x33, RZ ;  /* 0x000000331a007824 */ /* 0x000fe200078e02ff */
[----:B------:R-:W3:Y:S01]  /*bfa0*/  LDC R25, c[0x0][0x230] ;  /* 0x00008c00ff197b82 */ /* 0x000ee20000000800 */
[----:B------:R-:W-:Y:S01]  /*bfb0*/  IMAD.MOV.U32 R162, RZ, RZ, R170 ;  /* 0x000000ffffa27224 */ /* 0x000fe200078e00aa */
[----:B------:R2:W-:Y:S01]  /*bfc0*/  LDGSTS.E [R22+0xc008], desc[UR8][R152.64], !P4 ;  /* 0x0c00800098167fae */ /* 0x0005e2000e121848 */
[----:B------:R-:W-:Y:S01]  /*bfd0*/  IMAD.WIDE R154, R0, 0x4, R226 ;  /* 0x00000004009a7825 */ /* 0x000fe200078e02e2 */
[----:B------:R-:W-:-:S02]  /*bfe0*/  ISETP.GE.U32.AND P4, PT, R23, 0x7fffff0f, PT ;  /* 0x7fffff0f1700780c */ /* 0x000fc40003f86070 */
[----:B----4-:R-:W-:Y:S01]  /*bff0*/  IADD3 R23, R27, -0x73, RZ ;  /* 0xffffff8d1b177810 */ /* 0x010fe20007ffe0ff */
[----:B------:R-:W-:Y:S01]  /*c000*/  IMAD.MOV.U32 R170, RZ, RZ, R176 ;  /* 0x000000ffffaa7224 */ /* 0x000fe200078e00b0 */
[----:B------:R-:W4:Y:S01]  /*c010*/  LDC R27, c[0x0][0x230] ;  /* 0x00008c00ff1b7b82 */ /* 0x000f220000000800 */
[----:B------:R1:W-:Y:S01]  /*c020*/  LDGSTS.E [R22+0x800c], desc[UR8][R154.64], !P3 ;  /* 0x0800c0009a167fae */ /* 0x0003e2000d921848 */
[----:B------:R-:W-:Y:S02]  /*c030*/  IMAD.MOV.U32 R176, RZ, RZ, R178 ;  /* 0x000000ffffb07224 */ /* 0x000fe400078e00b2 */
[----:B------:R-:W-:Y:S01]  /*c040*/  IMAD.MOV.U32 R178, RZ, RZ, R192 ;  /* 0x000000ffffb27224 */ /* 0x000fe200078e00c0 */
[----:B------:R1:W-:Y:S01]  /*c050*/  STL.64 [R1+0xd8], R154 ;  /* 0x0000d89a01007387 */ /* 0x0003e20000100a00 */
[----:B--2---:R-:W-:-:S04]  /*c060*/  IMAD.WIDE R152, R0, 0x4, R228 ;  /* 0x0000000400987825 */ /* 0x004fc800078e02e4 */
[----:B------:R-:W-:Y:S01]  /*c070*/  IMAD R0, R26, 0x50, RZ ;  /* 0x000000501a007824 */ /* 0x000fe200078e02ff */
[----:B------:R2:W-:Y:S01]  /*c080*/  LDGSTS.E [R22+0xc00c], desc[UR8][R152.64], !P3 ;  /* 0x0c00c00098167fae */ /* 0x0005e2000d921848 */
[----:B------:R-:W-:Y:S01]  /*c090*/  ISETP.GE.U32.AND P3, PT, R23, 0x7fffff0e, PT ;  /* 0x7fffff0e1700780c */ /* 0x000fe20003f66070 */
[----:B------:R-:W-:Y:S02]  /*c0a0*/  VIADD R23, R28, 0xffffff8c ;  /* 0xffffff8c1c177836 */ /* 0x000fe40000000000 */
[----:B------:R2:W-:Y:S01]  /*c0b0*/  STL.64 [R1+0xe0], R152 ;  /* 0x0000e09801007387 */ /* 0x0005e20000100a00 */
[----:B------:R-:W4:Y:S01]  /*c0c0*/  LDC R28, c[0x0][0x230] ;  /* 0x00008c00ff1c7b82 */ /* 0x000f220000000800 */
[----:B-1----:R-:W-:-:S04]  /*c0d0*/  IMAD.WIDE R154, R0, 0x4, R226 ;  /* 0x00000004009a7825 */ /* 0x002fc800078e02e2 */
[----:B------:R-:W-:Y:S01]  /*c0e0*/  IMAD.MOV.U32 R192, RZ, RZ, R196 ;  /* 0x000000ffffc07224 */ /* 0x000fe200078e00c4 */
[----:B------:R1:W-:Y:S01]  /*c0f0*/  STL.64 [R1+0xe8], R154 ;  /* 0x0000e89a01007387 */ /* 0x0003e20000100a00 */
[----:B------:R-:W-:Y:S02]  /*c100*/  IMAD.MOV.U32 R196, RZ, RZ, R30 ;  /* 0x000000ffffc47224 */ /* 0x000fe400078e001e */
[----:B------:R-:W4:Y:S01]  /*c110*/  LDC R30, c[0x0][0x230] ;  /* 0x00008c00ff1e7b82 */ /* 0x000f220000000800 */
[----:B------:R1:W-:Y:S01]  /*c120*/  LDGSTS.E [R22+0x10000], desc[UR8][R154.64], !P2 ;  /* 0x100000009a167fae */ /* 0x0003e2000d121848 */
[----:B--2---:R-:W-:-:S04]  /*c130*/  IMAD.WIDE R152, R0, 0x4, R228 ;  /* 0x0000000400987825 */ /* 0x004fc800078e02e4 */
[----:B------:R-:W-:Y:S01]  /*c140*/  IMAD R0, R26, 0x51, RZ ;  /* 0x000000511a007824 */ /* 0x000fe200078e02ff */
[----:B------:R2:W-:Y:S01]  /*c150*/  STL.64 [R1+0xf0], R152 ;  /* 0x0000f09801007387 */ /* 0x0005e20000100a00 */
[----:B------:R-:W-:Y:S01]  /*c160*/  IMAD.MOV.U32 R160, RZ, RZ, R162 ;  /* 0x000000ffffa07224 */ /* 0x000fe200078e00a2 */
[----:B------:R-:W-:Y:S01]  /*c170*/  MOV R162, R164 ;  /* 0x000000a400a27202 */ /* 0x000fe20000000f00 */
[----:B------:R-:W-:Y:S01]  /*c180*/  IMAD.MOV.U32 R164, RZ, RZ, R32 ;  /* 0x000000ffffa47224 */ /* 0x000fe200078e0020 */
[----:B------:R2:W-:Y:S01]  /*c190*/  LDGSTS.E [R22+0x14000], desc[UR8][R152.64], !P2 ;  /* 0x1400000098167fae */ /* 0x0005e2000d121848 */
[----:B------:R-:W-:Y:S01]  /*c1a0*/  ISETP.GE.U32.AND P2, PT, R23, 0x7fffff0d, PT ;  /* 0x7fffff0d1700780c */ /* 0x000fe20003f46070 */
[----:B-1----:R-:W-:Y:S01]  /*c1b0*/  IMAD.WIDE R154, R0, 0x4, R226 ;  /* 0x00000004009a7825 */ /* 0x002fe200078e02e2 */
[----:B------:R-:W-:-:S03]  /*c1c0*/  LOP3.LUT R32, R6, 0x70, RZ, 0x3c, !PT ;  /* 0x0000007006207812 */ /* 0x000fc600078e3cff */
[----:B------:R-:W-:Y:S01]  /*c1d0*/  VIADD R23, R24, 0xffffffeb ;  /* 0xffffffeb18177836 */ /* 0x000fe20000000000 */
[----:B------:R1:W-:Y:S01]  /*c1e0*/  STL.64 [R1+0xf8], R154 ;  /* 0x0000f89a01007387 */ /* 0x0003e20000100a00 */
[----:B------:R-:W4:Y:S01]  /*c1f0*/  LDC R24, c[0x0][0x230] ;  /* 0x00008c00ff187b82 */ /* 0x000f220000000800 */
[----:B------:R-:W-:Y:S02]  /*c200*/  VIADD R32, R32, UR10 ;  /* 0x0000000a20207c36 */ /* 0x000fe40008000000 */
        /* <DEDUP_REMOVED lines=10> */
[----:B------:R-:W-:-:S03]  /*c2b0*/  MOV R179, R193 ;  /* 0x000000c100b37202 */ /* 0x000fc60000000f00 */
[----:B---3--:R-:W-:Y:S01]  /*c2c0*/  VIADD R23, R25, 0xffffffea ;  /* 0xffffffea19177836 */ /* 0x008fe20000000000 */
[----:B------:R1:W-:Y:S01]  /*c2d0*/  STL.64 [R1+0x108], R154 ;  /* 0x0001089a01007387 */ /* 0x0003e20000100a00 */
[----:B------:R-:W3:Y:S01]  /*c2e0*/  LDC R25, c[0x0][0x230] ;  /* 0x00008c00ff197b82 */ /* 0x000ee20000000800 */
[----:B------:R-:W-:Y:S01]  /*c2f0*/  IMAD.MOV.U32 R193, RZ, RZ, R197 ;  /* 0x000000ffffc17224 */ /* 0x000fe200078e00c5 */
[----:B------:R-:W-:Y:S01]  /*c300*/  MOV R197, R31 ;  /* 0x0000001f00c57202 */ /* 0x000fe20000000f00 */
[----:B------:R1:W-:Y:S01]  /*c310*/  LDGSTS.E [R22+0x10008], desc[UR8][R154.64], !P6 ;  /* 0x100080009a167fae */ /* 0x0003e2000f121848 */
[----:B--2---:R-:W-:-:S04]  /*c320*/  IMAD.WIDE R152, R0, 0x4, R228 ;  /* 0x0000000400987825 */ /* 0x004fc800078e02e4 */
[----:B------:R-:W-:Y:S01]  /*c330*/  IMAD R0, R26, 0x53, RZ ;  /* 0x000000531a007824 */ /* 0x000fe200078e02ff */
[----:B------:R2:W-:Y:S01]  /*c340*/  STL.64 [R1+0x110], R152 ;  /* 0x0001109801007387 */ /* 0x0005e20000100a00 */
[----:B------:R-:W3:Y:S01]  /*c350*/  LDC R31, c[0x0][0x230] ;  /* 0x00008c00ff1f7b82 */ /* 0x000ee20000000800 */
[----:B------:R-:W-:Y:S02]  /*c360*/  IMAD.MOV.U32 R161, RZ, RZ, R163 ;  /* 0x000000ffffa17224 */ /* 0x000fe400078e00a3 */
[----:B------:R2:W-:Y:S01]  /*c370*/  LDGSTS.E [R22+0x14008], desc[UR8][R152.64], !P6 ;  /* 0x1400800098167fae */ /* 0x0005e2000f121848 */
[----:B------:R-:W-:Y:S01]  /*c380*/  ISETP.GE.U32.AND P6, PT, R23, 0x7fffff6b, PT ;  /* 0x7fffff6b1700780c */ /* 0x000fe20003fc6070 */
[----:B-1----:R-:W-:Y:S01]  /*c390*/  IMAD.WIDE R154, R0, 0x4, R226 ;  /* 0x00000004009a7825 */ /* 0x002fe200078e02e2 */
[----:B----4-:R-:W-:Y:S02]  /*c3a0*/  IADD3 R23, R27, -0x17, RZ ;  /* 0xffffffe91b177810 */ /* 0x010fe40007ffe0ff */
[----:B------:R-:W1:Y:S01]  /*c3b0*/  LDC R27, c[0x0][0x230] ;  /* 0x00008c00ff1b7b82 */ /* 0x000e620000000800 */
[----:B------:R-:W-:Y:S01]  /*c3c0*/  IMAD.MOV.U32 R163, RZ, RZ, R165 ;  /* 0x000000ffffa37224 */ /* 0x000fe200078e00a5 */
[----:B------:R4:W-:Y:S01]  /*c3d0*/  LDGSTS.E [R22+0x1000c], desc[UR8][R154.64], !P5 ;  /* 0x1000c0009a167fae */ /* 0x0009e2000e921848 */
[----:B------:R-:W-:-:S03]  /*c3e0*/  IMAD.MOV.U32 R165, RZ, RZ, R33 ;  /* 0x000000ffffa57224 */ /* 0x000fc600078e0021 */
[----:B------:R4:W-:Y:S01]  /*c3f0*/  STL.64 [R1+0x118], R154 ;  /* 0x0001189a01007387 */ /* 0x0009e20000100a00 */
[----:B--2---:R-:W-:Y:S01]  /*c400*/  IMAD.WIDE R152, R0, 0x4, R228 ;  /* 0x0000000400987825 */ /* 0x004fe200078e02e4 */
[----:B------:R-:W2:Y:S03]  /*c410*/  LDC R33, c[0x0][0x230] ;  /* 0x00008c00ff217b82 */ /* 0x000ea60000000800 */
[----:B------:R-:W-:Y:S01]  /*c420*/  IMAD R0, R26, 0x70, RZ ;  /* 0x000000701a007824 */ /* 0x000fe200078e02ff */
[----:B------:R4:W-:Y:S01]  /*c430*/  LDGSTS.E [R22+0x1400c], desc[UR8][R152.64], !P5 ;  /* 0x1400c00098167fae */ /* 0x0009e2000e921848 */
[----:B------:R-:W-:Y:S01]  /*c440*/  ISETP.GE.U32.AND P5, PT, R23, 0x7fffff6a, PT ;  /* 0x7fffff6a1700780c */ /* 0x000fe20003fa6070 */
[----:B------:R-:W-:Y:S02]  /*c450*/  VIADD R23, R28, 0xffffffe8 ;  /* 0xffffffe81c177836 */ /* 0x000fe40000000000 */
[----:B------:R4:W-:Y:S01]  /*c460*/  STL.64 [R1+0x120], R152 ;  /* 0x0001209801007387 */ /* 0x0009e20000100a00 */
[----:B------:R-:W2:Y:S01]  /*c470*/  LDC R28, c[0x0][0x230] ;  /* 0x00008c00ff1c7b82 */ /* 0x000ea20000000800 */
[----:B----4-:R-:W-:-:S05]  /*c480*/  IMAD.WIDE R154, R0, 0x4, R226 ;  /* 0x00000004009a7825 */ /* 0x010fca00078e02e2 */
[----:B------:R4:W-:Y:S04]  /*c490*/  STL.64 [R1+0x128], R154 ;  /* 0x0001289a01007387 */ /* 0x0009e80000100a00 */
[----:B------:R4:W-:Y:S01]  /*c4a0*/  LDGSTS.E [R22+0x18000], desc[UR8][R154.64], !P1 ;  /* 0x180000009a167fae */ /* 0x0009e2000c921848 */
[----:B------:R-:W-:-:S04]  /*c4b0*/  IMAD.WIDE R152, R0, 0x4, R228 ;  /* 0x0000000400987825 */ /* 0x000fc800078e02e4 */
[----:B------:R-:W-:Y:S01]  /*c4c0*/  IMAD R0, R26, 0x71, RZ ;  /* 0x000000711a007824 */ /* 0x000fe200078e02ff */
[----:B------:R3:W-:Y:S04]  /*c4d0*/  STL.64 [R1+0x130], R152 ;  /* 0x0001309801007387 */ /* 0x0007e80000100a00 */
[----:B------:R3:W-:Y:S01]  /*c4e0*/  LDGSTS.E [R22+0x1c000], desc[UR8][R152.64], !P1 ;  /* 0x1c00000098167fae */ /* 0x0007e2000c921848 */
[----:B------:R-:W-:Y:S01]  /*c4f0*/  ISETP.GE.U32.AND P1, PT, R23, 0x7fffff69, PT ;  /* 0x7fffff691700780c */ /* 0x000fe20003f26070 */
[----:B----4-:R-:W-:-:S04]  /*c500*/  IMAD.WIDE R154, R0, 0x4, R226 ;  /* 0x00000004009a7825 */ /* 0x010fc800078e02e2 */
[----:B------:R-:W-:Y:S01]  /*c510*/  VIADD R23, R24, 0xffffffcb ;  /* 0xffffffcb18177836 */ /* 0x000fe20000000000 */
[----:B------:R4:W-:Y:S01]  /*c520*/  STL.64 [R1+0x138], R154 ;  /* 0x0001389a01007387 */ /* 0x0009e20000100a00 */
[----:B-1----:R-:W-:Y:S02]  /*c530*/  IADD3 R24, R27, -0x37, RZ ;  /* 0xffffffc91b187810 */ /* 0x002fe40007ffe0ff */
[----:B------:R-:W1:Y:S01]  /*c540*/  LDC R27, c[0x0][0x230] ;  /* 0x00008c00ff1b7b82 */ /* 0x000e620000000800 */
[----:B------:R4:W-:Y:S01]  /*c550*/  LDGSTS.E [R22+0x18004], desc[UR8][R154.64], !P4 ;  /* 0x180040009a167fae */ /* 0x0009e2000e121848 */
[----:B---3--:R-:W-:-:S04]  /*c560*/  IMAD.WIDE R152, R0, 0x4, R228 ;  /* 0x0000000400987825 */ /* 0x008fc800078e02e4 */
[----:B------:R-:W-:Y:S01]  /*c570*/  IMAD R0, R26, 0x72, RZ ;  /* 0x000000721a007824 */ /* 0x000fe200078e02ff */
[----:B------:R3:W-:Y:S04]  /*c580*/  STL.64 [R1+0x140], R152 ;  /* 0x0001409801007387 */ /* 0x0007e80000100a00 */
[----:B------:R3:W-:Y:S01]  /*c590*/  LDGSTS.E [R22+0x1c004], desc[UR8][R152.64], !P4 ;  /* 0x1c00400098167fae */ /* 0x0007e2000e121848 */
[----:B------:R-:W-:Y:S01]  /*c5a0*/  ISETP.GE.U32.AND P4, PT, R23, 0x7fffff4c, PT ;  /* 0x7fffff4c1700780c */ /* 0x000fe20003f86070 */
[----:B----4-:R-:W-:-:S04]  /*c5b0*/  IMAD.WIDE R154, R0, 0x4, R226 ;  /* 0x00000004009a7825 */ /* 0x010fc800078e02e2 */
[----:B------:R-:W-:Y:S01]  /*c5c0*/  VIADD R23, R25, 0xffffffca ;  /* 0xffffffca19177836 */ /* 0x000fe20000000000 */
[----:B------:R4:W-:Y:S01]  /*c5d0*/  STL.64 [R1+0x148], R154 ;  /* 0x0001489a01007387 */ /* 0x0009e20000100a00 */
[----:B------:R-:W1:Y:S03]  /*c5e0*/  LDC R25, c[0x0][0x230] ;  /* 0x00008c00ff197b82 */ /* 0x000e660000000800 */
[----:B------:R4:W-:Y:S01]  /*c5f0*/  LDGSTS.E [R22+0x18008], desc[UR8][R154.64], !P3 ;  /* 0x180080009a167fae */ /* 0x0009e2000d921848 */
[----:B---3--:R-:W-:-:S04]  /*c600*/  IMAD.WIDE R152, R0, 0x4, R228 ;  /* 0x0000000400987825 */ /* 0x008fc800078e02e4 */
[----:B------:R-:W-:Y:S01]  /*c610*/  IMAD R0, R26, 0x73, RZ ;  /* 0x000000731a007824 */ /* 0x000fe200078e02ff */
[----:B------:R3:W-:Y:S04]  /*c620*/  STL.64 [R1+0x150], R152 ;  /* 0x0001509801007387 */ /* 0x0007e80000100a00 */
[----:B------:R3:W-:Y:S01]  /*c630*/  LDGSTS.E [R22+0x1c008], desc[UR8][R152.64], !P3 ;  /* 0x1c00800098167fae */ /* 0x0007e2000d921848 */
[----:B------:R-:W-:Y:S01]  /*c640*/  ISETP.GE.U32.AND P3, PT, R23, 0x7fffff4b, PT ;  /* 0x7fffff4b1700780c */ /* 0x000fe20003f66070 */
[----:B----4-:R-:W-:Y:S01]  /*c650*/  IMAD.WIDE R154, R0, 0x4, R226 ;  /* 0x00000004009a7825 */ /* 0x010fe200078e02e2 */
[----:B------:R-:W-:-:S04]  /*c660*/  LOP3.LUT R23, R6, 0x50, RZ, 0x3c, !PT ;  /* 0x0000005006177812 */ /* 0x000fc800078e3cff */
[----:B------:R4:W-:Y:S01]  /*c670*/  LDGSTS.E [R22+0x1800c], desc[UR8][R154.64], !P2 ;  /* 0x1800c0009a167fae */ /* 0x0009e2000d121848 */
[----:B------:R-:W-:-:S03]  /*c680*/  VIADD R23, R23, UR10 ;  /* 0x0000000a17177c36 */ /* 0x000fc60008000000 */
[----:B------:R4:W-:Y:S01]  /*c690*/  STL.64 [R1+0x158], R154 ;  /* 0x0001589a01007387 */ /* 0x0009e20000100a00 */
[----:B---3--:R-:W-:-:S04]  /*c6a0*/  IMAD.WIDE R152, R0, 0x4, R228 ;  /* 0x0000000400987825 */ /* 0x008fc800078e02e4 */
[----:B------:R-:W-:Y:S01]  /*c6b0*/  IMAD R0, R26, 0x14, RZ ;  /* 0x000000141a007824 */ /* 0x000fe200078e02ff */
[----:B------:R3:W-:Y:S01]  /*c6c0*/  LDGSTS.E [R22+0x1c00c], desc[UR8][R152.64], !P2 ;  /* 0x1c00c00098167fae */ /* 0x0007e2000d121848 */
[----:B------:R-:W-:Y:S01]  /*c6d0*/  ISETP.GE.U32.AND P2, PT, R24, 0x7fffff4a, PT ;  /* 0x7fffff4a1800780c */ /* 0x000fe20003f46070 */
[----:B--2---:R-:W-:Y:S02]  /*c6e0*/  VIADD R24, R28, 0xffffffc8 ;  /* 0xffffffc81c187836 */ /* 0x004fe40000000000 */
[----:B------:R3:W-:Y:S01]  /*c6f0*/  STL.64 [R1+0x160], R152 ;  /* 0x0001609801007387 */ /* 0x0007e20000100a00 */
[----:B------:R-:W2:Y:S01]  /*c700*/  LDC R28, c[0x0][0x230] ;  /* 0x00008c00ff1c7b82 */ /* 0x000ea20000000800 */
[----:B----4-:R-:W-:-:S05]  /*c710*/  IMAD.WIDE R154, R0, 0x4, R226 ;  /* 0x00000004009a7825 */ /* 0x010fca00078e02e2 */
[----:B------:R4:W-:Y:S04]  /*c720*/  STL.64 [R1+0x168], R154 ;  /* 0x0001689a01007387 */ /* 0x0009e80000100a00 */
[----:B------:R4:W-:Y:S01]  /*c730*/  LDGSTS.E [R23], desc[UR8][R154.64], !P0 ;  /* 0x000000009a177fae */ /* 0x0009e2000c121848 */
        /* <DEDUP_REMOVED lines=8> */
[----:B------:R-:W2:Y:S03]  /*c7c0*/  LDC R29, c[0x0][0x230] ;  /* 0x00008c00ff1d7b82 */ /* 0x000ea60000000800 */
[----:B------:R4:W-:Y:S01]  /*c7d0*/  LDGSTS.E [R23+0x4], desc[UR8][R154.64], !P6 ;  /* 0x000040009a177fae */ /* 0x0009e2000f121848 */
[----:B---3--:R-:W-:-:S04]  /*c7e0*/  IMAD.WIDE R152, R0, 0x4, R228 ;  /* 0x0000000400987825 */ /* 0x008fc800078e02e4 */
[----:B------:R-:W-:Y:S01]  /*c7f0*/  IMAD R0, R26, 0x16, RZ ;  /* 0x000000161a007824 */ /* 0x000fe200078e02ff */
[----:B------:R3:W-:Y:S04]  /*c800*/  STL.64 [R1+0x180], R152 ;  /* 0x0001809801007387 */ /* 0x0007e80000100a00 */
[----:B------:R3:W-:Y:S01]  /*c810*/  LDGSTS.E [R23+0x4004], desc[UR8][R152.64], !P6 ;  /* 0x0400400098177fae */ /* 0x0007e2000f121848 */
[----:B------:R-:W-:Y:S01]  /*c820*/  ISETP.GE.U32.AND P6, PT, R24, 0x7fffff2c, PT ;  /* 0x7fffff2c1800780c */ /* 0x000fe20003fc6070 */
[C---:B----4-:R-:W-:Y:S01]  /*c830*/  IMAD.WIDE R154, R0.reuse, 0x4, R226 ;  /* 0x00000004009a7825 */ /* 0x050fe200078e02e2 */
[----:B-1----:R-:W-:Y:S02]  /*c840*/  IADD3 R24, R25, -0x56, RZ ;  /* 0xffffffaa19187810 */ /* 0x002fe40007ffe0ff */
[----:B------:R-:W1:Y:S02]  /*c850*/  LDC R25, c[0x0][0x230] ;  /* 0x00008c00ff197b82 */ /* 0x000e640000000800 */
[----:B------:R4:W-:Y:S04]  /*c860*/  STL.64 [R1+0x188], R154 ;  /* 0x0001889a01007387 */ /* 0x0009e80000100a00 */
        /* <DEDUP_REMOVED lines=8> */
[----:B------:R4:W-:Y:S01]  /*c8f0*/  LDGSTS.E [R23+0xc], desc[UR8][R154.64], !P1 ;  /* 0x0000c0009a177fae */ /* 0x0009e2000c921848 */
[----:B------:R-:W1:Y:S03]  /*c900*/  LDC R27, c[0x0][0x230] ;  /* 0x00008c00ff1b7b82 */ /* 0x000e660000000800 */
        /* <DEDUP_REMOVED lines=106> */
[----:B----4-:R-:W-:Y:S01]  /*cfb0*/  IMAD.WIDE R154, R0, 0x4, R226 ;  /* 0x00000004009a7825 */ /* 0x010fe200078e02e2 */
[----:B-1----:R-:W-:-:S03]  /*cfc0*/  IADD3 R24, R25, -0x3a, RZ ;  /* 0xffffffc619187810 */ /* 0x002fc60007ffe0ff */
[----:B------:R-:W-:Y:S01]  /*cfd0*/  VIADD R25, R27, 0xffffffc5 ;  /* 0xffffffc51b197836 */ /* 0x000fe20000000000 */
[----:B------:R1:W-:Y:S01]  /*cfe0*/  STL.64 [R1+0x658], R154 ;  /* 0x0006589a01007387 */ /* 0x0003e20000100a00 */
[----:B------:R-:W4:Y:S03]  /*cff0*/  LDC R27, c[0x0][0x230] ;  /* 0x00008c00ff1b7b82 */ /* 0x000f260000000800 */
[----:B------:R1:W-:Y:S01]  /*d000*/  LDGSTS.E [R23+0x18008], desc[UR8][R154.64], !P0 ;  /* 0x180080009a177fae */ /* 0x0003e2000c121848 */
[----:B---3--:R-:W-:-:S04]  /*d010*/  IMAD.WIDE R152, R0, 0x4, R228 ;  /* 0x0000000400987825 */ /* 0x008fc800078e02e4 */
[----:B------:R-:W-:Y:S01]  /*d020*/  IMAD R0, R26, 0x77, RZ ;  /* 0x000000771a007824 */ /* 0x000fe200078e02ff */
[----:B------:R3:W-:Y:S04]  /*d030*/  STL.64 [R1+0x668], R152 ;  /* 0x0006689801007387 */ /* 0x0007e80000100a00 */
[----:B------:R3:W-:Y:S01]  /*d040*/  LDGSTS.E [R23+0x1c008], desc[UR8][R152.64], !P0 ;  /* 0x1c00800098177fae */ /* 0x0007e2000c121848 */
[----:B------:R-:W-:Y:S01]  /*d050*/  ISETP.GE.U32.AND P0, PT, R24, 0x7fffff47, PT ;  /* 0x7fffff471800780c */ /* 0x000fe20003f06070 */
[----:B-1----:R-:W-:Y:S01]  /*d060*/  IMAD.WIDE R154, R0, 0x4, R226 ;  /* 0x00000004009a7825 */ /* 0x002fe200078e02e2 */
        /* <DEDUP_REMOVED lines=11> */
[----:B-1----:R-:W-:-:S05]  /*d120*/  IMAD.WIDE R154, R0, 0x4, R226 ;  /* 0x00000004009a7825 */ /* 0x002fca00078e02e2 */
[----:B------:R1:W-:Y:S04]  /*d130*/  STL.64 [R1+0x698], R154 ;  /* 0x0006989a01007387 */ /* 0x0003e80000100a00 */
[----:B------:R1:W-:Y:S01]  /*d140*/  LDGSTS.E [R24], desc[UR8][R154.64], !P5 ;  /* 0x000000009a187fae */ /* 0x0003e2000e921848 */
[----:B---3--:R-:W-:-:S04]  /*d150*/  IMAD.WIDE R152, R0, 0x4, R228 ;  /* 0x0000000400987825 */ /* 0x008fc800078e02e4 */
[----:B------:R-:W-:Y:S01]  /*d160*/  IMAD R0, R26, 0x19, RZ ;  /* 0x000000191a007824 */ /* 0x000fe200078e02ff */
[----:B------:R3:W-:Y:S04]  /*d170*/  STL.64 [R1+0x6a8], R152 ;  /* 0x0006a89801007387 */ /* 0x0007e80000100a00 */
[----:B------:R3:W-:Y:S01]  /*d180*/  LDGSTS.E [R24+0x4000], desc[UR8][R152.64], !P5 ;  /* 0x0400000098187fae */ /* 0x0007e2000e921848 */
[----:B------:R-:W-:Y:S01]  /*d190*/  ISETP.GE.U32.AND P5, PT, R25, 0x7fffff45, PT ;  /* 0x7fffff451900780c */ /* 0x000fe20003fa6070 */
[C---:B-1----:R-:W-:Y:S01]  /*d1a0*/  IMAD.WIDE R154, R0.reuse, 0x4, R226 ;  /* 0x00000004009a7825 */ /* 0x042fe200078e02e2 */
[----:B------:R-:W-:Y:S02]  /*d1b0*/  IADD3 R25, R29, -0x59, RZ ;  /* 0xffffffa71d197810 */ /* 0x000fe40007ffe0ff */
        /* <DEDUP_REMOVED lines=138> */
[C---:B----4-:R-:W-:Y:S01]  /*da60*/  IMAD.WIDE R154, R0.reuse, 0x4, R226 ;  /* 0x00000004009a7825 */ /* 0x050fe200078e02e2 */
[----:B------:R-:W-:Y:S02]  /*da70*/  IADD3 R25, R27, -0x3f, RZ ;  /* 0xffffffc11b197810 */ /* 0x000fe40007ffe0ff */
[----:B------:R-:W4:Y:S02]  /*da80*/  LDC R27, c[0x0][0x230] ;  /* 0x00008c00ff1b7b82 */ /* 0x000f240000000800 */
[----:B------:R2:W-:Y:S04]  /*da90*/  STL.64 [R1+0x878], R154 ;  /* 0x0008789a01007387 */ /* 0x0005e80000100a00 */
[----:B------:R2:W-:Y:S01]  /*daa0*/  LDGSTS.E [R24+0x1800c], desc[UR8][R154.64], !P1 ;  /* 0x1800c0009a187fae */ /* 0x0005e2000c921848 */
[----:B---3--:R-:W-:-:S04]  /*dab0*/  IMAD.WIDE R152, R0, 0x4, R228 ;  /* 0x0000000400987825 */ /* 0x008fc800078e02e4 */
[----:B------:R-:W-:Y:S01]  /*dac0*/  IMAD R0, R26, 0x1c, RZ ;  /* 0x0000001c1a007824 */ /* 0x000fe200078e02ff */
[----:B------:R3:W-:Y:S04]  /*dad0*/  STL.64 [R1+0x888], R152 ;  /* 0x0008889801007387 */ /* 0x0007e80000100a00 */
[----:B------:R3:W-:Y:S01]  /*dae0*/  LDGSTS.E [R24+0x1c00c], desc[UR8][R152.64], !P1 ;  /* 0x1c00c00098187fae */ /* 0x0007e2000c921848 */
[----:B------:R-:W-:Y:S01]  /*daf0*/  ISETP.GE.U32.AND P1, PT, R25, 0x7fffff42, PT ;  /* 0x7fffff421900780c */ /* 0x000fe20003f26070 */
[----:B--2---:R-:W-:-:S04]  /*db00*/  IMAD.WIDE R154, R0, 0x4, R226 ;  /* 0x00000004009a7825 */ /* 0x004fc800078e02e2 */
[----:B------:R-:W-:Y:S01]  /*db10*/  VIADD R25, R28, 0xffffffc0 ;  /* 0xffffffc01c197836 */ /* 0x000fe20000000000 */
[----:B------:R2:W-:Y:S01]  /*db20*/  LDGSTS.E [R32], desc[UR8][R154.64], !P4 ;  /* 0x000000009a207fae */ /* 0x0005e2000e121848 */
[----:B------:R-:W4:Y:S03]  /*db30*/  LDC R28, c[0x0][0x230] ;  /* 0x00008c00ff1c7b82 */ /* 0x000f260000000800 */
[----:B------:R2:W-:Y:S01]  /*db40*/  STL.64 [R1+0x898], R154 ;  /* 0x0008989a01007387 */ /* 0x0005e20000100a00 */
[----:B---3--:R-:W-:-:S04]  /*db50*/  IMAD.WIDE R152, R0, 0x4, R228 ;  /* 0x0000000400987825 */ /* 0x008fc800078e02e4 */
[C---:B------:R-:W-:Y:S01]  /*db60*/  IMAD R0, R26.reuse, 0x1d, RZ ;  /* 0x0000001d1a007824 */ /* 0x040fe200078e02ff */
[----:B------:R3:W-:Y:S01]  /*db70*/  LDGSTS.E [R32+0x4000], desc[UR8][R152.64], !P4 ;  /* 0x0400000098207fae */ /* 0x0007e2000e121848 */
[----:B------:R-:W-:Y:S01]  /*db80*/  ISETP.GE.U32.AND P4, PT, R25, 0x7fffff41, PT ;  /* 0x7fffff411900780c */ /* 0x000fe20003f86070 */
[----:B------:R-:W-:Y:S02]  /*db90*/  IMAD R25, R26, 0x1e, RZ ;  /* 0x0000001e1a197824 */ /* 0x000fe400078e02ff */
[C---:B------:R-:W-:Y:S01]  /*dba0*/  IMAD.WIDE R158, R0.reuse, 0x4, R226 ;  /* 0x00000004009e7825 */ /* 0x040fe200078e02e2 */
[----:B------:R3:W-:Y:S03]  /*dbb0*/  STL.64 [R1+0x8a8], R152 ;  /* 0x0008a89801007387 */ /* 0x0007e60000100a00 */
[----:B------:R-:W-:Y:S01]  /*dbc0*/  IMAD.WIDE R156, R0, 0x4, R228 ;  /* 0x00000004009c7825 */ /* 0x000fe200078e02e4 */
[----:B------:R4:W-:Y:S03]  /*dbd0*/  LDGSTS.E [R32+0x4], desc[UR8][R158.64], !P3 ;  /* 0x000040009e207fae */ /* 0x0009e6000d921848 */
[----:B-1----:R-:W-:Y:S01]  /*dbe0*/  VIADD R0, R29, 0xffffffa3 ;  /* 0xffffffa31d007836 */ /* 0x002fe20000000000 */
[----:B------:R1:W-:Y:S01]  /*dbf0*/  LDGSTS.E [R32+0x4004], desc[UR8][R156.64], !P3 ;  /* 0x040040009c207fae */ /* 0x0003e2000d921848 */
[C---:B--2---:R-:W-:Y:S01]  /*dc00*/  IMAD.WIDE R154, R25.reuse, 0x4, R226 ;  /* 0x00000004199a7825 */ /* 0x044fe200078e02e2 */
[----:B------:R-:W2:Y:S02]  /*dc10*/  LDC R29, c[0x0][0x230] ;  /* 0x00008c00ff1d7b82 */ /* 0x000ea40000000800 */
[----:B------:R-:W-:Y:S01]  /*dc20*/  ISETP.GE.U32.AND P3, PT, R0, 0x7fffff24, PT ;  /* 0x7fffff240000780c */ /* 0x000fe20003f66070 */
[----:B---3--:R-:W-:Y:S01]  /*dc30*/  IMAD.WIDE R152, R25, 0x4, R228 ;  /* 0x0000000419987825 */ /* 0x008fe200078e02e4 */
[----:B------:R-:W-:Y:S01]  /*dc40*/  IADD3 R0, R30, -0x5e, RZ ;  /* 0xffffffa21e007810 */ /* 0x000fe20007ffe0ff */
[----:B------:R3:W-:Y:S02]  /*dc50*/  LDGSTS.E [R32+0x8], desc[UR8][R154.64], !P2 ;  /* 0x000080009a207fae */ /* 0x0007e4000d121848 */
[----:B------:R-:W-:Y:S01]  /*dc60*/  IMAD R25, R26, 0x3c, RZ ;  /* 0x0000003c1a197824 */ /* 0x000fe200078e02ff */
[----:B------:R-:W2:Y:S01]  /*dc70*/  LDC R30, c[0x0][0x230] ;  /* 0x00008c00ff1e7b82 */ /* 0x000ea20000000800 */
[----:B------:R2:W-:Y:S01]  /*dc80*/  LDGSTS.E [R32+0x4008], desc[UR8][R152.64], !P2 ;  /* 0x0400800098207fae */ /* 0x0005e2000d121848 */
[----:B------:R-:W-:Y:S01]  /*dc90*/  ISETP.GE.U32.AND P2, PT, R0, 0x7fffff23, PT ;  /* 0x7fffff230000780c */ /* 0x000fe20003f46070 */
[----:B------:R-:W-:-:S02]  /*dca0*/  IMAD R0, R26, 0x1f, RZ ;  /* 0x0000001f1a007824 */ /* 0x000fc400078e02ff */
[----:B------:R4:W-:Y:S04]  /*dcb0*/  STL.64 [R1+0x8b8], R158 ;  /* 0x0008b89e01007387 */ /* 0x0009e80000100a00 */
[----:B------:R1:W-:Y:S04]  /*dcc0*/  STL.64 [R1+0x8c8], R156 ;  /* 0x0008c89c01007387 */ /* 0x0003e80000100a00 */
[----:B------:R3:W-:Y:S01]  /*dcd0*/  STL.64 [R1+0x8d8], R154 ;  /* 0x0008d89a01007387 */ /* 0x0007e20000100a00 */
[----:B----4-:R-:W-:-:S03]  /*dce0*/  IMAD.WIDE R158, R0, 0x4, R226 ;  /* 0x00000004009e7825 */ /* 0x010fc600078e02e2 */
[----:B------:R4:W-:Y:S01]  /*dcf0*/  STL.64 [R1+0x8e8], R152 ;  /* 0x0008e89801007387 */ /* 0x0009e20000100a00 */
[----:B-1----:R-:W-:-:S03]  /*dd00*/  IMAD.WIDE R156, R0, 0x4, R228 ;  /* 0x00000004009c7825 */ /* 0x002fc600078e02e4 */
[----:B------:R-:W-:Y:S01]  /*dd10*/  LDGSTS.E [R32+0xc], desc[UR8][R158.64], !P0 ;  /* 0x0000c0009e207fae */ /* 0x000fe2000c121848 */
[----:B------:R-:W-:-:S03]  /*dd20*/  VIADD R0, R27, 0xffffffa1 ;  /* 0xffffffa11b007836 */ /* 0x000fc60000000000 */
[----:B------:R-:W-:Y:S01]  /*dd30*/  LDGSTS.E [R32+0x400c], desc[UR8][R156.64], !P0 ;  /* 0x0400c0009c207fae */ /* 0x000fe2000c121848 */
[C---:B---3--:R-:W-:Y:S01]  /*dd40*/  IMAD.WIDE R154, R25.reuse, 0x4, R226 ;  /* 0x00000004199a7825 */ /* 0x048fe200078e02e2 */
[----:B--2---:R-:W-:Y:S02]  /*dd50*/  IADD3 R27, R30, -0x7e, RZ ;  /* 0xffffff821e1b7810 */ /* 0x004fe40007ffe0ff */
[----:B------:R-:W-:Y:S01]  /*dd60*/  ISETP.GE.U32.AND P0, PT, R0, 0x7fffff22, PT ;  /* 0x7fffff220000780c */ /* 0x000fe20003f06070 */
[----:B----4-:R-:W-:Y:S01]  /*dd70*/  IMAD.WIDE R152, R25, 0x4, R228 ;  /* 0x0000000419987825 */ /* 0x010fe200078e02e4 */
[----:B------:R-:W-:Y:S01]  /*dd80*/  STL.64 [R1+0x8f8], R158 ;  /* 0x0008f89e01007387 */ /* 0x000fe20000100a00 */
[----:B------:R-:W1:Y:S02]  /*dd90*/  LDC R30, c[0x0][0x230] ;  /* 0x00008c00ff1e7b82 */ /* 0x000e640000000800 */
[----:B------:R-:W-:Y:S01]  /*dda0*/  VIADD R25, R28, 0xffffffa0 ;  /* 0xffffffa01c197836 */ /* 0x000fe20000000000 */
[----:B------:R-:W-:Y:S01]  /*ddb0*/  STL.64 [R1+0x908], R156 ;  /* 0x0009089c01007387 */ /* 0x000fe20000100a00 */
[----:B------:R-:W-:-:S03]  /*ddc0*/  IMAD R0, R26, 0x3d, RZ ;  /* 0x0000003d1a007824 */ /* 0x000fc600078e02ff */
[----:B------:R2:W-:Y:S01]  /*ddd0*/  STL.64 [R1+0x918], R154 ;  /* 0x0009189a01007387 */ /* 0x0005e20000100a00 */
[----:B------:R-:W3:Y:S03]  /*dde0*/  LDC R28, c[0x0][0x230] ;  /* 0x00008c00ff1c7b82 */ /* 0x000ee60000000800 */
[----:B------:R2:W-:Y:S04]  /*ddf0*/  LDGSTS.E [R32+0x8000], desc[UR8][R154.64], !P6 ;  /* 0x080000009a207fae */ /* 0x0005e8000f121848 */
[----:B------:R4:W-:Y:S04]  /*de00*/  STL.64 [R1+0x928], R152 ;  /* 0x0009289801007387 */ /* 0x0009e80000100a00 */
[----:B------:R4:W-:Y:S01]  /*de10*/  LDGSTS.E [R32+0xc000], desc[UR8][R152.64], !P6 ;  /* 0x0c00000098207fae */ /* 0x0009e2000f121848 */
[----:B------:R-:W-:Y:S01]  /*de20*/  ISETP.GE.U32.AND P6, PT, R25, 0x7fffff21, PT ;  /* 0x7fffff211900780c */ /* 0x000fe20003fc6070 */
[----:B------:R-:W-:-:S02]  /*de30*/  VIADD R25, R29, 0xffffff83 ;  /* 0xffffff831d197836 */ /* 0x000fc40000000000 */
[C---:B--2---:R-:W-:Y:S01]  /*de40*/  IMAD.WIDE R154, R0.reuse, 0x4, R226 ;  /* 0x00000004009a7825 */ /* 0x044fe200078e02e2 */
[----:B------:R-:W2:Y:S04]  /*de50*/  LDC R29, c[0x0][0x230] ;  /* 0x00008c00ff1d7b82 */ /* 0x000ea80000000800 */
[----:B------:R1:W-:Y:S01]  /*de60*/  LDGSTS.E [R32+0x8004], desc[UR8][R154.64], !P5 ;  /* 0x080040009a207fae */ /* 0x0003e2000e921848 */
[----:B----4-:R-:W-:-:S03]  /*de70*/  IMAD.WIDE R152, R0, 0x4, R228 ;  /* 0x0000000400987825 */ /* 0x010fc600078e02e4 */
[----:B------:R1:W-:Y:S01]  /*de80*/  STL.64 [R1+0x938], R154 ;  /* 0x0009389a01007387 */ /* 0x0003e20000100a00 */
[----:B------:R-:W-:-:S03]  /*de90*/  IMAD R0, R26, 0x3e, RZ ;  /* 0x0000003e1a007824 */ /* 0x000fc600078e02ff */
[----:B------:R4:W-:Y:S01]  /*dea0*/  LDGSTS.E [R32+0xc004], desc[UR8][R152.64], !P5 ;  /* 0x0c00400098207fae */ /* 0x0009e2000e921848 */
[----:B------:R-:W-:Y:S01]  /*deb0*/  ISETP.GE.U32.AND P5, PT, R25, 0x7fffff04, PT ;  /* 0x7fffff041900780c */ /* 0x000fe20003fa6070 */
[----:B------:R-:W-:Y:S02]  /*dec0*/  IMAD R25, R26, 0x3f, RZ ;  /* 0x0000003f1a197824 */ /* 0x000fe400078e02ff */
[C---:B------:R-:W-:Y:S01]  /*ded0*/  IMAD.WIDE R158, R0.reuse, 0x4, R226 ;  /* 0x00000004009e7825 */ /* 0x040fe200078e02e2 */
[----:B------:R4:W-:Y:S03]  /*dee0*/  STL.64 [R1+0x948], R152 ;  /* 0x0009489801007387 */ /* 0x0009e60000100a00 */
[----:B------:R-:W-:Y:S01]  /*def0*/  IMAD.WIDE R156, R0, 0x4, R228 ;  /* 0x00000004009c7825 */ /* 0x000fe200078e02e4 */
[----:B------:R3:W-:Y:S03]  /*df00*/  LDGSTS.E [R32+0x8008], desc[UR8][R158.64], !P1 ;  /* 0x080080009e207fae */ /* 0x0007e6000c921848 */
[----:B-1----:R-:W-:Y:S01]  /*df10*/  IMAD.WIDE R154, R25, 0x4, R226 ;  /* 0x00000004199a7825 */ /* 0x002fe200078e02e2 */
[----:B------:R1:W-:Y:S01]  /*df20*/  LDGSTS.E [R32+0xc008], desc[UR8][R156.64], !P1 ;  /* 0x0c0080009c207fae */ /* 0x0003e2000c921848 */
[----:B------:R-:W-:-:S02]  /*df30*/  ISETP.GE.U32.AND P1, PT, R27, 0x7fffff03, PT ;  /* 0x7fffff031b00780c */ /* 0x000fc40003f26070 */
[----:B------:R-:W-:Y:S01]  /*df40*/  VIADD R0, R31, 0xffffff81 ;  /* 0xffffff811f007836 */ /* 0x000fe20000000000 */
[----:B------:R1:W-:Y:S01]  /*df50*/  LDGSTS.E [R32+0x800c], desc[UR8][R154.64], !P4 ;  /* 0x0800c0009a207fae */ /* 0x0003e2000e121848 */
[----:B----4-:R-:W-:-:S03]  /*df60*/  IMAD.WIDE R152, R25, 0x4, R228 ;  /* 0x0000000419987825 */ /* 0x010fc600078e02e4 */
[----:B------:R4:W-:Y:S01]  /*df70*/  STL.64 [R1+0x958], R158 ;  /* 0x0009589e01007387 */ /* 0x0009e20000100a00 */
[----:B------:R-:W-:Y:S02]  /*df80*/  IMAD R25, R26, 0x5d, RZ ;  /* 0x0000005d1a197824 */ /* 0x000fe400078e02ff */
[----:B------:R-:W-:Y:S01]  /*df90*/  VIADD R31, R33, 0x7f ;  /* 0x0000007f211f7836 */ /* 0x000fe20000000000 */
[----:B------:R2:W-:Y:S01]  /*dfa0*/  LDGSTS.E [R32+0xc00c], desc[UR8][R152.64], !P4 ;  /* 0x0c00c00098207fae */ /* 0x0005e2000e121848 */
[----:B------:R-:W-:Y:S01]  /*dfb0*/  ISETP.GE.U32.AND P4, PT, R0, 0x7fffff02, PT ;  /* 0x7fffff020000780c */ /* 0x000fe20003f86070 */
[----:B------:R-:W-:Y:S01]  /*dfc0*/  IMAD R0, R26, 0x5c, RZ ;  /* 0x0000005c1a007824 */ /* 0x000fe200078e02ff */
[----:B------:R-:W2:Y:S01]  /*dfd0*/  LDC R33, c[0x0][0x230] ;  /* 0x00008c00ff217b82 */ /* 0x000ea20000000800 */
[----:B------:R1:W-:Y:S01]  /*dfe0*/  STL.64 [R1+0x968], R156 ;  /* 0x0009689c01007387 */ /* 0x0003e20000100a00 */
[----:B---3--:R-:W-:Y:S02]  /*dff0*/  VIADD R28, R28, 0xffffff80 ;  /* 0xffffff801c1c7836 */ /* 0x008fe40000000000 */
[----:B------:R-:W-:Y:S01]  /*e000*/  IMAD R27, R26, 0x5e, RZ ;  /* 0x0000005e1a1b7824 */ /* 0x000fe200078e02ff */
[----:B------:R3:W-:Y:S01]  /*e010*/  STL.64 [R1+0x978], R154 ;  /* 0x0009789a01007387 */ /* 0x0007e20000100a00 */
[----:B----4-:R-:W-:-:S03]  /*e020*/  IMAD.WIDE R158, R0, 0x4, R226 ;  /* 0x00000004009e7825 */ /* 0x010fc600078e02e2 */
[----:B------:R2:W-:Y:S01]  /*e030*/  STL.64 [R1+0x988], R152 ;  /* 0x0009889801007387 */ /* 0x0005e20000100a00 */
[----:B-1----:R-:W-:-:S03]  /*e040*/  IMAD.WIDE R156, R0, 0x4, R228 ;  /* 0x00000004009c7825 */ /* 0x002fc600078e02e4 */
[----:B------:R1:W-:Y:S01]  /*e050*/  LDGSTS.E [R32+0x10000], desc[UR8][R158.64], !P3 ;  /* 0x100000009e207fae */ /* 0x0003e2000d921848 */
[----:B---3--:R-:W-:-:S03]  /*e060*/  IMAD.WIDE R154, R25, 0x4, R226 ;  /* 0x00000004199a7825 */ /* 0x008fc600078e02e2 */
[----:B------:R-:W-:Y:S01]  /*e070*/  LDGSTS.E [R32+0x14000], desc[UR8][R156.64], !P3 ;  /* 0x140000009c207fae */ /* 0x000fe2000d921848 */
[----:B------:R-:W-:Y:S01]  /*e080*/  ISETP.GT.AND P3, PT, R31, 0x7f, PT ;  /* 0x0000007f1f00780c */ /* 0x000fe20003f64270 */
[----:B--2---:R-:W-:Y:S02]  /*e090*/  IMAD.WIDE R152, R25, 0x4, R228 ;  /* 0x0000000419987825 */ /* 0x004fe400078e02e4 */
[----:B------:R2:W-:Y:S01]  /*e0a0*/  LDGSTS.E [R32+0x10004], desc[UR8][R154.64], !P2 ;  /* 0x100040009a207fae */ /* 0x0005e2000d121848 */
[----:B------:R-:W-:Y:S02]  /*e0b0*/  SEL R0, RZ, 0x4, !P3 ;  /* 0x00000004ff007807 */ /* 0x000fe40005800000 */
[C---:B------:R-:W-:Y:S01]  /*e0c0*/  ISETP.GE.AND P3, PT, R252.reuse, R28, PT ;  /* 0x0000001cfc00720c */ /* 0x040fe20003f66270 */
[----:B------:R3:W-:Y:S01]  /*e0d0*/  LDGSTS.E [R32+0x14004], desc[UR8][R152.64], !P2 ;  /* 0x1400400098207fae */ /* 0x0007e2000d121848 */
[----:B------:R-:W-:-:S03]  /*e0e0*/  ISETP.GE.AND P2, PT, R252, UR4, PT ;  /* 0x00000004fc007c0c */ /* 0x000fc6000bf46270 */
[----:B------:R1:W-:Y:S01]  /*e0f0*/  STL.64 [R1+0x998], R158 ;  /* 0x0009989e01007387 */ /* 0x0003e20000100a00 */
[----:B------:R-:W-:Y:S02]  /*e100*/  SEL R25, R0, RZ, !P2 ;  /* 0x000000ff00197207 */ /* 0x000fe40005000000 */
[----:B------:R-:W-:Y:S01]  /*e110*/  ISETP.GT.AND P2, PT, R31, 0xff, PT ;  /* 0x000000ff1f00780c */ /* 0x000fe20003f44270 */
[----:B------:R-:W-:Y:S01]  /*e120*/  STL.64 [R1+0x9a8], R156 ;  /* 0x0009a89c01007387 */ /* 0x000fe20000100a00 */
[----:B------:R-:W-:Y:S01]  /*e130*/  SEL R0, RZ, 0x4, P3 ;  /* 0x00000004ff007807 */ /* 0x000fe20001800000 */
[----:B------:R-:W4:Y:S01]  /*e140*/  LDC R31, c[0x0][0x230] ;  /* 0x00008c00ff1f7b82 */ /* 0x000f220000000800 */
[----:B------:R-:W-:Y:S01]  /*e150*/  ISETP.GE.U32.AND P3, PT, R28, 0x7fffff01, PT ;  /* 0x7fffff011c00780c */ /* 0x000fe20003f66070 */
[----:B------:R2:W-:Y:S01]  /*e160*/  STL.64 [R1+0x9b8], R154 ;  /* 0x0009b89a01007387 */ /* 0x0005e20000100a00 */
[----:B------:R-:W-:Y:S02]  /*e170*/  SEL R0, R0, RZ, P2 ;  /* 0x000000ff00007207 */ /* 0x000fe40001000000 */
[----:B------:R-:W-:Y:S01]  /*e180*/  ISETP.NE.U32.AND P2, PT, R25, RZ, PT ;  /* 0x000000ff1900720c */ /* 0x000fe20003f45070 */
[----:B------:R3:W-:Y:S01]  /*e190*/  STL.64 [R1+0x9c8], R152 ;  /* 0x0009c89801007387 */ /* 0x0007e20000100a00 */
[----:B-1----:R-:W-:Y:S01]  /*e1a0*/  MOV R158, R162 ;  /* 0x000000a2009e7202 */ /* 0x002fe20000000f00 */
[----:B------:R-:W-:Y:S01]  /*e1b0*/  IMAD.MOV.U32 R159, RZ, RZ, R163 ;  /* 0x000000ffff9f7224 */ /* 0x000fe200078e00a3 */
[----:B------:R-:W1:Y:S01]  /*e1c0*/  LDC R28, c[0x0][0x230] ;  /* 0x00008c00ff1c7b82 */ /* 0x000e620000000800 */
[----:B------:R-:W-:Y:S01]  /*e1d0*/  IMAD.MOV.U32 R162, RZ, RZ, R172 ;  /* 0x000000ffffa27224 */ /* 0x000fe200078e00ac */
[----:B------:R-:W-:Y:S01]  /*e1e0*/  MOV R172, R184 ;  /* 0x000000b800ac7202 */ /* 0x000fe20000000f00 */
[----:B------:R-:W-:-:S02]  /*e1f0*/  IMAD.MOV.U32 R163, RZ, RZ, R173 ;  /* 0x000000ffffa37224 */ /* 0x000fc400078e00ad */
[----:B--2---:R-:W-:-:S04]  /*e200*/  IMAD.WIDE R154, R27, 0x4, R226 ;  /* 0x000000041b9a7825 */ /* 0x004fc800078e02e2 */
[----:B---3--:R-:W-:Y:S01]  /*e210*/  IMAD.WIDE R152, R27, 0x4, R228 ;  /* 0x000000041b987825 */ /* 0x008fe200078e02e4 */
[----:B------:R2:W-:Y:S01]  /*e220*/  LDGSTS.E [R32+0x10008], desc[UR8][R154.64], !P0 ;  /* 0x100080009a207fae */ /* 0x0005e2000c121848 */
[----:B------:R-:W3:Y:S02]  /*e230*/  LDC R27, c[0x0][0x230] ;  /* 0x00008c00ff1b7b82 */ /* 0x000ee40000000800 */
[----:B------:R-:W-:Y:S01]  /*e240*/  IMAD.MOV.U32 R173, RZ, RZ, R185 ;  /* 0x000000ffffad7224 */ /* 0x000fe200078e00b9 */
[----:B------:R2:W-:Y:S01]  /*e250*/  LDGSTS.E [R32+0x14008], desc[UR8][R152.64], !P0 ;  /* 0x1400800098207fae */ /* 0x0005e2000c121848 */
[----:B------:R-:W-:Y:S01]  /*e260*/  ISETP.NE.U32.AND P0, PT, R0, RZ, PT ;  /* 0x000000ff0000720c */ /* 0x000fe20003f05070 */
[----:B------:R-:W-:Y:S02]  /*e270*/  IMAD R0, R26, 0x5f, RZ ;  /* 0x0000005f1a007824 */ /* 0x000fe400078e02ff */
[----:B------:R-:W-:Y:S01]  /*e280*/  IMAD.MOV.U32 R184, RZ, RZ, R206 ;  /* 0x000000ffffb87224 */ /* 0x000fe200078e00ce */
[----:B------:R-:W-:Y:S01]  /*e290*/  MOV R206, R8 ;  /* 0x0000000800ce7202 */ /* 0x000fe20000000f00 */
[----:B------:R-:W-:Y:S01]  /*e2a0*/  IMAD.MOV.U32 R185, RZ, RZ, R207 ;  /* 0x000000ffffb97224 */ /* 0x000fe200078e00cf */
[----:B------:R2:W-:Y:S01]  /*e2b0*/  STL.64 [R1+0x9d8], R154 ;  /* 0x0009d89a01007387 */ /* 0x0005e20000100a00 */
[----:B------:R-:W-:-:S02]  /*e2c0*/  IMAD.MOV.U32 R207, RZ, RZ, R9 ;  /* 0x000000ffffcf7224 */ /* 0x000fc400078e0009 */
[C---:B------:R-:W-:Y:S01]  /*e2d0*/  IMAD.WIDE R8, R0.reuse, 0x4, R226 ;  /* 0x0000000400087825 */ /* 0x040fe200078e02e2 */
[----:B------:R4:W-:Y:S03]  /*e2e0*/  STL.64 [R1+0xa08], R152 ;  /* 0x000a089801007387 */ /* 0x0009e60000100a00 */
[----:B------:R-:W-:Y:S01]  /*e2f0*/  IMAD.WIDE R156, R0, 0x4, R228 ;  /* 0x00000004009c7825 */ /* 0x000fe200078e02e4 */
[----:B------:R1:W-:Y:S03]  /*e300*/  STL.64 [R1+0xa40], R8 ;  /* 0x000a400801007387 */ /* 0x0003e60000100a00 */
[----:B------:R-:W-:Y:S01]  /*e310*/  IMAD R25, R26, 0x7c, RZ ;  /* 0x0000007c1a197824 */ /* 0x000fe200078e02ff */
[----:B------:R-:W-:Y:S01]  /*e320*/  STL.64 [R1+0xa38], R156 ;  /* 0x000a389c01007387 */ /* 0x000fe20000100a00 */
[----:B------:R-:W-:-:S02]  /*e330*/  VIADD R0, R29, 0xffffff7f ;  /* 0xffffff7f1d007836 */ /* 0x000fc40000000000 */
[C---:B--2---:R-:W-:Y:S01]  /*e340*/  IMAD.WIDE R154, R25.reuse, 0x4, R226 ;  /* 0x00000004199a7825 */ /* 0x044fe200078e02e2 */
[----:B------:R-:W-:Y:S03]  /*e350*/  LDGSTS.E [R32+0x1000c], desc[UR8][R8.64], !P6 ;  /* 0x1000c00008207fae */ /* 0x000fe6000f121848 */
[----:B----4-:R-:W-:Y:S01]  /*e360*/  IMAD.WIDE R152, R25, 0x4, R228 ;  /* 0x0000000419987825 */ /* 0x010fe200078e02e4 */
[----:B------:R-:W-:Y:S04]  /*e370*/  LDGSTS.E [R32+0x1400c], desc[UR8][R156.64], !P6 ;  /* 0x1400c0009c207fae */ /* 0x000fe8000f121848 */
[----:B-1----:R-:W2:Y:S01]  /*e380*/  LDL.LU.64 R8, [R1+0x1040] ;  /* 0x0010400001087983 */ /* 0x002ea20000300a00 */
[----:B------:R-:W-:Y:S01]  /*e390*/  ISETP.GE.U32.AND P6, PT, R0, 0x7fffff00, PT ;  /* 0x7fffff000000780c */ /* 0x000fe20003fc6070 */
[----:B------:R-:W-:Y:S01]  /*e3a0*/  IMAD R0, R26, 0x7d, RZ ;  /* 0x0000007d1a007824 */ /* 0x000fe200078e02ff */
[----:B------:R-:W-:Y:S01]  /*e3b0*/  USHF.L.U32 UR6, UR6, 0x7, URZ ;  /* 0x0000000706067899 */ /* 0x000fe2000800063f */
[----:B------:R1:W-:Y:S01]  /*e3c0*/  STL.64 [R1+0xa30], R154 ;  /* 0x000a309a01007387 */ /* 0x0003e20000100a00 */
[----:B------:R-:W-:Y:S01]  /*e3d0*/  VIADD R25, R30, 0xffffff7e ;  /* 0xffffff7e1e197836 */ /* 0x000fe20000000000 */
[----:B------:R-:W-:-:S02]  /*e3e0*/  IADD3 R33, R33, -0xa2, RZ ;  /* 0xffffff5e21217810 */ /* 0x000fc40007ffe0ff */
[----:B------:R1:W-:Y:S04]  /*e3f0*/  LDGSTS.E [R32+0x18000], desc[UR8][R154.64], !P5 ;  /* 0x180000009a207fae */ /* 0x0003e8000e921848 */
[----:B------:R4:W-:Y:S04]  /*e400*/  STL.64 [R1+0xa28], R152 ;  /* 0x000a289801007387 */ /* 0x0009e80000100a00 */
[----:B------:R4:W-:Y:S01]  /*e410*/  LDGSTS.E [R32+0x1c000], desc[UR8][R152.64], !P5 ;  /* 0x1c00000098207fae */ /* 0x0009e2000e921848 */
[----:B------:R-:W-:Y:S02]  /*e420*/  ISETP.GE.U32.AND P5, PT, R25, 0x7ffffeff, PT ;  /* 0x7ffffeff1900780c */ /* 0x000fe40003fa6070 */
[----:B------:R-:W-:Y:S01]  /*e430*/  IADD3 R25, R28, -0x83, RZ ;  /* 0xffffff7d1c197810 */ /* 0x000fe20007ffe0ff */
[----:B-1----:R-:W-:-:S05]  /*e440*/  IMAD.WIDE R154, R0, 0x4, R226 ;  /* 0x00000004009a7825 */ /* 0x002fca00078e02e2 */
[----:B------:R1:W-:Y:S01]  /*e450*/  STL.64 [R1+0xa20], R154 ;  /* 0x000a209a01007387 */ /* 0x0003e20000100a00 */
[----:B----4-:R-:W-:-:S03]  /*e460*/  IMAD.WIDE R152, R0, 0x4, R228 ;  /* 0x0000000400987825 */ /* 0x010fc600078e02e4 */
[----:B------:R1:W-:Y:S01]  /*e470*/  LDGSTS.E [R32+0x18004], desc[UR8][R154.64], !P1 ;  /* 0x180040009a207fae */ /* 0x0003e2000c921848 */
[----:B------:R-:W-:-:S03]  /*e480*/  IMAD R0, R26, 0x7e, RZ ;  /* 0x0000007e1a007824 */ /* 0x000fc600078e02ff */
[----:B------:R4:W-:Y:S01]  /*e490*/  STL.64 [R1+0xa18], R152 ;  /* 0x000a189801007387 */ /* 0x0009e20000100a00 */
[----:B------:R-:W-:Y:S02]  /*e4a0*/  IMAD R26, R26, 0x7f, RZ ;  /* 0x0000007f1a1a7824 */ /* 0x000fe400078e02ff */
[----:B------:R-:W-:Y:S01]  /*e4b0*/  IMAD.WIDE R156, R0, 0x4, R226 ;  /* 0x00000004009c7825 */ /* 0x000fe200078e02e2 */
[----:B------:R4:W-:Y:S01]  /*e4c0*/  LDGSTS.E [R32+0x1c004], desc[UR8][R152.64], !P1 ;  /* 0x1c00400098207fae */ /* 0x0009e2000c921848 */
[----:B------:R-:W-:Y:S02]  /*e4d0*/  ISETP.GE.U32.AND P1, PT, R25, 0x7ffffefe, PT ;  /* 0x7ffffefe1900780c */ /* 0x000fe40003f26070 */
[--C-:B------:R-:W-:Y:S01]  /*e4e0*/  IMAD.WIDE R28, R26, 0x4, R228.reuse ;  /* 0x000000041a1c7825 */ /* 0x100fe200078e02e4 */
[----:B------:R3:W-:Y:S03]  /*e4f0*/  LDGSTS.E [R32+0x18008], desc[UR8][R156.64], !P4 ;  /* 0x180080009c207fae */ /* 0x0007e6000e121848 */
[----:B-1----:R-:W-:Y:S01]  /*e500*/  IMAD.WIDE R154, R0, 0x4, R228 ;  /* 0x00000004009a7825 */ /* 0x002fe200078e02e4 */
[----:B------:R1:W-:Y:S03]  /*e510*/  STL.64 [R1+0xa00], R156 ;  /* 0x000a009c01007387 */ /* 0x0003e60000100a00 */
[----:B------:R-:W-:Y:S01]  /*e520*/  VIADD R0, R31, 0xffffff5f ;  /* 0xffffff5f1f007836 */ /* 0x000fe20000000000 */
[----:B------:R1:W-:Y:S01]  /*e530*/  LDGSTS.E [R32+0x1c008], desc[UR8][R154.64], !P4 ;  /* 0x1c0080009a207fae */ /* 0x0003e2000e121848 */
[----:B----4-:R-:W-:-:S03]  /*e540*/  IMAD.WIDE R152, R26, 0x4, R226 ;  /* 0x000000041a987825 */ /* 0x010fc600078e02e2 */
[----:B------:R4:W-:Y:S01]  /*e550*/  STL.64 [R1+0x9f8], R154 ;  /* 0x0009f89a01007387 */ /* 0x0009e20000100a00 */
[----:B---3--:R-:W-:-:S03]  /*e560*/  VIADD R25, R27, 0xffffff7c ;  /* 0xffffff7c1b197836 */ /* 0x008fc60000000000 */
[----:B------:R3:W-:Y:S01]  /*e570*/  LDGSTS.E [R32+0x1800c], desc[UR8][R152.64], !P3 ;  /* 0x1800c00098207fae */ /* 0x0007e2000d921848 */
[----:B-1----:R-:W-:Y:S01]  /*e580*/  IMAD.MOV.U32 R156, RZ, RZ, R170 ;  /* 0x000000ffff9c7224 */ /* 0x002fe200078e00aa */
[----:B------:R-:W-:Y:S01]  /*e590*/  ISETP.GE.U32.AND P4, PT, R25, 0x7ffffefd, PT ;  /* 0x7ffffefd1900780c */ /* 0x000fe20003f86070 */
[----:B------:R-:W-:Y:S01]  /*e5a0*/  IMAD.MOV.U32 R157, RZ, RZ, R171 ;  /* 0x000000ffff9d7224 */ /* 0x000fe200078e00ab */
[----:B------:R1:W-:Y:S01]  /*e5b0*/  LDGSTS.E [R32+0x1c00c], desc[UR8][R28.64], !P3 ;  /* 0x1c00c0001c207fae */ /* 0x0003e2000d921848 */
[----:B------:R-:W-:Y:S01]  /*e5c0*/  ISETP.GE.U32.AND P3, PT, R0, 0x7ffffee0, PT ;  /* 0x7ffffee00000780c */ /* 0x000fe20003f66070 */
[----:B------:R-:W-:Y:S01]  /*e5d0*/  IMAD.U32 R0, RZ, RZ, UR10 ;  /* 0x0000000aff007e24 */ /* 0x000fe2000f8e00ff */
[----:B------:R-:W-:Y:S01]  /*e5e0*/  MOV R171, R185 ;  /* 0x000000b900ab7202 */ /* 0x000fe20000000f00 */
[----:B------:R3:W-:Y:S01]  /*e5f0*/  STL.64 [R1+0x9f0], R152 ;  /* 0x0009f09801007387 */ /* 0x0007e20000100a00 */
[----:B----4-:R-:W-:Y:S01]  /*e600*/  IMAD.MOV.U32 R154, RZ, RZ, R168 ;  /* 0x000000ffff9a7224 */ /* 0x010fe200078e00a8 */
[----:B------:R-:W-:Y:S01]  /*e610*/  MOV R155, R169 ;  /* 0x000000a9009b7202 */ /* 0x000fe20000000f00 */
[----:B------:R-:W-:Y:S01]  /*e620*/  IMAD.MOV.U32 R168, RZ, RZ, R182 ;  /* 0x000000ffffa87224 */ /* 0x000fe200078e00b6 */
[----:B------:R1:W-:Y:S01]  /*e630*/  STL.64 [R1+0x9e8], R28 ;  /* 0x0009e81c01007387 */ /* 0x0003e20000100a00 */
[----:B------:R-:W-:Y:S01]  /*e640*/  IMAD.MOV.U32 R169, RZ, RZ, R183 ;  /* 0x000000ffffa97224 */ /* 0x000fe200078e00b7 */
[----:B------:R-:W-:Y:S01]  /*e650*/  MOV R183, R197 ;  /* 0x000000c500b77202 */ /* 0x000fe20000000f00 */
[----:B------:R-:W-:Y:S01]  /*e660*/  IMAD.MOV.U32 R170, RZ, RZ, R184 ;  /* 0x000000ffffaa7224 */ /* 0x000fe200078e00b8 */
[----:B------:R-:W0:Y:S01]  /*e670*/  LDGDEPBAR ;  /* 0x00000000000079af */ /* 0x000e220000000000 */
[----:B------:R-:W-:-:S02]  /*e680*/  IMAD.MOV.U32 R182, RZ, RZ, R196 ;  /* 0x000000ffffb67224 */ /* 0x000fc400078e00c4 */
[----:B------:R-:W-:Y:S02]  /*e690*/  IMAD.MOV.U32 R184, RZ, RZ, R198 ;  /* 0x000000ffffb87224 */ /* 0x000fe400078e00c6 */
[----:B---3--:R-:W-:Y:S01]  /*e6a0*/  IMAD.MOV.U32 R153, RZ, RZ, R167 ;  /* 0x000000ffff997224 */ /* 0x008fe200078e00a7 */
[----:B------:R-:W-:Y:S01]  /*e6b0*/  MOV R167, R181 ;  /* 0x000000b500a77202 */ /* 0x000fe20000000f00 */
[----:B------:R-:W-:Y:S01]  /*e6c0*/  IMAD.MOV.U32 R181, RZ, RZ, R195 ;  /* 0x000000ffffb57224 */ /* 0x000fe200078e00c3 */
[----:B------:R-:W-:Y:S01]  /*e6d0*/  MOV R195, R209 ;  /* 0x000000d100c37202 */ /* 0x000fe20000000f00 */
[----:B------:R-:W-:Y:S01]  /*e6e0*/  IMAD.MOV.U32 R185, RZ, RZ, R199 ;  /* 0x000000ffffb97224 */ /* 0x000fe200078e00c7 */
[----:B------:R-:W-:Y:S01]  /*e6f0*/  MOV R199, R213 ;  /* 0x000000d500c77202 */ /* 0x000fe20000000f00 */
[----:B------:R-:W-:Y:S02]  /*e700*/  IMAD.MOV.U32 R196, RZ, RZ, R210 ;  /* 0x000000ffffc47224 */ /* 0x000fe400078e00d2 */
[----:B------:R-:W-:-:S02]  /*e710*/  IMAD.MOV.U32 R197, RZ, RZ, R211 ;  /* 0x000000ffffc57224 */ /* 0x000fc400078e00d3 */
[----:B------:R-:W-:Y:S01]  /*e720*/  IMAD.MOV.U32 R198, RZ, RZ, R212 ;  /* 0x000000ffffc67224 */ /* 0x000fe200078e00d4 */
[----:B------:R-:W3:Y:S04]  /*e730*/  LDL.64 R210, [R1+0x210] ;  /* 0x0002100001d27983 */ /* 0x000ee80000100a00 */
[----:B------:R-:W4:Y:S01]  /*e740*/  LDL.64 R212, [R1+0x250] ;  /* 0x0002500001d47983 */ /* 0x000f220000100a00 */
[----:B--2---:R-:W-:Y:S02]  /*e750*/  IADD3 R31, R0, 0x100000, R9 ;  /* 0x00100000001f7810 */ /* 0x004fe40007ffe009 */
[C---:B------:R-:W-:Y:S02]  /*e760*/  LOP3.LUT R30, R9.reuse, 0x10, RZ, 0x3c, !PT ;  /* 0x00000010091e7812 */ /* 0x040fe400078e3cff */
[C---:B-1----:R-:W-:Y:S01]  /*e770*/  LOP3.LUT R29, R9.reuse, 0x20, RZ, 0x3c, !PT ;  /* 0x00000020091d7812 */ /* 0x042fe200078e3cff */
[----:B------:R1:W-:Y:S01]  /*e780*/  LDGSTS.E [R31+-0x60000], desc[UR8][R158.64], P2 ;  /* 0xa00000009e1f7fae */ /* 0x0003e20009121848 */
[----:B------:R-:W-:-:S02]  /*e790*/  LOP3.LUT R28, R9, 0x30, RZ, 0x3c, !PT ;  /* 0x00000030091c7812 */ /* 0x000fc400078e3cff */
[C---:B------:R-:W-:Y:S01]  /*e7a0*/  LOP3.LUT R27, R9.reuse, 0x40, RZ, 0x3c, !PT ;  /* 0x00000040091b7812 */ /* 0x040fe200078e3cff */
[----:B------:R2:W-:Y:S01]  /*e7b0*/  LDGSTS.E [R31+-0x5fc00], desc[UR8][R160.64], P2 ;  /* 0xa0400000a01f7fae */ /* 0x0005e20009121848 */
[C---:B------:R-:W-:Y:S02]  /*e7c0*/  LOP3.LUT R26, R9.reuse, 0x50, RZ, 0x3c, !PT ;  /* 0x00000050091a7812 */ /* 0x040fe400078e3cff */
[C---:B------:R-:W-:Y:S01]  /*e7d0*/  LOP3.LUT R25, R9.reuse, 0x60, RZ, 0x3c, !PT ;  /* 0x0000006009197812 */ /* 0x040fe200078e3cff */
[----:B------:R2:W-:Y:S01]  /*e7e0*/  LDGSTS.E [R31+-0x5f800], desc[UR8][R162.64], P2 ;  /* 0xa0800000a21f7fae */ /* 0x0005e20009121848 */
[----:B------:R-:W-:Y:S02]  /*e7f0*/  LOP3.LUT R152, R9, 0x70, RZ, 0x3c, !PT ;  /* 0x0000007009987812 */ /* 0x000fe400078e3cff */
[C---:B------:R-:W-:Y:S01]  /*e800*/  IADD3 R30, R0.reuse, 0x100000, R30 ;  /* 0x00100000001e7810 */ /* 0x040fe20007ffe01e */
[----:B-1----:R-:W-:Y:S01]  /*e810*/  IMAD.MOV.U32 R158, RZ, RZ, R172 ;  /* 0x000000ffff9e7224 */ /* 0x002fe200078e00ac */
[----:B------:R-:W-:Y:S01]  /*e820*/  MOV R159, R173 ;  /* 0x000000ad009f7202 */ /* 0x000fe20000000f00 */
[----:B------:R-:W-:Y:S01]  /*e830*/  IMAD.MOV.U32 R172, RZ, RZ, R186 ;  /* 0x000000ffffac7224 */ /* 0x000fe200078e00ba */
[C---:B------:R-:W-:Y:S01]  /*e840*/  IADD3 R29, R0.reuse, 0x100000, R29 ;  /* 0x00100000001d7810 */ /* 0x040fe20007ffe01d */
[----:B--2---:R-:W-:Y:S01]  /*e850*/  IMAD.MOV.U32 R160, RZ, RZ, R174 ;  /* 0x000000ffffa07224 */ /* 0x004fe200078e00ae */
[C---:B------:R-:W-:Y:S01]  /*e860*/  IADD3 R28, R0.reuse, 0x100000, R28 ;  /* 0x00100000001c7810 */ /* 0x040fe20007ffe01c */
[----:B------:R-:W-:Y:S01]  /*e870*/  IMAD.MOV.U32 R161, RZ, RZ, R175 ;  /* 0x000000ffffa17224 */ /* 0x000fe200078e00af */
[C---:B------:R-:W-:Y:S01]  /*e880*/  IADD3 R27, R0.reuse, 0x100000, R27 ;  /* 0x00100000001b7810 */ /* 0x040fe20007ffe01b */
[----:B------:R-:W-:Y:S01]  /*e890*/  IMAD.MOV.U32 R173, RZ, RZ, R187 ;  /* 0x000000ffffad7224 */ /* 0x000fe200078e00bb */
[C---:B------:R-:W-:Y:S01]  /*e8a0*/  IADD3 R26, R0.reuse, 0x100000, R26 ;  /* 0x00100000001a7810 */ /* 0x040fe20007ffe01a */
[----:B------:R1:W-:Y:S01]  /*e8b0*/  LDGSTS.E [R31+-0x5f400], desc[UR8][R164.64], P2 ;  /* 0xa0c00000a41f7fae */ /* 0x0003e20009121848 */
[C---:B------:R-:W-:Y:S01]  /*e8c0*/  IADD3 R25, R0.reuse, 0x100000, R25 ;  /* 0x0010000000197810 */ /* 0x040fe20007ffe019 */
[----:B------:R-:W-:Y:S01]  /*e8d0*/  IMAD.MOV.U32 R162, RZ, RZ, R176 ;  /* 0x000000ffffa27224 */ /* 0x000fe200078e00b0 */
[----:B------:R-:W-:Y:S01]  /*e8e0*/  IADD3 R0, R0, 0x100000, R152 ;  /* 0x0010000000007810 */ /* 0x000fe20007ffe098 */
[----:B------:R-:W-:Y:S01]  /*e8f0*/  IMAD.MOV.U32 R174, RZ, RZ, R188 ;  /* 0x000000ffffae7224 */ /* 0x000fe200078e00bc */
[----:B------:R-:W-:Y:S01]  /*e900*/  MOV R163, R177 ;  /* 0x000000b100a37202 */ /* 0x000fe20000000f00 */
[----:B------:R-:W-:Y:S01]  /*e910*/  IMAD.MOV.U32 R186, RZ, RZ, R200 ;  /* 0x000000ffffba7224 */ /* 0x000fe200078e00c8 */
[----:B------:R-:W-:Y:S01]  /*e920*/  MOV R175, R189 ;  /* 0x000000bd00af7202 */ /* 0x000fe20000000f00 */
[----:B------:R-:W-:Y:S01]  /*e930*/  IMAD.MOV.U32 R152, RZ, RZ, R166 ;  /* 0x000000ffff987224 */ /* 0x000fe200078e00a6 */
[----:B------:R-:W-:Y:S01]  /*e940*/  MOV R187, R201 ;  /* 0x000000c900bb7202 */ /* 0x000fe20000000f00 */
[----:B------:R-:W-:Y:S01]  /*e950*/  IMAD.MOV.U32 R176, RZ, RZ, R190 ;  /* 0x000000ffffb07224 */ /* 0x000fe200078e00be */
[----:B------:R-:W2:Y:S01]  /*e960*/  LDL.64 R200, [R1+0x4e0] ;  /* 0x0004e00001c87983 */ /* 0x000ea20000100a00 */
[----:B-1----:R-:W-:-:S02]  /*e970*/  IMAD.MOV.U32 R164, RZ, RZ, R178 ;  /* 0x000000ffffa47224 */ /* 0x002fc400078e00b2 */
[----:B------:R-:W-:Y:S01]  /*e980*/  IMAD.MOV.U32 R165, RZ, RZ, R179 ;  /* 0x000000ffffa57224 */ /* 0x000fe200078e00b3 */
[----:B------:R-:W-:Y:S01]  /*e990*/  MOV R179, R193 ;  /* 0x000000c100b37202 */ /* 0x000fe20000000f00 */
[----:B------:R-:W-:Y:S01]  /*e9a0*/  IMAD.MOV.U32 R177, RZ, RZ, R191 ;  /* 0x000000ffffb17224 */ /* 0x000fe200078e00bf */
[----:B------:R-:W-:Y:S01]  /*e9b0*/  MOV R191, R205 ;  /* 0x000000cd00bf7202 */ /* 0x000fe20000000f00 */
[----:B------:R-:W-:Y:S01]  /*e9c0*/  IMAD.MOV.U32 R188, RZ, RZ, R202 ;  /* 0x000000ffffbc7224 */ /* 0x000fe200078e00ca */
[----:B------:R-:W-:Y:S01]  /*e9d0*/  LDGSTS.E [R31+-0x5f000], desc[UR8][R152.64], P2 ;  /* 0xa1000000981f7fae */ /* 0x000fe20009121848 */
[----:B------:R-:W-:Y:S02]  /*e9e0*/  IMAD.MOV.U32 R189, RZ, RZ, R203 ;  /* 0x000000ffffbd7224 */ /* 0x000fe400078e00cb */
[----:B------:R-:W-:Y:S01]  /*e9f0*/  IMAD.MOV.U32 R166, RZ, RZ, R180 ;  /* 0x000000ffffa67224 */ /* 0x000fe200078e00b4 */
[----:B------:R-:W3:Y:S01]  /*ea00*/  LDL.64 R202, [R1+0x538] ;  /* 0x0005380001ca7983 */ /* 0x000ee20000100a00 */
[----:B------:R-:W-:-:S02]  /*ea10*/  IMAD.MOV.U32 R178, RZ, RZ, R192 ;  /* 0x000000ffffb27224 */ /* 0x000fc400078e00c0 */
[----:B------:R-:W-:Y:S01]  /*ea20*/  IMAD.MOV.U32 R190, RZ, RZ, R204 ;  /* 0x000000ffffbe7224 */ /* 0x000fe200078e00cc */
[----:B------:R-:W-:Y:S01]  /*ea30*/  LDGSTS.E [R31+-0x5ec00], desc[UR8][R154.64], P2 ;  /* 0xa14000009a1f7fae */ /* 0x000fe20009121848 */
[----:B------:R-:W-:Y:S02]  /*ea40*/  IMAD.MOV.U32 R180, RZ, RZ, R194 ;  /* 0x000000ffffb47224 */ /* 0x000fe400078e00c2 */
[----:B------:R-:W-:Y:S01]  /*ea50*/  IMAD.MOV.U32 R192, RZ, RZ, R206 ;  /* 0x000000ffffc07224 */ /* 0x000fe200078e00ce */
[----:B------:R-:W4:Y:S01]  /*ea60*/  LDL.64 R204, [R1+0x588] ;  /* 0x0005880001cc7983 */ /* 0x000f220000100a00 */
[----:B------:R-:W-:Y:S02]  /*ea70*/  IMAD.MOV.U32 R193, RZ, RZ, R207 ;  /* 0x000000ffffc17224 */ /* 0x000fe400078e00cf */
[----:B------:R-:W-:Y:S01]  /*ea80*/  IMAD.MOV.U32 R194, RZ, RZ, R208 ;  /* 0x000000ffffc27224 */ /* 0x000fe200078e00d0 */
[----:B------:R-:W4:Y:S04]  /*ea90*/  LDL.64 R206, [R1+0x5e0] ;  /* 0x0005e00001ce7983 */ /* 0x000f280000100a00 */
[----:B------:R-:W4:Y:S04]  /*eaa0*/  LDL.64 R208, [R1+0x1d0] ;  /* 0x0001d00001d07983 */ /* 0x000f280000100a00 */
[----:B------:R-:W4:Y:S04]  /*eab0*/  LDL.64 R152, [R1+0x290] ;  /* 0x0002900001987983 */ /* 0x000f280000100a00 */
[----:B------:R-:W-:Y:S04]  /*eac0*/  LDGSTS.E [R31+-0x5e800], desc[UR8][R156.64], P2 ;  /* 0xa18000009c1f7fae */ /* 0x000fe80009121848 */
        /* <DEDUP_REMOVED lines=43> */
[----:B------:R-:W4:Y:S04]  /*ed80*/  LDL.64 R198, [R1+0x470] ;  /* 0x0004700001c67983 */ /* 0x000f280000100a00 */
[----:B--2---:R-:W-:Y:S04]  /*ed90*/  LDGSTS.E [R30+-0x5cf80], desc[UR8][R200.64], P2 ;  /* 0xa3080000c81e7fae */ /* 0x004fe80009121848 */
[----:B---3--:R-:W-:Y:S04]  /*eda0*/  LDGSTS.E [R30+-0x5cb80], desc[UR8][R202.64], P2 ;  /* 0xa3480000ca1e7fae */ /* 0x008fe80009121848 */
[----:B------:R-:W2:Y:S04]  /*edb0*/  LDL.64 R200, [R1+0x498] ;  /* 0x0004980001c87983 */ /* 0x000ea80000100a00 */
[----:B----4-:R-:W-:Y:S04]  /*edc0*/  LDGSTS.E [R30+-0x5c780], desc[UR8][R204.64], P2 ;  /* 0xa3880000cc1e7fae */ /* 0x010fe80009121848 */
[----:B------:R-:W3:Y:S04]  /*edd0*/  LDL.64 R202, [R1+0x4f8] ;  /* 0x0004f80001ca7983 */ /* 0x000ee80000100a00 */
        /* <DEDUP_REMOVED lines=135> */
[----:B------:R-:W4:Y:S04]  /*f650*/  LDL.LU.64 R152, [R1+0x1038] ;  /* 0x0010380001987983 */ /* 0x000f280000300a00 */
        /* <DEDUP_REMOVED lines=44> */
[----:B------:R-:W4:Y:S04]  /*f920*/  LDL.LU.64 R198, [R1+0xf80] ;  /* 0x000f800001c67983 */ /* 0x000f280000300a00 */
[----:B--2---:R-:W-:Y:S04]  /*f930*/  LDGSTS.E [R0+-0x5d880], desc[UR8][R200.64], P2 ;  /* 0xa2780000c8007fae */ /* 0x004fe80009121848 */
[----:B---3--:R-:W-:Y:S04]  /*f940*/  LDGSTS.E [R0+-0x5d480], desc[UR8][R202.64], P2 ;  /* 0xa2b80000ca007fae */ /* 0x008fe80009121848 */
[----:B------:R-:W2:Y:S04]  /*f950*/  LDL.LU.64 R200, [R1+0xf78] ;  /* 0x000f780001c87983 */ /* 0x000ea80000300a00 */
[----:B----4-:R-:W-:Y:S04]  /*f960*/  LDGSTS.E [R0+-0x5d080], desc[UR8][R204.64], P2 ;  /* 0xa2f80000cc007fae */ /* 0x010fe80009121848 */
[----:B------:R-:W3:Y:S04]  /*f970*/  LDL.LU.64 R202, [R1+0xf70] ;  /* 0x000f700001ca7983 */ /* 0x000ee80000300a00 */
[----:B------:R-:W-:Y:S04]  /*f980*/  LDGSTS.E [R0+-0x5cc80], desc[UR8][R206.64], P2 ;  /* 0xa3380000ce007fae */ /* 0x000fe80009121848 */
[----:B------:R-:W4:Y:S04]  /*f990*/  LDL.LU.64 R204, [R1+0xf68] ;  /* 0x000f680001cc7983 */ /* 0x000f280000300a00 */
[----:B------:R-:W-:Y:S04]  /*f9a0*/  LDGSTS.E [R0+-0x5c880], desc[UR8][R208.64], P2 ;  /* 0xa3780000d0007fae */ /* 0x000fe80009121848 */
[----:B------:R-:W2:Y:S04]  /*f9b0*/  LDL.LU.64 R206, [R1+0xf60] ;  /* 0x000f600001ce7983 */ /* 0x000ea80000300a00 */
[----:B------:R-:W-:Y:S04]  /*f9c0*/  LDGSTS.E [R0+-0x5c480], desc[UR8][R210.64], P2 ;  /* 0xa3b80000d2007fae */ /* 0x000fe80009121848 */
[----:B------:R-:W3:Y:S04]  /*f9d0*/  LDL.LU.64 R208, [R1+0xf58] ;  /* 0x000f580001d07983 */ /* 0x000ee80000300a00 */
[----:B------:R1:W-:Y:S01]  /*f9e0*/  LDGSTS.E [R0+-0x5c080], desc[UR8][R212.64], P2 ;  /* 0xa3f80000d4007fae */ /* 0x0003e20009121848 */
[----:B------:R-:W-:Y:S01]  /*f9f0*/  ISETP.GE.U32.AND P2, PT, R33, 0x7ffffedf, PT ;  /* 0x7ffffedf2100780c */ /* 0x000fe20003f46070 */
[----:B------:R-:W-:-:S02]  /*fa00*/  IMAD.U32 R33, RZ, RZ, UR6 ;  /* 0x00000006ff217e24 */ /* 0x000fc4000f8e00ff */
[----:B------:R-:W4:Y:S02]  /*fa10*/  LDL.LU.64 R210, [R1+0xf50] ;  /* 0x000f500001d27983 */ /* 0x000f240000300a00 */
[C---:B------:R-:W-:Y:S02]  /*fa20*/  IMAD.WIDE R226, R33.reuse, 0x4, R226 ;  /* 0x0000000421e27825 */ /* 0x040fe400078e02e2 */
[----:B------:R-:W0:Y:S02]  /*fa30*/  LDGDEPBAR ;  /* 0x00000000000079af */ /* 0x000e240000000000 */
[----:B------:R-:W-:Y:S02]  /*fa40*/  IMAD.WIDE R228, R33, 0x4, R228 ;  /* 0x0000000421e47825 */ /* 0x000fe400078e02e4 */
[----:B------:R-:W1:Y:S04]  /*fa50*/  LDL.LU.64 R212, [R1+0xf48] ;  /* 0x000f480001d47983 */ /* 0x000e680000300a00 */
[----:B------:R2:W-:Y:S04]  /*fa60*/  STL.64 [R1+0xc78], R226 ;  /* 0x000c78e201007387 */ /* 0x0005e80000100a00 */
[----:B--2---:R-:W2:Y:S04]  /*fa70*/  LDL.LU.64 R226, [R1+0xc0] ;  /* 0x0000c00001e27983 */ /* 0x004ea80000300a00 */
[----:B------:R3:W-:Y:S04]  /*fa80*/  STL.64 [R1+0xc70], R228 ;  /* 0x000c70e401007387 */ /* 0x0007e80000100a00 */
[----:B---3--:R-:W3:Y:S01]  /*fa90*/  LDL.LU.64 R228, [R1+0xc8] ;  /* 0x0000c80001e47983 */ /* 0x008ee20000300a00 */
[----:B------:R-:W-:-:S06]  /*faa0*/  USHF.L.U32 UR7, UR7, 0x7, URZ ;  /* 0x0000000707077899 */ /* 0x000fcc000800063f */
[----:B------:R-:W-:Y:S02]  /*fab0*/  IMAD.U32 R252, RZ, RZ, UR7 ;  /* 0x00000007fffc7e24 */ /* 0x000fe4000f8e00ff */
[----:B---3--:R-:W-:-:S05]  /*fac0*/  IMAD.WIDE R228, R33, 0x4, R228 ;  /* 0x0000000421e47825 */ /* 0x008fca00078e02e4 */
[----:B------:R2:W-:Y:S02]  /*fad0*/  STL.64 [R1+0xc68], R228 ;  /* 0x000c68e401007387 */ /* 0x0005e40000100a00 */
[----:B--2---:R-:W-:-:S05]  /*fae0*/  IMAD.WIDE R228, R33, 0x4, R226 ;  /* 0x0000000421e47825 */ /* 0x004fca00078e02e2 */
[----:B------:R-:W-:Y:S04]  /*faf0*/  STL.64 [R1+0xc60], R228 ;  /* 0x000c60e401007387 */ /* 0x000fe80000100a00 */
[----:B------:R2:W-:Y:S01]  /*fb00*/  STL.64 [R1+0x1408], R224 ;  /* 0x001408e001007387 */ /* 0x0005e20000100a00 */
[----:B------:R-:W3:Y:S08]  /*fb10*/  LDC R226, c[0x0][0x230] ;  /* 0x00008c00ffe27b82 */ /* 0x000ef00000000800 */
[----:B------:R-:W4:Y:S01]  /*fb20*/  LDC R227, c[0x0][0x230] ;  /* 0x00008c00ffe37b82 */ /* 0x000f220000000800 */
[----:B--2---:R-:W2:Y:S04]  /*fb30*/  LDL.64 R224, [R1+0xc78] ;  /* 0x000c780001e07983 */ /* 0x004ea80000100a00 */
[----:B------:R1:W-:Y:S04]  /*fb40*/  STL.64 [R1+0x1400], R24 ;  /* 0x0014001801007387 */ /* 0x0003e80000100a00 */
[----:B-1----:R-:W2:Y:S04]  /*fb50*/  LDL.64 R24, [R1+0xc70] ;  /* 0x000c700001187983 */ /* 0x002ea80000100a00 */
[----:B------:R1:W-:Y:S04]  /*fb60*/  STL.64 [R1+0x13f8], R30 ;  /* 0x0013f81e01007387 */ /* 0x0003e80000100a00 */
[----:B-1----:R-:W2:Y:S04]  /*fb70*/  LDL.LU.64 R30, [R1+0xb8] ;  /* 0x0000b800011e7983 */ /* 0x002ea80000300a00 */
[----:B------:R1:W-:Y:S04]  /*fb80*/  STL.64 [R1+0x1338], R28 ;  /* 0x0013381c01007387 */ /* 0x0003e80000100a00 */
[----:B-1----:R-:W2:Y:S04]  /*fb90*/  LDL.LU.64 R28, [R1+0xb0] ;  /* 0x0000b000011c7983 */ /* 0x002ea80000300a00 */
[----:B------:R1:W-:Y:S04]  /*fba0*/  STL.64 [R1+0x1278], R26 ;  /* 0x0012781a01007387 */ /* 0x0003e80000100a00 */
[----:B-1----:R-:W2:Y:S04]  /*fbb0*/  LDL.LU.64 R26, [R1+0xa8] ;  /* 0x0000a800011a7983 */ /* 0x002ea80000300a00 */
[----:B------:R1:W-:Y:S04]  /*fbc0*/  STL [R1+0xfa8], R3 ;  /* 0x000fa80301007387 */ /* 0x0003e80000100800 */
[----:B-1----:R-:W2:Y:S04]  /*fbd0*/  LDL.LU R3, [R1+0xe9c] ;  /* 0x000e9c0001037983 */ /* 0x002ea80000300800 */
[----:B------:R1:W-:Y:S01]  /*fbe0*/  STL.64 [R1+0xf50], R8 ;  /* 0x000f500801007387 */ /* 0x0003e20000100a00 */
[----:B------:R-:W-:Y:S06]  /*fbf0*/  BAR.SYNC.DEFER_BLOCKING 0x0 ;  /* 0x0000000000007b1d */ /* 0x000fec0000010000 */
[----:B-1----:R-:W2:Y:S04]  /*fc00*/  LDL.LU.64 R8, [R1+0xa0] ;  /* 0x0000a00001087983 */ /* 0x002ea80000300a00 */
[----:B------:R1:W-:Y:S04]  /*fc10*/  STL.64 [R1+0xf48], R6 ;  /* 0x000f480601007387 */ /* 0x0003e80000100a00 */
[----:B-1----:R-:W2:Y:S01]  /*fc20*/  LDL.64 R6, [R1+0xc68] ;  /* 0x000c680001067983 */ /* 0x002ea20000100a00 */
[----:B---3--:R-:W-:Y:S01]  /*fc30*/  VIADD R226, R226, 0xffffff5d ;  /* 0xffffff5de2e27836 */ /* 0x008fe20000000000 */
[----:B----4-:R-:W-:Y:S01]  /*fc40*/  IADD3 R227, R227, -0xa4, RZ ;  /* 0xffffff5ce3e37810 */ /* 0x010fe20007ffe0ff */
[----:B------:R-:W-:-:S04]  /*fc50*/  IMAD.WIDE R212, R33, 0x4, R212 ;  /* 0x0000000421d47825 */ /* 0x000fc800078e02d4 */
[----:B--2---:R-:W-:-:S04]  /*fc60*/  IMAD.WIDE R30, R33, 0x4, R30 ;  /* 0x00000004211e7825 */ /* 0x004fc800078e021e */
[----:B------:R-:W-:-:S04]  /*fc70*/  IMAD.WIDE R28, R33, 0x4, R28 ;  /* 0x00000004211c7825 */ /* 0x000fc800078e021c */
[C---:B------:R-:W-:Y:S01]  /*fc80*/  IMAD.WIDE R26, R33.reuse, 0x4, R26 ;  /* 0x00000004211a7825 */ /* 0x040fe200078e021a */
[----:B------:R-:W-:Y:S01]  /*fc90*/  @!PT LDS RZ, [RZ] ;  /* 0x00000000fffff984 */ /* 0x000fe20000000800 */
[----:B------:R-:W-:Y:S01]  /*fca0*/  @!PT LDS RZ, [RZ] ;  /* 0x00000000fffff984 */ /* 0x000fe20000000800 */
[----:B------:R-:W-:Y:S01]  /*fcb0*/  @!PT LDS RZ, [RZ] ;  /* 0x00000000fffff984 */ /* 0x000fe20000000800 */
[----:B------:R-:W-:Y:S04]  /*fcc0*/  LDGSTS.E [R3+0x20000], desc[UR8][R224.64], !P6 ;  /* 0x20000000e0037fae */ /* 0x000fe8000f121848 */
[----:B------:R-:W-:Y:S01]  /*fcd0*/  LDGSTS.E [R3+0x24000], desc[UR8][R24.64], !P6 ;  /* 0x2400000018037fae */ /* 0x000fe2000f121848 */
[----:B------:R-:W-:Y:S02]  /*fce0*/  ISETP.GE.U32.AND P6, PT, R226, 0x7ffffede, PT ;  /* 0x7ffffedee200780c */ /* 0x000fe40003fc6070 */
[----:B------:R-:W1:Y:S01]  /*fcf0*/  LDC R226, c[0x0][0x230] ;  /* 0x00008c00ffe27b82 */ /* 0x000e620000000800 */
[----:B------:R-:W2:Y:S04]  /*fd00*/  LDL.LU.64 R224, [R1+0x1408] ;  /* 0x0014080001e07983 */ /* 0x000ea80000300a00 */
[----:B------:R-:W3:Y:S01]  /*fd10*/  LDL.LU.64 R24, [R1+0x1400] ;  /* 0x0014000001187983 */ /* 0x000ee20000300a00 */
[----:B------:R-:W-:-:S03]  /*fd20*/  IMAD.WIDE R8, R33, 0x4, R8 ;  /* 0x0000000421087825 */ /* 0x000fc600078e0208 */
[----:B------:R4:W-:Y:S04]  /*fd30*/  STL.64 [R1+0xc58], R30 ;  /* 0x000c581e01007387 */ /* 0x0009e80000100a00 */
[----:B------:R4:W-:Y:S01]  /*fd40*/  STL.64 [R1+0xc50], R28 ;  /* 0x000c501c01007387 */ /* 0x0009e20000100a00 */
[----:B-1----:R-:W-:-:S03]  /*fd50*/  VIADD R226, R226, 0xffffff3e ;  /* 0xffffff3ee2e27836 */ /* 0x002fc60000000000 */
[----:B------:R1:W-:Y:S04]  /*fd60*/  LDGSTS.E [R3+0x20004], desc[UR8][R6.64], !P5 ;  /* 0x2000400006037fae */ /* 0x0003e8000e921848 */
[----:B------:R4:W-:Y:S01]  /*fd70*/  LDGSTS.E [R3+0x24004], desc[UR8][R228.64], !P5 ;  /* 0x24004000e4037fae */ /* 0x0009e2000e921848 */
[----:B------:R-:W-:Y:S02]  /*fd80*/  ISETP.GE.U32.AND P5, PT, R227, 0x7ffffedd, PT ;  /* 0x7ffffedde300780c */ /* 0x000fe40003fa6070 */
[----:B------:R-:W4:Y:S01]  /*fd90*/  LDC R227, c[0x0][0x230] ;  /* 0x00008c00ffe37b82 */ /* 0x000f220000000800 */
[----:B------:R-:W-:Y:S04]  /*fda0*/  LDGSTS.E [R3+0x20008], desc[UR8][R30.64], !P1 ;  /* 0x200080001e037fae */ /* 0x000fe8000c921848 */
[----:B------:R4:W-:Y:S03]  /*fdb0*/  LDGSTS.E [R3+0x24008], desc[UR8][R28.64], !P1 ;  /* 0x240080001c037fae */ /* 0x0009e6000c921848 */
[----:B-1----:R-:W1:Y:S01]  /*fdc0*/  LDC R6, c[0x0][0x230] ;  /* 0x00008c00ff067b82 */ /* 0x002e620000000800 */
[----:B------:R1:W-:Y:S04]  /*fdd0*/  LDGSTS.E [R3+0x2000c], desc[UR8][R26.64], !P4 ;  /* 0x2000c0001a037fae */ /* 0x0003e8000e121848 */
[----:B----4-:R-:W4:Y:S03]  /*fde0*/  LDL.LU.64 R30, [R1+0x13f8] ;  /* 0x0013f800011e7983 */ /* 0x010f260000300a00 */
[----:B------:R-:W1:Y:S01]  /*fdf0*/  LDC R228, c[0x0][0x230] ;  /* 0x00008c00ffe47b82 */ /* 0x000e620000000800 */
[----:B------:R1:W-:Y:S04]  /*fe00*/  STL.64 [R1+0xc48], R26 ;  /* 0x000c481a01007387 */ /* 0x0003e80000100a00 */
[----:B------:R1:W-:Y:S03]  /*fe10*/  LDGSTS.E [R3+0x2400c], desc[UR8][R8.64], !P4 ;  /* 0x2400c00008037fae */ /* 0x0003e6000e121848 */
[----:B------:R-:W1:Y:S01]  /*fe20*/  LDC R29, c[0x0][0x230] ;  /* 0x00008c00ff1d7b82 */ /* 0x000e620000000800 */
[----:B------:R-:W-:-:S07]  /*fe30*/  VIADD R227, R227, 0xffffff3f ;  /* 0xffffff3fe3e37836 */ /* 0x000fce0000000000 */
[----:B-1----:R-:W1:Y:S01]  /*fe40*/  LDC R27, c[0x0][0x230] ;  /* 0x00008c00ff1b7b82 */ /* 0x002e620000000800 */
[----:B------:R-:W-:Y:S01]  /*fe50*/  ISETP.GE.U32.AND P4, PT, R226, 0x7ffffebf, PT ;  /* 0x7ffffebfe200780c */ /* 0x000fe20003f86070 */
[----:B------:R1:W-:Y:S01]  /*fe60*/  STL.64 [R1+0xc38], R8 ;  /* 0x000c380801007387 */ /* 0x0003e20000100a00 */
[----:B------:R-:W-:-:S03]  /*fe70*/  ISETP.GE.U32.AND P1, PT, R227, 0x7ffffec0, PT ;  /* 0x7ffffec0e300780c */ /* 0x000fc60003f26070 */
[----:B------:R-:W-:Y:S02]  /*fe80*/  STL.64 [R1+0xc30], R212 ;  /* 0x000c30d401007387 */ /* 0x000fe40000100a00 */
[----:B------:R-:W1:Y:S02]  /*fe90*/  LDC R227, c[0x0][0x230] ;  /* 0x00008c00ffe37b82 */ /* 0x000e640000000800 */
[----:B------:R-:W-:Y:S01]  /*fea0*/  LDGSTS.E [R3+0x28000], desc[UR8][R212.64], !P3 ;  /* 0x28000000d4037fae */ /* 0x000fe2000d921848 */
[----:B------:R-:W-:-:S05]  /*feb0*/  VIADD R226, R29, 0xffffff3d ;  /* 0xffffff3d1de27836 */ /* 0x000fca0000000000 */
[----:B------:R-:W1:Y:S01]  /*fec0*/  LDC R229, c[0x0][0x230] ;  /* 0x00008c00ffe57b82 */ /* 0x000e620000000800 */
[----:B------:R-:W-:-:S04]  /*fed0*/  IMAD.WIDE R28, R33, 0x4, R210 ;  /* 0x00000004211c7825 */ /* 0x000fc800078e02d2 */
[----:B-1----:R-:W-:Y:S01]  /*fee0*/  IMAD.WIDE R8, R33, 0x4, R206 ;  /* 0x0000000421087825 */ /* 0x002fe200078e02ce */
[----:B------:R-:W-:Y:S01]  /*fef0*/  IADD3 R210, R27, -0xc4, RZ ;  /* 0xffffff3c1bd27810 */ /* 0x000fe20007ffe0ff */
[----:B------:R1:W-:Y:S02]  /*ff00*/  STL.64 [R1+0xc28], R28 ;  /* 0x000c281c01007387 */ /* 0x0003e40000100a00 */
[----:B------:R-:W-:Y:S01]  /*ff10*/  IMAD.WIDE R26, R33, 0x4, R208 ;  /* 0x00000004211a7825 */ /* 0x000fe200078e02d0 */
[----:B------:R-:W2:Y:S01]  /*ff20*/  LDC R207, c[0x0][0x230] ;  /* 0x00008c00ffcf7b82 */ /* 0x000ea20000000800 */
[----:B------:R1:W-:Y:S04]  /*ff30*/  LDGSTS.E [R3+0x2c000], desc[UR8][R28.64], !P3 ;  /* 0x2c0000001c037fae */ /* 0x0003e8000d921848 */
[----:B------:R1:W-:Y:S01]  /*ff40*/  STL.64 [R1+0xc20], R26 ;  /* 0x000c201a01007387 */ /* 0x0003e20000100a00 */
[----:B------:R-:W-:-:S02]  /*ff50*/  VIADD R206, R228, 0xffffff1f ;  /* 0xffffff1fe4ce7836 */ /* 0x000fc40000000000 */
[----:B------:R-:W2:Y:S01]  /*ff60*/  LDC R208, c[0x0][0x230] ;  /* 0x00008c00ffd07b82 */ /* 0x000ea20000000800 */
[----:B------:R1:W-:Y:S02]  /*ff70*/  LDGSTS.E [R3+0x28004], desc[UR8][R26.64], !P2 ;  /* 0x280040001a037fae */ /* 0x0003e4000d121848 */
[C---:B-1----:R-:W-:Y:S02]  /*ff80*/  IMAD.WIDE R28, R33.reuse, 0x4, R204 ;  /* 0x00000004211c7825 */ /* 0x042fe400078e02cc */
[----:B------:R1:W-:Y:S01]  /*ff90*/  STL.64 [R1+0xc18], R8 ;  /* 0x000c180801007387 */ /* 0x0003e20000100a00 */
[----:B------:R-:W-:Y:S02]  /*ffa0*/  ISETP.GE.U32.AND P3, PT, R226, 0x7ffffebe, PT ;  /* 0x7ffffebee200780c */ /* 0x000fe40003f66070 */
[----:B------:R-:W3:Y:S01]  /*ffb0*/  LDC R209, c[0x0][0x230] ;  /* 0x00008c00ffd17b82 */ /* 0x000ee20000000800 */
[----:B------:R1:W-:Y:S01]  /*ffc0*/  LDGSTS.E [R3+0x2c004], desc[UR8][R8.64], !P2 ;  /* 0x2c00400008037fae */ /* 0x0003e2000d121848 */
[----:B------:R-:W-:-:S03]  /*ffd0*/  IMAD.WIDE R26, R33, 0x4, R202 ;  /* 0x00000004211a7825 */ /* 0x000fc600078e02ca */
[----:B------:R1:W-:Y:S01]  /*ffe0*/  STL.64 [R1+0xc10], R28 ;  /* 0x000c101c01007387 */ /* 0x0003e20000100a00 */
[----:B------:R-:W-:-:S03]  /*fff0*/  VIADD R202, R6, 0xffffff1e ;  /* 0xffffff1e06ca7836 */ /* 0x000fc60000000000 */
[----:B------:R1:W-:Y:S01]  /*10000*/  LDGSTS.E [R3+0x28008], desc[UR8][R28.64], !P6 ;  /* 0x280080001c037fae */ /* 0x0003e2000f121848 */
[----:B------:R-:W-:-:S04]  /*10010*/  IMAD.WIDE R6, R33, 0x4, R198 ;  /* 0x0000000421067825 */ /* 0x000fc800078e02c6 */
[C---:B-1----:R-:W-:Y:S01]  /*10020*/  IMAD.WIDE R8, R33.reuse, 0x4, R200 ;  /* 0x0000000421087825 */ /* 0x042fe200078e02c8 */
[----:B------:R1:W-:Y:S01]  /*10030*/  STL.64 [R1+0xc08], R26 ;  /* 0x000c081a01007387 */ /* 0x0003e20000100a00 */
[----:B------:R-:W-:Y:S01]  /*10040*/  ISETP.GE.U32.AND P2, PT, R210, 0x7ffffebd, PT ;  /* 0x7ffffebdd200780c */ /* 0x000fe20003f46070 */
[----:B------:R-:W2:Y:S02]  /*10050*/  LDC R199, c[0x0][0x230] ;  /* 0x00008c00ffc77b82 */ /* 0x000ea40000000800 */
[----:B------:R1:W-:Y:S01]  /*10060*/  LDGSTS.E [R3+0x2c008], desc[UR8][R26.64], !P6 ;  /* 0x2c0080001a037fae */ /* 0x0003e2000f121848 */
[----:B------:R-:W-:-:S03]  /*10070*/  IMAD.WIDE R28, R33, 0x4, R196 ;  /* 0x00000004211c7825 */ /* 0x000fc600078e02c4 */
[----:B------:R1:W-:Y:S01]  /*10080*/  STL.64 [R1+0xc00], R8 ;  /* 0x000c000801007387 */ /* 0x0003e20000100a00 */
[----:B------:R-:W-:Y:S01]  /*10090*/  VIADD R198, R227, 0xffffff1d ;  /* 0xffffff1de3c67836 */ /* 0x000fe20000000000 */
[----:B------:R-:W2:Y:S02]  /*100a0*/  LDC R200, c[0x0][0x230] ;  /* 0x00008c00ffc87b82 */ /* 0x000ea40000000800 */
[----:B------:R1:W-:Y:S02]  /*100b0*/  LDGSTS.E [R3+0x2800c], desc[UR8][R8.64], !P5 ;  /* 0x2800c00008037fae */ /* 0x0003e4000e921848 */
[C---:B-1----:R-:W-:Y:S02]  /*100c0*/  IMAD.WIDE R26, R33.reuse, 0x4, R194 ;  /* 0x00000004211a7825 */ /* 0x042fe400078e02c2 */
[----:B------:R1:W-:Y:S01]  /*100d0*/  STL.64 [R1+0xbf8], R6 ;  /* 0x000bf80601007387 */ /* 0x0003e20000100a00 */
[----:B------:R-:W-:Y:S01]  /*100e0*/  ISETP.GE.U32.AND P6, PT, R206, 0x7ffffea0, PT ;  /* 0x7ffffea0ce00780c */ /* 0x000fe20003fc6070 */
[----:B------:R-:W4:Y:S02]  /*100f0*/  LDC R197, c[0x0][0x230] ;  /* 0x00008c00ffc57b82 */ /* 0x000f240000000800 */
[----:B------:R1:W-:Y:S01]  /*10100*/  LDGSTS.E [R3+0x2c00c], desc[UR8][R6.64], !P5 ;  /* 0x2c00c00006037fae */ /* 0x0003e2000e921848 */
[----:B------:R-:W-:-:S03]  /*10110*/  IMAD.WIDE R8, R33, 0x4, R192 ;  /* 0x0000000421087825 */ /* 0x000fc600078e02c0 */
[----:B------:R1:W-:Y:S02]  /*10120*/  STL.64 [R1+0xbf0], R28 ;  /* 0x000bf01c01007387 */ /* 0x0003e40000100a00 */
[----:B------:R-:W4:Y:S02]  /*10130*/  LDC R196, c[0x0][0x230] ;  /* 0x00008c00ffc47b82 */ /* 0x000f240000000800 */
[----:B------:R1:W-:Y:S02]  /*10140*/  LDGSTS.E [R3+0x30000], desc[UR8][R28.64], !P1 ;  /* 0x300000001c037fae */ /* 0x0003e4000c921848 */
[C---:B-1----:R-:W-:Y:S02]  /*10150*/  IMAD.WIDE R6, R33.reuse, 0x4, R190 ;  /* 0x0000000421067825 */ /* 0x042fe400078e02be */
[----:B------:R1:W-:Y:S01]  /*10160*/  STL.64 [R1+0xbe8], R26 ;  /* 0x000be81a01007387 */ /* 0x0003e20000100a00 */
[----:B------:R-:W-:Y:S01]  /*10170*/  ISETP.GE.U32.AND P5, PT, R202, 0x7ffffe9f, PT ;  /* 0x7ffffe9fca00780c */ /* 0x000fe20003fa6070 */
[----:B------:R-:W3:Y:S02]  /*10180*/  LDC R191, c[0x0][0x230] ;  /* 0x00008c00ffbf7b82 */ /* 0x000ee40000000800 */
[----:B------:R1:W-:Y:S01]  /*10190*/  LDGSTS.E [R3+0x34000], desc[UR8][R26.64], !P1 ;  /* 0x340000001a037fae */ /* 0x0003e2000c921848 */
[----:B------:R-:W-:-:S03]  /*101a0*/  IMAD.WIDE R28, R33, 0x4, R188 ;  /* 0x00000004211c7825 */ /* 0x000fc600078e02bc */
[----:B------:R1:W-:Y:S01]  /*101b0*/  STL.64 [R1+0xbe0], R8 ;  /* 0x000be00801007387 */ /* 0x0003e20000100a00 */
[----:B------:R-:W-:Y:S01]  /*101c0*/  IADD3 R194, R229, -0xe4, RZ ;  /* 0xffffff1ce5c27810 */ /* 0x000fe20007ffe0ff */
[----:B------:R-:W3:Y:S02]  /*101d0*/  LDC R192, c[0x0][0x230] ;  /* 0x00008c00ffc07b82 */ /* 0x000ee40000000800 */
        /* <DEDUP_REMOVED lines=16> */
[----:B------:R2:W-:Y:S02]  /*102e0*/  STL.64 [R1+0xbc0], R8 ;  /* 0x000bc00801007387 */ /* 0x0005e40000100a00 */
[----:B------:R-:W3:Y:S02]  /*102f0*/  LDC R184, c[0x0][0x230] ;  /* 0x00008c00ffb87b82 */ /* 0x000ee40000000800 */
[----:B------:R2:W-:Y:S01]  /*10300*/  STL.64 [R1+0xbb8], R6 ;  /* 0x000bb80601007387 */ /* 0x0005e20000100a00 */
[----:B-1----:R-:W-:-:S03]  /*10310*/  IMAD.WIDE R26, R33, 0x4, R178 ;  /* 0x00000004211a7825 */ /* 0x002fc600078e02b2 */
[----:B------:R2:W-:Y:S04]  /*10320*/  LDGSTS.E [R3+0x3000c], desc[UR8][R8.64], !P2 ;  /* 0x3000c00008037fae */ /* 0x0005e8000d121848 */
[----:B------:R1:W-:Y:S04]  /*10330*/  LDGSTS.E [R3+0x3400c], desc[UR8][R6.64], !P2 ;  /* 0x3400c00006037fae */ /* 0x0003e8000d121848 */
[----:B------:R-:W4:Y:S01]  /*10340*/  LDL.LU.64 R202, [R1+0x98] ;  /* 0x0000980001ca7983 */ /* 0x000f220000300a00 */
[----:B--2---:R-:W-:-:S03]  /*10350*/  IMAD.WIDE R8, R33, 0x4, R176 ;  /* 0x0000000421087825 */ /* 0x004fc600078e02b0 */
[----:B------:R-:W2:Y:S01]  /*10360*/  LDL.LU.64 R204, [R1+0x90] ;  /* 0x0000900001cc7983 */ /* 0x000ea20000300a00 */
[----:B------:R-:W2:Y:S01]  /*10370*/  LDC R176, c[0x0][0x230] ;  /* 0x00008c00ffb07b82 */ /* 0x000ea20000000800 */
[C---:B-1----:R-:W-:Y:S02]  /*10380*/  IMAD.WIDE R6, R33.reuse, 0x4, R174 ;  /* 0x0000000421067825 */ /* 0x042fe400078e02ae */
[----:B------:R1:W-:Y:S04]  /*10390*/  STL.64 [R1+0xbb0], R28 ;  /* 0x000bb01c01007387 */ /* 0x0003e80000100a00 */
[----:B------:R1:W-:Y:S01]  /*103a0*/  STL.64 [R1+0xba8], R26 ;  /* 0x000ba81a01007387 */ /* 0x0003e20000100a00 */
[C---:B------:R-:W-:Y:S01]  /*103b0*/  IMAD.WIDE R172, R33.reuse, 0x4, R172 ;  /* 0x0000000421ac7825 */ /* 0x040fe200078e02ac */
[----:B------:R-:W2:Y:S02]  /*103c0*/  LDC R175, c[0x0][0x230] ;  /* 0x00008c00ffaf7b82 */ /* 0x000ea40000000800 */
[----:B------:R-:W2:Y:S04]  /*103d0*/  LDL.LU.64 R210, [R1+0x88] ;  /* 0x0000880001d27983 */ /* 0x000ea80000300a00 */
[----:B------:R3:W-:Y:S04]  /*103e0*/  STL.64 [R1+0xba0], R8 ;  /* 0x000ba00801007387 */ /* 0x0007e80000100a00 */
[----:B------:R3:W-:Y:S04]  /*103f0*/  STL.64 [R1+0xb98], R6 ;  /* 0x000b980601007387 */ /* 0x0007e80000100a00 */
[----:B------:R-:W2:Y:S04]  /*10400*/  LDL.LU.64 R212, [R1+0x80] ;  /* 0x0000800001d47983 */ /* 0x000ea80000300a00 */
[----:B------:R-:W-:Y:S04]  /*10410*/  LDGSTS.E [R3+0x38000], desc[UR8][R28.64], !P6 ;  /* 0x380000001c037fae */ /* 0x000fe8000f121848 */
[----:B------:R-:W-:Y:S04]  /*10420*/  LDGSTS.E [R3+0x3c000], desc[UR8][R26.64], !P6 ;  /* 0x3c0000001a037fae */ /* 0x000fe8000f121848 */
[----:B------:R-:W-:Y:S04]  /*10430*/  LDGSTS.E [R3+0x38004], desc[UR8][R8.64], !P5 ;  /* 0x3800400008037fae */ /* 0x000fe8000e921848 */
[----:B-1----:R-:W2:Y:S04]  /*10440*/  LDL.LU.64 R28, [R1+0x78] ;  /* 0x00007800011c7983 */ /* 0x002ea80000300a00 */
[----:B------:R-:W2:Y:S04]  /*10450*/  LDL.LU.64 R26, [R1+0x70] ;  /* 0x00007000011a7983 */ /* 0x000ea80000300a00 */
[----:B------:R-:W-:Y:S04]  /*10460*/  LDGSTS.E [R3+0x3c004], desc[UR8][R6.64], !P5 ;  /* 0x3c00400006037fae */ /* 0x000fe8000e921848 */
[----:B---3--:R-:W3:Y:S01]  /*10470*/  LDL.LU.64 R8, [R1+0x68] ;  /* 0x0000680001087983 */ /* 0x008ee20000300a00 */
[----:B------:R-:W-:-:S04]  /*10480*/  IMAD.WIDE R180, R33, 0x4, R170 ;  /* 0x0000000421b47825 */ /* 0x000fc800078e02aa */
[----:B------:R-:W-:Y:S01]  /*10490*/  IMAD.WIDE R168, R33, 0x4, R168 ;  /* 0x0000000421a87825 */ /* 0x000fe200078e02a8 */
[----:B------:R-:W-:Y:S03]  /*104a0*/  LDGSTS.E [R3+0x38008], desc[UR8][R172.64], !P1 ;  /* 0x38008000ac037fae */ /* 0x000fe6000c921848 */
[----:B------:R-:W-:Y:S01]  /*104b0*/  VIADD R190, R207, 0xffffff7b ;  /* 0xffffff7bcfbe7836 */ /* 0x000fe20000000000 */
[----:B------:R-:W3:Y:S01]  /*104c0*/  LDL.LU.64 R6, [R1+0x60] ;  /* 0x0000600001067983 */ /* 0x000ee20000300a00 */
[----:B------:R-:W-:Y:S02]  /*104d0*/  VIADD R186, R208, 0xffffff7a ;  /* 0xffffff7ad0ba7836 */ /* 0x000fe40000000000 */
[----:B------:R-:W-:Y:S01]  /*104e0*/  VIADD R182, R199, 0xffffff79 ;  /* 0xffffff79c7b67836 */ /* 0x000fe20000000000 */
[----:B------:R-:W-:Y:S01]  /*104f0*/  STL.64 [R1+0xb90], R172 ;  /* 0x000b90ac01007387 */ /* 0x000fe20000100a00 */
[----:B------:R-:W-:Y:S01]  /*10500*/  ISETP.GE.U32.AND P3, PT, R190, 0x7ffffefc, PT ;  /* 0x7ffffefcbe00780c */ /* 0x000fe20003f66070 */
[----:B------:R-:W1:Y:S02]  /*10510*/  LDC R171, c[0x0][0x230] ;  /* 0x00008c00ffab7b82 */ /* 0x000e640000000800 */
[----:B------:R-:W-:Y:S04]  /*10520*/  STL.64 [R1+0xb88], R180 ;  /* 0x000b88b401007387 */ /* 0x000fe80000100a00 */
[----:B------:R-:W-:Y:S01]  /*10530*/  LDGSTS.E [R3+0x3c008], desc[UR8][R180.64], !P1 ;  /* 0x3c008000b4037fae */ /* 0x000fe2000c921848 */
[----:B------:R-:W-:-:S03]  /*10540*/  ISETP.GE.U32.AND P2, PT, R186, 0x7ffffefb, PT ;  /* 0x7ffffefbba00780c */ /* 0x000fc60003f46070 */
[----:B------:R1:W-:Y:S04]  /*10550*/  STL.64 [R1+0xb80], R168 ;  /* 0x000b80a801007387 */ /* 0x0003e80000100a00 */
[----:B------:R1:W-:Y:S01]  /*10560*/  LDGSTS.E [R3+0x3800c], desc[UR8][R168.64], !P4 ;  /* 0x3800c000a8037fae */ /* 0x0003e2000e121848 */
[----:B------:R-:W-:Y:S01]  /*10570*/  IADD3 R178, R200, -0x88, RZ ;  /* 0xffffff78c8b27810 */ /* 0x000fe20007ffe0ff */
[----:B------:R-:W-:Y:S01]  /*10580*/  VIADD R174, R191, 0xffffff5b ;  /* 0xffffff5bbfae7836 */ /* 0x000fe20000000000 */
[----:B------:R-:W-:Y:S01]  /*10590*/  ISETP.GE.U32.AND P6, PT, R182, 0x7ffffefa, PT ;  /* 0x7ffffefab600780c */ /* 0x000fe20003fc6070 */
[----:B------:R-:W-:Y:S01]  /*105a0*/  IMAD.WIDE R166, R33, 0x4, R166 ;  /* 0x0000000421a67825 */ /* 0x000fe200078e02a6 */
[----:B-1----:R-:W1:Y:S01]  /*105b0*/  LDC R169, c[0x0][0x230] ;  /* 0x00008c00ffa97b82 */ /* 0x002e620000000800 */
[----:B------:R-:W-:-:S02]  /*105c0*/  ISETP.GE.U32.AND P5, PT, R178, 0x7ffffef9, PT ;  /* 0x7ffffef9b200780c */ /* 0x000fc40003fa6070 */
[----:B------:R-:W-:Y:S01]  /*105d0*/  VIADD R170, R192, 0xffffff5a ;  /* 0xffffff5ac0aa7836 */ /* 0x000fe20000000000 */
[----:B------:R-:W-:Y:S01]  /*105e0*/  ISETP.GE.U32.AND P1, PT, R174, 0x7ffffedc, PT ;  /* 0x7ffffedcae00780c */ /* 0x000fe20003f26070 */
[----:B------:R1:W-:Y:S04]  /*105f0*/  STL.64 [R1+0xb78], R166 ;  /* 0x000b78a601007387 */ /* 0x0003e80000100a00 */
[----:B------:R1:W-:Y:S01]  /*10600*/  LDGSTS.E [R3+0x3c00c], desc[UR8][R166.64], !P4 ;  /* 0x3c00c000a6037fae */ /* 0x0003e2000e121848 */
[----:B------:R-:W-:Y:S01]  /*10610*/  ISETP.GE.U32.AND P4, PT, R170, 0x7ffffedb, PT ;  /* 0x7ffffedbaa00780c */ /* 0x000fe20003f86070 */
[----:B------:R-:W3:Y:S08]  /*10620*/  LDC R168, c[0x0][0x230] ;  /* 0x00008c00ffa87b82 */ /* 0x000ef00000000800 */
[----:B------:R-:W3:Y:S01]  /*10630*/  LDC R170, c[0x0][0x230] ;  /* 0x00008c00ffaa7b82 */ /* 0x000ee20000000800 */
[----:B-1----:R-:W-:Y:S01]  /*10640*/  VIADD R167, R183, 0xffffff59 ;  /* 0xffffff59b7a77836 */ /* 0x002fe20000000000 */
[----:B------:R-:W-:Y:S01]  /*10650*/  IADD3 R166, R184, -0xa8, RZ ;  /* 0xffffff58b8a67810 */ /* 0x000fe20007ffe0ff */
[----:B----4-:R-:W-:-:S04]  /*10660*/  IMAD.WIDE R186, R33, 0x4, R202 ;  /* 0x0000000421ba7825 */ /* 0x010fc800078e02ca */
[C---:B--2---:R-:W-:Y:S01]  /*10670*/  IMAD.WIDE R180, R33.reuse, 0x4, R204 ;  /* 0x0000000421b47825 */ /* 0x044fe200078e02cc */
[----:B------:R-:W-:Y:S04]  /*10680*/  LDGSTS.E [R2+0x20000], desc[UR8][R186.64], !P3 ;  /* 0x20000000ba027fae */ /* 0x000fe8000d921848 */
[----:B------:R-:W-:Y:S04]  /*10690*/  STL.64 [R1+0xb70], R186 ;  /* 0x000b70ba01007387 */ /* 0x000fe80000100a00 */
[----:B------:R1:W-:Y:S01]  /*106a0*/  LDGSTS.E [R2+0x24000], desc[UR8][R180.64], !P3 ;  /* 0x24000000b4027fae */ /* 0x0003e2000d921848 */
[----:B------:R-:W-:-:S03]  /*106b0*/  IMAD.WIDE R178, R33, 0x4, R210 ;  /* 0x0000000421b27825 */ /* 0x000fc600078e02d2 */
[----:B------:R1:W-:Y:S01]  /*106c0*/  STL.64 [R1+0xb68], R180 ;  /* 0x000b68b401007387 */ /* 0x0003e20000100a00 */
[----:B------:R-:W-:-:S03]  /*106d0*/  ISETP.GE.U32.AND P3, PT, R167, 0x7ffffeda, PT ;  /* 0x7ffffedaa700780c */ /* 0x000fc60003f66070 */
[----:B------:R-:W-:Y:S01]  /*106e0*/  LDGSTS.E [R2+0x20004], desc[UR8][R178.64], !P2 ;  /* 0x20004000b2027fae */ /* 0x000fe2000d121848 */
[----:B------:R-:W-:-:S03]  /*106f0*/  IMAD.WIDE R172, R33, 0x4, R212 ;  /* 0x0000000421ac7825 */ /* 0x000fc600078e02d4 */
[----:B------:R-:W-:Y:S01]  /*10700*/  STL.64 [R1+0xb60], R178 ;  /* 0x000b60b201007387 */ /* 0x000fe20000100a00 */
[----:B-1----:R-:W1:Y:S03]  /*10710*/  LDC R181, c[0x0][0x230] ;  /* 0x00008c00ffb57b82 */ /* 0x002e660000000800 */
[----:B------:R2:W-:Y:S01]  /*10720*/  LDGSTS.E [R2+0x24004], desc[UR8][R172.64], !P2 ;  /* 0x24004000ac027fae */ /* 0x0005e2000d121848 */
[----:B------:R-:W-:Y:S01]  /*10730*/  ISETP.GE.U32.AND P2, PT, R166, 0x7ffffed9, PT ;  /* 0x7ffffed9a600780c */ /* 0x000fe20003f46070 */
[----:B------:R-:W-:Y:S02]  /*10740*/  VIADD R167, R175, 0xffffff3b ;  /* 0xffffff3bafa77836 */ /* 0x000fe40000000000 */
[----:B------:R2:W-:Y:S01]  /*10750*/  STL.64 [R1+0xb58], R172 ;  /* 0x000b58ac01007387 */ /* 0x0005e20000100a00 */
[----:B------:R-:W-:Y:S01]  /*10760*/  VIADD R166, R176, 0xffffff3a ;  /* 0xffffff3ab0a67836 */ /* 0x000fe20000000000 */
[----:B------:R-:W4:Y:S01]  /*10770*/  LDC R180, c[0x0][0x230] ;  /* 0x00008c00ffb47b82 */ /* 0x000f220000000800 */
[----:B------:R-:W-:-:S04]  /*10780*/  IMAD.WIDE R28, R33, 0x4, R28 ;  /* 0x00000004211c7825 */ /* 0x000fc800078e021c */
[C---:B------:R-:W-:Y:S01]  /*10790*/  IMAD.WIDE R26, R33.reuse, 0x4, R26 ;  /* 0x00000004211a7825 */ /* 0x040fe200078e021a */
[----:B------:R3:W-:Y:S02]  /*107a0*/  STL.64 [R1+0xb50], R28 ;  /* 0x000b501c01007387 */ /* 0x0007e40000100a00 */
[----:B--2---:R-:W2:Y:S02]  /*107b0*/  LDC R172, c[0x0][0x230] ;  /* 0x00008c00ffac7b82 */ /* 0x004ea40000000800 */
[----:B------:R3:W-:Y:S02]  /*107c0*/  LDGSTS.E [R2+0x20008], desc[UR8][R28.64], !P6 ;  /* 0x200080001c027fae */ /* 0x0007e4000f121848 */
[C---:B---3--:R-:W-:Y:S02]  /*107d0*/  IMAD.WIDE R8, R33.reuse, 0x4, R8 ;  /* 0x0000000421087825 */ /* 0x048fe400078e0208 */
[----:B------:R3:W-:Y:S02]  /*107e0*/  STL.64 [R1+0xb48], R26 ;  /* 0x000b481a01007387 */ /* 0x0007e40000100a00 */
[----:B------:R-:W1:Y:S02]  /*107f0*/  LDC R173, c[0x0][0x230] ;  /* 0x00008c00ffad7b82 */ /* 0x000e640000000800 */
[----:B------:R3:W-:Y:S01]  /*10800*/  LDGSTS.E [R2+0x24008], desc[UR8][R26.64], !P6 ;  /* 0x240080001a027fae */ /* 0x0007e2000f121848 */
[----:B------:R-:W-:-:S03]  /*10810*/  IMAD.WIDE R6, R33, 0x4, R6 ;  /* 0x0000000421067825 */ /* 0x000fc600078e0206 */
[----:B------:R4:W-:Y:S01]  /*10820*/  STL.64 [R1+0xb40], R8 ;  /* 0x000b400801007387 */ /* 0x0009e20000100a00 */
[----:B------:R-:W-:-:S03]  /*10830*/  IMAD.WIDE R28, R33, 0x4, R164 ;  /* 0x00000004211c7825 */ /* 0x000fc600078e02a4 */
[----:B------:R4:W-:Y:S01]  /*10840*/  LDGSTS.E [R2+0x2000c], desc[UR8][R8.64], !P5 ;  /* 0x2000c00008027fae */ /* 0x0009e2000e921848 */
[----:B---3--:R-:W-:-:S03]  /*10850*/  IMAD.WIDE R26, R33, 0x4, R162 ;  /* 0x00000004211a7825 */ /* 0x008fc600078e02a2 */
[----:B------:R3:W-:Y:S01]  /*10860*/  LDGSTS.E [R2+0x2400c], desc[UR8][R6.64], !P5 ;  /* 0x2400c00006027fae */ /* 0x0007e2000e921848 */
[----:B------:R-:W-:Y:S01]  /*10870*/  ISETP.GE.U32.AND P6, PT, R167, 0x7ffffebc, PT ;  /* 0x7ffffebca700780c */ /* 0x000fe20003fc6070 */
[----:B------:R-:W1:Y:S01]  /*10880*/  LDC R165, c[0x0][0x230] ;  /* 0x00008c00ffa57b82 */ /* 0x000e620000000800 */
[----:B------:R-:W-:Y:S01]  /*10890*/  ISETP.GE.U32.AND P5, PT, R166, 0x7ffffebb, PT ;  /* 0x7ffffebba600780c */ /* 0x000fe20003fa6070 */
[----:B------:R3:W-:Y:S01]  /*108a0*/  STL.64 [R1+0xb38], R6 ;  /* 0x000b380601007387 */ /* 0x0007e20000100a00 */
[----:B------:R-:W-:Y:S02]  /*108b0*/  VIADD R166, R169, 0xffffff39 ;  /* 0xffffff39a9a67836 */ /* 0x000fe40000000000 */
[----:B----4-:R-:W-:Y:S01]  /*108c0*/  IMAD.WIDE R8, R33, 0x4, R160 ;  /* 0x0000000421087825 */ /* 0x010fe200078e02a0 */
[----:B------:R4:W-:Y:S01]  /*108d0*/  STL.64 [R1+0xb30], R28 ;  /* 0x000b301c01007387 */ /* 0x0009e20000100a00 */
[----:B------:R-:W-:Y:S01]  /*108e0*/  IADD3 R162, R171, -0xc8, RZ ;  /* 0xffffff38aba27810 */ /* 0x000fe20007ffe0ff */
[----:B------:R-:W2:Y:S02]  /*108f0*/  LDC R167, c[0x0][0x230] ;  /* 0x00008c00ffa77b82 */ /* 0x000ea40000000800 */
[----:B------:R4:W-:Y:S01]  /*10900*/  LDGSTS.E [R2+0x28000], desc[UR8][R28.64], !P1 ;  /* 0x280000001c027fae */ /* 0x0009e2000c921848 */
[----:B---3--:R-:W-:-:S03]  /*10910*/  IMAD.WIDE R6, R33, 0x4, R158 ;  /* 0x0000000421067825 */ /* 0x008fc600078e029e */
[----:B------:R3:W-:Y:S02]  /*10920*/  STL.64 [R1+0xb28], R26 ;  /* 0x000b281a01007387 */ /* 0x0007e40000100a00 */
[----:B------:R-:W1:Y:S02]  /*10930*/  LDC R159, c[0x0][0x230] ;  /* 0x00008c00ff9f7b82 */ /* 0x000e640000000800 */
[----:B------:R3:W-:Y:S01]  /*10940*/  LDGSTS.E [R2+0x2c000], desc[UR8][R26.64], !P1 ;  /* 0x2c0000001a027fae */ /* 0x0007e2000c921848 */
[----:B----4-:R-:W-:-:S03]  /*10950*/  IMAD.WIDE R28, R33, 0x4, R156 ;  /* 0x00000004211c7825 */ /* 0x010fc600078e029c */
[----:B------:R4:W-:Y:S01]  /*10960*/  STL.64 [R1+0xb20], R8 ;  /* 0x000b200801007387 */ /* 0x0009e20000100a00 */
[----:B------:R-:W-:Y:S01]  /*10970*/  ISETP.GE.U32.AND P1, PT, R166, 0x7ffffeba, PT ;  /* 0x7ffffebaa600780c */ /* 0x000fe20003f26070 */
[----:B------:R-:W1:Y:S02]  /*10980*/  LDC R160, c[0x0][0x230] ;  /* 0x00008c00ffa07b82 */ /* 0x000e640000000800 */
        /* <DEDUP_REMOVED lines=15> */
[----:B------:R4:W-:Y:S02]  /*10a80*/  STL.64 [R1+0xb00], R8 ;  /* 0x000b000801007387 */ /* 0x0009e40000100a00 */
        /* <DEDUP_REMOVED lines=10> */
[----:B------:R-:W-:Y:S02]  /*10b30*/  VIADD R158, R168, 0xffffff1b ;  /* 0xffffff1ba89e7836 */ /* 0x000fe40000000000 */
[----:B---3--:R-:W-:Y:S01]  /*10b40*/  IMAD.WIDE R6, R33, 0x4, R142 ;  /* 0x0000000421067825 */ /* 0x008fe200078e028e */
[----:B------:R3:W-:Y:S02]  /*10b50*/  STL.64 [R1+0xae8], R26 ;  /* 0x000ae81a01007387 */ /* 0x0007e40000100a00 */
[----:B------:R-:W1:Y:S02]  /*10b60*/  LDC R143, c[0x0][0x230] ;  /* 0x00008c00ff8f7b82 */ /* 0x000e640000000800 */
[----:B------:R3:W-:Y:S01]  /*10b70*/  LDGSTS.E [R2+0x34000], desc[UR8][R26.64], !P6 ;  /* 0x340000001a027fae */ /* 0x0007e2000f121848 */
[----:B------:R-:W-:-:S02]  /*10b80*/  VIADD R154, R170, 0xffffff1a ;  /* 0xffffff1aaa9a7836 */ /* 0x000fc40000000000 */
[C---:B----4-:R-:W-:Y:S01]  /*10b90*/  IMAD.WIDE R28, R33.reuse, 0x4, R140 ;  /* 0x00000004211c7825 */ /* 0x050fe200078e028c */
[----:B------:R4:W-:Y:S02]  /*10ba0*/  STL.64 [R1+0xae0], R8 ;  /* 0x000ae00801007387 */ /* 0x0009e40000100a00 */
[----:B------:R-:W1:Y:S02]  /*10bb0*/  LDC R156, c[0x0][0x230] ;  /* 0x00008c00ff9c7b82 */ /* 0x000e640000000800 */
[----:B------:R4:W-:Y:S01]  /*10bc0*/  LDGSTS.E [R2+0x30004], desc[UR8][R8.64], !P5 ;  /* 0x3000400008027fae */ /* 0x0009e2000e921848 */
[----:B---3--:R-:W-:-:S03]  /*10bd0*/  IMAD.WIDE R26, R33, 0x4, R138 ;  /* 0x00000004211a7825 */ /* 0x008fc600078e028a */
[----:B------:R3:W-:Y:S01]  /*10be0*/  STL.64 [R1+0xad8], R6 ;  /* 0x000ad80601007387 */ /* 0x0007e20000100a00 */
[----:B------:R-:W-:Y:S01]  /*10bf0*/  ISETP.GE.U32.AND P3, PT, R158, 0x7ffffe9c, PT ;  /* 0x7ffffe9c9e00780c */ /* 0x000fe20003f66070 */
        /* <DEDUP_REMOVED lines=13> */
[----:B--2---:R-:W-:-:S03]  /*10cd0*/  VIADD R150, R167, 0xffffff19 ;  /* 0xffffff19a7967836 */ /* 0x004fc60000000000 */
[----:B------:R4:W-:Y:S01]  /*10ce0*/  LDGSTS.E [R2+0x3000c], desc[UR8][R8.64], !P4 ;  /* 0x3000c00008027fae */ /* 0x0009e2000e121848 */
[----:B------:R-:W-:Y:S01]  /*10cf0*/  IADD3 R146, R172, -0xe8, RZ ;  /* 0xffffff18ac927810 */ /* 0x000fe20007ffe0ff */
[----:B------:R-:W2:Y:S01]  /*10d00*/  LDC R135, c[0x0][0x230] ;  /* 0x00008c00ff877b82 */ /* 0x000ea20000000800 */
[----:B---3--:R-:W-:Y:S01]  /*10d10*/  IMAD.WIDE R26, R33, 0x4, R130 ;  /* 0x00000004211a7825 */ /* 0x008fe200078e0282 */
[----:B------:R3:W-:Y:S04]  /*10d20*/  STL.64 [R1+0xab8], R6 ;  /* 0x000ab80601007387 */ /* 0x0007e80000100a00 */
[----:B------:R3:W-:Y:S01]  /*10d30*/  LDGSTS.E [R2+0x3400c], desc[UR8][R6.64], !P4 ;  /* 0x3400c00006027fae */ /* 0x0007e2000e121848 */
[----:B------:R-:W-:Y:S01]  /*10d40*/  ISETP.GE.U32.AND P6, PT, R150, 0x7ffffe9a, PT ;  /* 0x7ffffe9a9600780c */ /* 0x000fe20003fc6070 */
[----:B-1----:R-:W-:Y:S01]  /*10d50*/  VIADD R142, R159, 0xffffff77 ;  /* 0xffffff779f8e7836 */ /* 0x002fe20000000000 */
[----:B------:R-:W1:Y:S01]  /*10d60*/  LDC R140, c[0x0][0x230] ;  /* 0x00008c00ff8c7b82 */ /* 0x000e620000000800 */
[C---:B----4-:R-:W-:Y:S01]  /*10d70*/  IMAD.WIDE R8, R33.reuse, 0x4, R128 ;  /* 0x0000000421087825 */ /* 0x050fe200078e0280 */
[----:B------:R-:W-:Y:S04]  /*10d80*/  STL.64 [R1+0xab0], R28 ;  /* 0x000ab01c01007387 */ /* 0x000fe80000100a00 */
[----:B------:R4:W-:Y:S01]  /*10d90*/  STL.64 [R1+0xaa8], R26 ;  /* 0x000aa81a01007387 */ /* 0x0009e20000100a00 */
[----:B------:R-:W-:Y:S01]  /*10da0*/  ISETP.GE.U32.AND P5, PT, R146, 0x7ffffe99, PT ;  /* 0x7ffffe999200780c */ /* 0x000fe20003fa6070 */
[C---:B------:R-:W-:Y:S01]  /*10db0*/  IMAD.WIDE R124, R33.reuse, 0x4, R124 ;  /* 0x00000004217c7825 */ /* 0x040fe200078e027c */
[----:B------:R-:W1:Y:S01]  /*10dc0*/  LDC R128, c[0x0][0x230] ;  /* 0x00008c00ff807b82 */ /* 0x000e620000000800 */
[----:B------:R-:W2:Y:S02]  /*10dd0*/  LDL.LU.64 R202, [R1+0x58] ;  /* 0x0000580001ca7983 */ /* 0x000ea40000300a00 */
[----:B---3--:R-:W-:-:S02]  /*10de0*/  IMAD.WIDE R6, R33, 0x4, R126 ;  /* 0x0000000421067825 */ /* 0x008fc400078e027e */
[----:B------:R3:W-:Y:S03]  /*10df0*/  STL.64 [R1+0xaa0], R8 ;  /* 0x000aa00801007387 */ /* 0x0007e60000100a00 */
[----:B------:R-:W1:Y:S01]  /*10e00*/  LDC R127, c[0x0][0x230] ;  /* 0x00008c00ff7f7b82 */ /* 0x000e620000000800 */
[----:B------:R-:W2:Y:S04]  /*10e10*/  LDL.LU.64 R204, [R1+0x50] ;  /* 0x0000500001cc7983 */ /* 0x000ea80000300a00 */
[----:B------:R3:W-:Y:S01]  /*10e20*/  STL.64 [R1+0xa98], R6 ;  /* 0x000a980601007387 */ /* 0x0007e20000100a00 */
[----:B------:R-:W-:Y:S02]  /*10e30*/  VIADD R138, R160, 0xffffff76 ;  /* 0xffffff76a08a7836 */ /* 0x000fe40000000000 */
[C---:B------:R-:W-:Y:S01]  /*10e40*/  IMAD.WIDE R132, R33.reuse, 0x4, R122 ;  /* 0x0000000421847825 */ /* 0x040fe200078e027a */
[----:B------:R-:W2:Y:S03]  /*10e50*/  LDL.LU.64 R210, [R1+0x48] ;  /* 0x0000480001d27983 */ /* 0x000ea60000300a00 */
[C---:B------:R-:W-:Y:S01]  /*10e60*/  IMAD.WIDE R120, R33.reuse, 0x4, R120 ;  /* 0x0000000421787825 */ /* 0x040fe200078e0278 */
[----:B------:R-:W2:Y:S03]  /*10e70*/  LDL.LU.64 R212, [R1+0x40] ;  /* 0x0000400001d47983 */ /* 0x000ea60000300a00 */
[----:B------:R-:W-:Y:S01]  /*10e80*/  IMAD.WIDE R118, R33, 0x4, R118 ;  /* 0x0000000421767825 */ /* 0x000fe200078e0276 */
[----:B------:R-:W-:Y:S01]  /*10e90*/  LDGSTS.E [R2+0x38000], desc[UR8][R28.64], !P3 ;  /* 0x380000001c027fae */ /* 0x000fe2000d921848 */
[----:B------:R-:W-:Y:S01]  /*10ea0*/  ISETP.GE.U32.AND P1, PT, R142, 0x7ffffef8, PT ;  /* 0x7ffffef88e00780c */ /* 0x000fe20003f26070 */
[----:B------:R-:W1:Y:S02]  /*10eb0*/  LDC R123, c[0x0][0x230] ;  /* 0x00008c00ff7b7b82 */ /* 0x000e640000000800 */
[----:B------:R-:W-:Y:S04]  /*10ec0*/  LDGSTS.E [R2+0x3c000], desc[UR8][R26.64], !P3 ;  /* 0x3c0000001a027fae */ /* 0x000fe8000d921848 */
[----:B------:R-:W-:Y:S01]  /*10ed0*/  LDGSTS.E [R2+0x38004], desc[UR8][R8.64], !P2 ;  /* 0x3800400008027fae */ /* 0x000fe2000d121848 */
[----:B------:R-:W-:-:S02]  /*10ee0*/  VIADD R134, R151, 0xffffff75 ;  /* 0xffffff7597867836 */ /* 0x000fc40000000000 */
[C---:B------:R-:W-:Y:S01]  /*10ef0*/  IMAD.WIDE R84, R33.reuse, 0x4, R84 ;  /* 0x0000000421547825 */ /* 0x040fe200078e0254 */
[----:B------:R-:W-:Y:S03]  /*10f00*/  LDGSTS.E [R2+0x3c004], desc[UR8][R6.64], !P2 ;  /* 0x3c00400006027fae */ /* 0x000fe6000d121848 */
[C---:B------:R-:W-:Y:S01]  /*10f10*/  IMAD.WIDE R80, R33.reuse, 0x4, R80 ;  /* 0x0000000421507825 */ /* 0x040fe200078e0250 */
[----:B----4-:R-:W4:Y:S03]  /*10f20*/  LDL.LU.64 R26, [R1+0x38] ;  /* 0x00003800011a7983 */ /* 0x010f260000300a00 */
[C---:B------:R-:W-:Y:S01]  /*10f30*/  IMAD.WIDE R76, R33.reuse, 0x4, R76 ;  /* 0x00000004214c7825 */ /* 0x040fe200078e024c */
[----:B---3--:R-:W3:Y:S03]  /*10f40*/  LDL.LU.64 R8, [R1+0x30] ;  /* 0x0000300001087983 */ /* 0x008ee60000300a00 */
[C---:B------:R-:W-:Y:S01]  /*10f50*/  IMAD.WIDE R72, R33.reuse, 0x4, R72 ;  /* 0x0000000421487825 */ /* 0x040fe200078e0248 */
[----:B------:R-:W3:Y:S03]  /*10f60*/  LDL.LU.64 R6, [R1+0x28] ;  /* 0x0000280001067983 */ /* 0x000ee60000300a00 */
[----:B------:R-:W-:Y:S01]  /*10f70*/  IMAD.WIDE R14, R33, 0x4, R14 ;  /* 0x00000004210e7825 */ /* 0x000fe200078e020e */
[----:B------:R-:W3:Y:S01]  /*10f80*/  LDL.LU.64 R28, [R1+0x20] ;  /* 0x00002000011c7983 */ /* 0x000ee20000300a00 */
[----:B------:R-:W-:Y:S01]  /*10f90*/  ISETP.GE.U32.AND P4, PT, R138, 0x7ffffef7, PT ;  /* 0x7ffffef78a00780c */ /* 0x000fe20003f86070 */
[----:B------:R-:W3:Y:S02]  /*10fa0*/  LDC R172, c[0x0][0x230] ;  /* 0x00008c00ffac7b82 */ /* 0x000ee40000000800 */
[----:B------:R-:W-:Y:S01]  /*10fb0*/  STL.64 [R1+0xa90], R124 ;  /* 0x000a907c01007387 */ /* 0x000fe20000100a00 */
[----:B------:R-:W-:-:S03]  /*10fc0*/  IADD3 R130, R152, -0x8c, RZ ;  /* 0xffffff7498827810 */ /* 0x000fc60007ffe0ff */
[----:B------:R-:W-:Y:S04]  /*10fd0*/  LDGSTS.E [R2+0x38008], desc[UR8][R124.64], !P6 ;  /* 0x380080007c027fae */ /* 0x000fe8000f121848 */
[----:B------:R-:W-:Y:S04]  /*10fe0*/  STL.64 [R1+0xa88], R132 ;  /* 0x000a888401007387 */ /* 0x000fe80000100a00 */
[----:B------:R-:W-:Y:S01]  /*10ff0*/  LDGSTS.E [R2+0x3c008], desc[UR8][R132.64], !P6 ;  /* 0x3c00800084027fae */ /* 0x000fe2000f121848 */
[----:B------:R-:W-:-:S03]  /*11000*/  ISETP.GE.U32.AND P3, PT, R134, 0x7ffffef6, PT ;  /* 0x7ffffef68600780c */ /* 0x000fc60003f66070 */
[----:B------:R1:W-:Y:S04]  /*11010*/  STL.64 [R1+0xa80], R120 ;  /* 0x000a807801007387 */ /* 0x0003e80000100a00 */
[----:B------:R1:W-:Y:S01]  /*11020*/  LDGSTS.E [R2+0x3800c], desc[UR8][R120.64], !P5 ;  /* 0x3800c00078027fae */ /* 0x0003e2000e921848 */
[----:B------:R-:W-:Y:S01]  /*11030*/  VIADD R126, R143, 0xffffff57 ;  /* 0xffffff578f7e7836 */ /* 0x000fe20000000000 */
[----:B------:R-:W-:Y:S01]  /*11040*/  ISETP.GE.U32.AND P2, PT, R130, 0x7ffffef5, PT ;  /* 0x7ffffef58200780c */ /* 0x000fe20003f46070 */
[----:B------:R-:W-:Y:S01]  /*11050*/  VIADD R122, R144, 0xffffff56 ;  /* 0xffffff56907a7836 */ /* 0x000fe20000000000 */
[----:B------:R2:W-:Y:S01]  /*11060*/  STL.64 [R1+0xa78], R118 ;  /* 0x000a787601007387 */ /* 0x0005e20000100a00 */
[----:B-1----:R-:W1:Y:S03]  /*11070*/  LDC R121, c[0x0][0x230] ;  /* 0x00008c00ff797b82 */ /* 0x002e660000000800 */
[----:B------:R2:W-:Y:S01]  /*11080*/  LDGSTS.E [R2+0x3c00c], desc[UR8][R118.64], !P5 ;  /* 0x3c00c00076027fae */ /* 0x0005e2000e921848 */
[----:B------:R-:W-:-:S03]  /*11090*/  ISETP.GE.U32.AND P6, PT, R126, 0x7ffffed8, PT ;  /* 0x7ffffed87e00780c */ /* 0x000fc60003fc6070 */
[----:B------:R1:W-:Y:S01]  /*110a0*/  STL.64 [R1+0x10a0], R2 ;  /* 0x0010a00201007387 */ /* 0x0003e20000100a00 */
[----:B------:R-:W-:Y:S01]  /*110b0*/  ISETP.GE.U32.AND P5, PT, R122, 0x7ffffed7, PT ;  /* 0x7ffffed77a00780c */ /* 0x000fe20003fa6070 */
[----:B------:R-:W3:Y:S01]  /*110c0*/  LDC R120, c[0x0][0x230] ;  /* 0x00008c00ff787b82 */ /* 0x000ee20000000800 */
[----:B--2---:R-:W-:Y:S01]  /*110d0*/  VIADD R119, R135, 0xffffff55 ;  /* 0xffffff5587777836 */ /* 0x004fe20000000000 */
[----:B------:R-:W-:-:S06]  /*110e0*/  IADD3 R118, R136, -0xac, RZ ;  /* 0xffffff5488767810 */ /* 0x000fcc0007ffe0ff */
[----:B------:R-:W2:Y:S01]  /*110f0*/  LDC R122, c[0x0][0x230] ;  /* 0x00008c00ff7a7b82 */ /* 0x000ea20000000800 */
[----:B------:R-:W-:-:S04]  /*11100*/  IMAD.WIDE R132, R33, 0x4, R202 ;  /* 0x0000000421847825 */ /* 0x000fc800078e02ca */
[C---:B------:R-:W-:Y:S01]  /*11110*/  IMAD.WIDE R130, R33.reuse, 0x4, R204 ;  /* 0x0000000421827825 */ /* 0x040fe200078e02cc */
[----:B------:R2:W-:Y:S04]  /*11120*/  STL.64 [R1+0xa70], R132 ;  /* 0x000a708401007387 */ /* 0x0005e80000100a00 */
[----:B------:R2:W-:Y:S01]  /*11130*/  LDGSTS.E [R20+0x20000], desc[UR8][R132.64], !P1 ;  /* 0x2000000084147fae */ /* 0x0005e2000c921848 */
[----:B------:R-:W-:-:S03]  /*11140*/  IMAD.WIDE R124, R33, 0x4, R210 ;  /* 0x00000004217c7825 */ /* 0x000fc600078e02d2 */
[----:B------:R-:W-:Y:S01]  /*11150*/  STL.64 [R1+0xa68], R130 ;  /* 0x000a688201007387 */ /* 0x000fe20000100a00 */
[----:B-1----:R-:W-:-:S03]  /*11160*/  IMAD.WIDE R2, R33, 0x4, R212 ;  /* 0x0000000421027825 */ /* 0x002fc600078e02d4 */
[----:B------:R-:W-:Y:S01]  /*11170*/  LDGSTS.E [R20+0x24000], desc[UR8][R130.64], !P1 ;  /* 0x2400000082147fae */ /* 0x000fe2000c921848 */
[----:B------:R-:W-:-:S03]  /*11180*/  ISETP.GE.U32.AND P1, PT, R119, 0x7ffffed6, PT ;  /* 0x7ffffed67700780c */ /* 0x000fc60003f26070 */
[----:B------:R1:W-:Y:S01]  /*11190*/  STL.64 [R1+0xa60], R124 ;  /* 0x000a607c01007387 */ /* 0x0003e20000100a00 */
[----:B--2---:R-:W2:Y:S03]  /*111a0*/  LDC R133, c[0x0][0x230] ;  /* 0x00008c00ff857b82 */ /* 0x004ea60000000800 */
[----:B------:R1:W-:Y:S01]  /*111b0*/  LDGSTS.E [R20+0x20004], desc[UR8][R124.64], !P4 ;  /* 0x200040007c147fae */ /* 0x0003e2000e121848 */
[----:B------:R-:W-:-:S03]  /*111c0*/  VIADD R119, R127, 0xffffff37 ;  /* 0xffffff377f777836 */ /* 0x000fc60000000000 */
[----:B------:R1:W-:Y:S01]  /*111d0*/  STL.64 [R1+0xa58], R2 ;  /* 0x000a580201007387 */ /* 0x0003e20000100a00 */
[----:B------:R-:W2:Y:S03]  /*111e0*/  LDC R132, c[0x0][0x230] ;  /* 0x00008c00ff847b82 */ /* 0x000ea60000000800 */
[----:B------:R1:W-:Y:S01]  /*111f0*/  LDGSTS.E [R20+0x24004], desc[UR8][R2.64], !P4 ;  /* 0x2400400002147fae */ /* 0x0003e2000e121848 */
[----:B----4-:R-:W-:-:S04]  /*11200*/  IMAD.WIDE R26, R33, 0x4, R26 ;  /* 0x00000004211a7825 */ /* 0x010fc800078e021a */
[C---:B---3--:R-:W-:Y:S01]  /*11210*/  IMAD.WIDE R8, R33.reuse, 0x4, R8 ;  /* 0x0000000421087825 */ /* 0x048fe200078e0208 */
[----:B------:R3:W-:Y:S03]  /*11220*/  STL.64 [R1+0xa50], R26 ;  /* 0x000a501a01007387 */ /* 0x0007e60000100a00 */
[C---:B------:R-:W-:Y:S01]  /*11230*/  IMAD.WIDE R6, R33.reuse, 0x4, R6 ;  /* 0x0000000421067825 */ /* 0x040fe200078e0206 */
[----:B------:R3:W-:Y:S01]  /*11240*/  LDGSTS.E [R20+0x20008], desc[UR8][R26.64], !P3 ;  /* 0x200080001a147fae */ /* 0x0007e2000d921848 */
[----:B-1----:R-:W1:Y:S02]  /*11250*/  LDC R124, c[0x0][0x230] ;  /* 0x00008c00ff7c7b82 */ /* 0x002e640000000800 */
[----:B------:R-:W-:Y:S01]  /*11260*/  IMAD.WIDE R2, R33, 0x4, R28 ;  /* 0x0000000421027825 */ /* 0x000fe200078e021c */
[----:B------:R-:W-:Y:S01]  /*11270*/  ISETP.GE.U32.AND P4, PT, R118, 0x7ffffed5, PT ;  /* 0x7ffffed57600780c */ /* 0x000fe20003f86070 */
[----:B------:R4:W-:Y:S02]  /*11280*/  STL.64 [R1+0xa48], R8 ;  /* 0x000a480801007387 */ /* 0x0009e40000100a00 */
[----:B------:R-:W-:-:S02]  /*11290*/  VIADD R118, R128, 0xffffff36 ;  /* 0xffffff3680767836 */ /* 0x000fc40000000000 */
[----:B------:R4:W-:Y:S01]  /*112a0*/  LDGSTS.E [R20+0x24008], desc[UR8][R8.64], !P3 ;  /* 0x2400800008147fae */ /* 0x0009e2000d921848 */
[----:B------:R-:W2:Y:S01]  /*112b0*/  LDC R125, c[0x0][0x230] ;  /* 0x00008c00ff7d7b82 */ /* 0x000ea20000000800 */
[----:B---3--:R-:W-:Y:S02]  /*112c0*/  IMAD.WIDE R26, R33, 0x4, R116 ;  /* 0x00000004211a7825 */ /* 0x008fe400078e0274 */
[----:B------:R3:W-:Y:S01]  /*112d0*/  STL.64 [R1+0xa10], R6 ;  /* 0x000a100601007387 */ /* 0x0007e20000100a00 */
[----:B------:R-:W-:-:S03]  /*112e0*/  ISETP.GE.U32.AND P3, PT, R119, 0x7ffffeb8, PT ;  /* 0x7ffffeb87700780c */ /* 0x000fc60003f66070 */
[----:B------:R3:W-:Y:S01]  /*112f0*/  LDGSTS.E [R20+0x2000c], desc[UR8][R6.64], !P2 ;  /* 0x2000c00006147fae */ /* 0x0007e2000d121848 */
[----:B------:R-:W1:Y:S01]  /*11300*/  LDC R119, c[0x0][0x230] ;  /* 0x00008c00ff777b82 */ /* 0x000e620000000800 */
[C---:B----4-:R-:W-:Y:S02]  /*11310*/  IMAD.WIDE R8, R33.reuse, 0x4, R114 ;  /* 0x0000000421087825 */ /* 0x050fe400078e0272 */
[----:B------:R4:W-:Y:S04]  /*11320*/  STL.64 [R1+0x9e0], R2 ;  /* 0x0009e00201007387 */ /* 0x0009e80000100a00 */
[----:B------:R4:W-:Y:S01]  /*11330*/  LDGSTS.E [R20+0x2400c], desc[UR8][R2.64], !P2 ;  /* 0x2400c00002147fae */ /* 0x0009e2000d121848 */
[----:B------:R-:W2:Y:S01]  /*11340*/  LDC R117, c[0x0][0x230] ;  /* 0x00008c00ff757b82 */ /* 0x000ea20000000800 */
[----:B---3--:R-:W-:-:S02]  /*11350*/  IMAD.WIDE R6, R33, 0x4, R112 ;  /* 0x0000000421067825 */ /* 0x008fc400078e0270 */
[----:B------:R3:W-:Y:S01]  /*11360*/  STL.64 [R1+0x9d0], R26 ;  /* 0x0009d01a01007387 */ /* 0x0007e20000100a00 */
[----:B------:R-:W-:-:S03]  /*11370*/  ISETP.GE.U32.AND P2, PT, R118, 0x7ffffeb7, PT ;  /* 0x7ffffeb77600780c */ /* 0x000fc60003f46070 */
[----:B------:R3:W-:Y:S01]  /*11380*/  LDGSTS.E [R20+0x28000], desc[UR8][R26.64], !P6 ;  /* 0x280000001a147fae */ /* 0x0007e2000f121848 */
[----:B------:R-:W2:Y:S01]  /*11390*/  LDC R116, c[0x0][0x230] ;  /* 0x00008c00ff747b82 */ /* 0x000ea20000000800 */
[----:B----4-:R-:W-:Y:S02]  /*113a0*/  IMAD.WIDE R2, R33, 0x4, R110 ;  /* 0x0000000421027825 */ /* 0x010fe400078e026e */
[----:B------:R4:W-:Y:S04]  /*113b0*/  STL.64 [R1+0x9c0], R8 ;  /* 0x0009c00801007387 */ /* 0x0009e80000100a00 */
[----:B------:R4:W-:Y:S01]  /*113c0*/  LDGSTS.E [R20+0x2c000], desc[UR8][R8.64], !P6 ;  /* 0x2c00000008147fae */ /* 0x0009e2000f121848 */
[----:B------:R-:W-:Y:S01]  /*113d0*/  VIADD R118, R121, 0xffffff35 ;  /* 0xffffff3579767836 */ /* 0x000fe20000000000 */
[----:B------:R-:W-:Y:S01]  /*113e0*/  IADD3 R114, R123, -0xcc, RZ ;  /* 0xffffff347b727810 */ /* 0x000fe20007ffe0ff */
[C---:B---3--:R-:W-:Y:S01]  /*113f0*/  IMAD.WIDE R26, R33.reuse, 0x4, R108 ;  /* 0x00000004211a7825 */ /* 0x048fe200078e026c */
[----:B------:R3:W-:Y:S01]  /*11400*/  STL.64 [R1+0x9b0], R6 ;  /* 0x0009b00601007387 */ /* 0x0007e20000100a00 */
[----:B------:R-:W2:Y:S03]  /*11410*/  LDC R111, c[0x0][0x230] ;  /* 0x00008c00ff6f7b82 */ /* 0x000ea60000000800 */
[----:B------:R3:W-:Y:S01]  /*11420*/  LDGSTS.E [R20+0x28004], desc[UR8][R6.64], !P5 ;  /* 0x2800400006147fae */ /* 0x0007e2000e921848 */
[----:B----4-:R-:W-:-:S03]  /*11430*/  IMAD.WIDE R8, R33, 0x4, R106 ;  /* 0x0000000421087825 */ /* 0x010fc600078e026a */
[----:B------:R4:W-:Y:S01]  /*11440*/  STL.64 [R1+0x9a0], R2 ;  /* 0x0009a00201007387 */ /* 0x0009e20000100a00 */
[----:B------:R-:W2:Y:S03]  /*11450*/  LDC R112, c[0x0][0x230] ;  /* 0x00008c00ff707b82 */ /* 0x000ea60000000800 */
[----:B------:R4:W-:Y:S01]  /*11460*/  LDGSTS.E [R20+0x2c004], desc[UR8][R2.64], !P5 ;  /* 0x2c00400002147fae */ /* 0x0009e2000e921848 */
[----:B---3--:R-:W-:-:S03]  /*11470*/  IMAD.WIDE R6, R33, 0x4, R104 ;  /* 0x0000000421067825 */ /* 0x008fc600078e0268 */
[----:B------:R3:W-:Y:S01]  /*11480*/  STL.64 [R1+0x990], R26 ;  /* 0x0009901a01007387 */ /* 0x0007e20000100a00 */
[----:B------:R-:W-:Y:S01]  /*11490*/  ISETP.GE.U32.AND P6, PT, R118, 0x7ffffeb6, PT ;  /* 0x7ffffeb67600780c */ /* 0x000fe20003fc6070 */
[----:B------:R-:W2:Y:S02]  /*114a0*/  LDC R104, c[0x0][0x230] ;  /* 0x00008c00ff687b82 */ /* 0x000ea40000000800 */
[----:B------:R3:W-:Y:S01]  /*114b0*/  LDGSTS.E [R20+0x28008], desc[UR8][R26.64], !P1 ;  /* 0x280080001a147fae */ /* 0x0007e2000c921848 */
[----:B----4-:R-:W-:-:S03]  /*114c0*/  IMAD.WIDE R2, R33, 0x4, R102 ;  /* 0x0000000421027825 */ /* 0x010fc600078e0266 */
[----:B------:R4:W-:Y:S01]  /*114d0*/  STL.64 [R1+0x980], R8 ;  /* 0x0009800801007387 */ /* 0x0009e20000100a00 */
[----:B------:R-:W-:Y:S01]  /*114e0*/  ISETP.GE.U32.AND P5, PT, R114, 0x7ffffeb5, PT ;  /* 0x7ffffeb57200780c */ /* 0x000fe20003fa6070 */
[----:B------:R-:W2:Y:S02]  /*114f0*/  LDC R103, c[0x0][0x230] ;  /* 0x00008c00ff677b82 */ /* 0x000ea40000000800 */
[----:B------:R4:W-:Y:S01]  /*11500*/  LDGSTS.E [R20+0x2c008], desc[UR8][R8.64], !P1 ;  /* 0x2c00800008147fae */ /* 0x0009e2000c921848 */
[----:B---3--:R-:W-:-:S03]  /*11510*/  IMAD.WIDE R26, R33, 0x4, R100 ;  /* 0x00000004211a7825 */ /* 0x008fc600078e0264 */
[----:B------:R3:W-:Y:S02]  /*11520*/  STL.64 [R1+0x970], R6 ;  /* 0x0009700601007387 */ /* 0x0007e40000100a00 */
[----:B------:R-:W2:Y:S02]  /*11530*/  LDC R113, c[0x0][0x230] ;  /* 0x00008c00ff717b82 */ /* 0x000ea40000000800 */
[----:B------:R3:W-:Y:S01]  /*11540*/  LDGSTS.E [R20+0x2800c], desc[UR8][R6.64], !P4 ;  /* 0x2800c00006147fae */ /* 0x0007e2000e121848 */
[----:B----4-:R-:W-:-:S03]  /*11550*/  IMAD.WIDE R8, R33, 0x4, R98 ;  /* 0x0000000421087825 */ /* 0x010fc600078e0262 */
[----:B------:R4:W-:Y:S04]  /*11560*/  STL.64 [R1+0x960], R2 ;  /* 0x0009600201007387 */ /* 0x0009e80000100a00 */
[----:B------:R4:W-:Y:S01]  /*11570*/  LDGSTS.E [R20+0x2c00c], desc[UR8][R2.64], !P4 ;  /* 0x2c00c00002147fae */ /* 0x0009e2000e121848 */
[----:B---3--:R-:W-:-:S03]  /*11580*/  IMAD.WIDE R6, R33, 0x4, R96 ;  /* 0x0000000421067825 */ /* 0x008fc600078e0260 */
[----:B------:R3:W-:Y:S01]  /*11590*/  STL.64 [R1+0x950], R26 ;  /* 0x0009501a01007387 */ /* 0x0007e20000100a00 */
[----:B------:R-:W-:-:S03]  /*115a0*/  VIADD R110, R120, 0xffffff17 ;  /* 0xffffff17786e7836 */ /* 0x000fc60000000000 */
[----:B------:R3:W-:Y:S01]  /*115b0*/  LDGSTS.E [R20+0x30000], desc[UR8][R26.64], !P3 ;  /* 0x300000001a147fae */ /* 0x0007e2000d921848 */
[----:B------:R-:W-:Y:S02]  /*115c0*/  VIADD R106, R122, 0xffffff16 ;  /* 0xffffff167a6a7836 */ /* 0x000fe40000000000 */
[----:B-1----:R-:W-:Y:S02]  /*115d0*/  VIADD R102, R119, 0xffffff15 ;  /* 0xffffff1577667836 */ /* 0x002fe40000000000 */
[C---:B----4-:R-:W-:Y:S01]  /*115e0*/  IMAD.WIDE R2, R33.reuse, 0x4, R94 ;  /* 0x0000000421027825 */ /* 0x050fe200078e025e */
[----:B------:R1:W-:Y:S01]  /*115f0*/  STL.64 [R1+0x940], R8 ;  /* 0x0009400801007387 */ /* 0x0003e20000100a00 */
[----:B------:R-:W-:Y:S01]  /*11600*/  IADD3 R98, R124, -0xec, RZ ;  /* 0xffffff147c627810 */ /* 0x000fe20007ffe0ff */
[----:B------:R-:W4:Y:S02]  /*11610*/  LDC R95, c[0x0][0x230] ;  /* 0x00008c00ff5f7b82 */ /* 0x000f240000000800 */
[----:B------:R1:W-:Y:S01]  /*11620*/  LDGSTS.E [R20+0x34000], desc[UR8][R8.64], !P3 ;  /* 0x3400000008147fae */ /* 0x0003e2000d921848 */
[----:B---3--:R-:W-:-:S03]  /*11630*/  IMAD.WIDE R26, R33, 0x4, R92 ;  /* 0x00000004211a7825 */ /* 0x008fc600078e025c */
[----:B------:R3:W-:Y:S01]  /*11640*/  STL.64 [R1+0x930], R6 ;  /* 0x0009300601007387 */ /* 0x0007e20000100a00 */
[----:B------:R-:W-:Y:S01]  /*11650*/  ISETP.GE.U32.AND P1, PT, R110, 0x7ffffe98, PT ;  /* 0x7ffffe986e00780c */ /* 0x000fe20003f26070 */
[----:B------:R-:W4:Y:S02]  /*11660*/  LDC R96, c[0x0][0x230] ;  /* 0x00008c00ff607b82 */ /* 0x000f240000000800 */
[----:B------:R3:W-:Y:S01]  /*11670*/  LDGSTS.E [R20+0x30004], desc[UR8][R6.64], !P2 ;  /* 0x3000400006147fae */ /* 0x0007e2000d121848 */
[----:B-1----:R-:W-:-:S03]  /*11680*/  IMAD.WIDE R8, R33, 0x4, R90 ;  /* 0x0000000421087825 */ /* 0x002fc600078e025a */
[----:B------:R1:W-:Y:S01]  /*11690*/  STL.64 [R1+0x920], R2 ;  /* 0x0009200201007387 */ /* 0x0003e20000100a00 */
[----:B------:R-:W-:Y:S01]  /*116a0*/  ISETP.GE.U32.AND P4, PT, R106, 0x7ffffe97, PT ;  /* 0x7ffffe976a00780c */ /* 0x000fe20003f86070 */
[----:B------:R-:W4:Y:S02]  /*116b0*/  LDC R110, c[0x0][0x230] ;  /* 0x00008c00ff6e7b82 */ /* 0x000f240000000800 */
[----:B------:R1:W-:Y:S01]  /*116c0*/  LDGSTS.E [R20+0x34004], desc[UR8][R2.64], !P2 ;  /* 0x3400400002147fae */ /* 0x0003e2000d121848 */
[----:B---3--:R-:W-:-:S03]  /*116d0*/  IMAD.WIDE R6, R33, 0x4, R88 ;  /* 0x0000000421067825 */ /* 0x008fc600078e0258 */
[----:B------:R3:W-:Y:S02]  /*116e0*/  STL.64 [R1+0x910], R26 ;  /* 0x0009101a01007387 */ /* 0x0007e40000100a00 */
[----:B------:R-:W4:Y:S02]  /*116f0*/  LDC R124, c[0x0][0x230] ;  /* 0x00008c00ff7c7b82 */ /* 0x000f240000000800 */
[----:B------:R2:W-:Y:S01]  /*11700*/  STL.64 [R1+0x900], R8 ;  /* 0x0009000801007387 */ /* 0x0005e20000100a00 */
[----:B-1----:R-:W-:-:S03]  /*11710*/  IMAD.WIDE R2, R33, 0x4, R86 ;  /* 0x0000000421027825 */ /* 0x002fc600078e0256 */
[----:B------:R1:W-:Y:S02]  /*11720*/  STL.64 [R1+0x8f0], R6 ;  /* 0x0008f00601007387 */ /* 0x0003e40000100a00 */
[----:B------:R-:W4:Y:S02]  /*11730*/  LDC R87, c[0x0][0x230] ;  /* 0x00008c00ff577b82 */ /* 0x000f240000000800 */
[----:B------:R-:W-:Y:S04]  /*11740*/  LDGSTS.E [R20+0x30008], desc[UR8][R26.64], !P6 ;  /* 0x300080001a147fae */ /* 0x000fe8000f121848 */
[----:B------:R1:W-:Y:S01]  /*11750*/  STL.64 [R1+0x8e0], R2 ;  /* 0x0008e00201007387 */ /* 0x0003e20000100a00 */
[----:B------:R-:W-:Y:S01]  /*11760*/  ISETP.GE.U32.AND P3, PT, R102, 0x7ffffe96, PT ;  /* 0x7ffffe966600780c */ /* 0x000fe20003f66070 */
[C---:B------:R-:W-:Y:S01]  /*11770*/  IMAD.WIDE R92, R33.reuse, 0x4, R82 ;  /* 0x00000004215c7825 */ /* 0x040fe200078e0252 */
[----:B------:R-:W-:Y:S01]  /*11780*/  ISETP.GE.U32.AND P2, PT, R98, 0x7ffffe95, PT ;  /* 0x7ffffe956200780c */ /* 0x000fe20003f46070 */
[----:B------:R-:W-:Y:S01]  /*11790*/  LDGSTS.E [R20+0x34008], desc[UR8][R8.64], !P6 ;  /* 0x3400800008147fae */ /* 0x000fe2000f121848 */
[----:B------:R-:W4:Y:S03]  /*117a0*/  LDC R88, c[0x0][0x230] ;  /* 0x00008c00ff587b82 */ /* 0x000f260000000800 */
[----:B---3--:R-:W3:Y:S04]  /*117b0*/  LDL.LU.64 R26, [R1+0x18] ;  /* 0x00001800011a7983 */ /* 0x008ee80000300a00 */
[----:B------:R-:W-:Y:S04]  /*117c0*/  LDGSTS.E [R20+0x3000c], desc[UR8][R6.64], !P5 ;  /* 0x3000c00006147fae */ /* 0x000fe8000e921848 */
[----:B--2---:R-:W2:Y:S04]  /*117d0*/  LDL.LU.64 R8, [R1+0x10] ;  /* 0x0000100001087983 */ /* 0x004ea80000300a00 */
[----:B------:R1:W-:Y:S04]  /*117e0*/  LDGSTS.E [R20+0x3400c], desc[UR8][R2.64], !P5 ;  /* 0x3400c00002147fae */ /* 0x0003e8000e921848 */
[----:B-1----:R-:W2:Y:S04]  /*117f0*/  LDL.LU.64 R6, [R1+0x8] ;  /* 0x0000080001067983 */ /* 0x002ea80000300a00 */
[----:B------:R-:W2:Y:S01]  /*11800*/  LDL.LU.64 R28, [R1] ;  /* 0x00000000011c7983 */ /* 0x000ea20000300a00 */
[----:B------:R-:W-:-:S03]  /*11810*/  IMAD.WIDE R2, R33, 0x4, R78 ;  /* 0x0000000421027825 */ /* 0x000fc600078e024e */
[----:B------:R1:W-:Y:S01]  /*11820*/  LDGSTS.E [R20+0x38000], desc[UR8][R84.64], !P1 ;  /* 0x3800000054147fae */ /* 0x0003e2000c921848 */
[----:B------:R-:W2:Y:S01]  /*11830*/  LDC R79, c[0x0][0x230] ;  /* 0x00008c00ff4f7b82 */ /* 0x000ea20000000800 */
[----:B------:R-:W-:Y:S02]  /*11840*/  VIADD R94, R111, 0xffffff73 ;  /* 0xffffff736f5e7836 */ /* 0x000fe40000000000 */
[----:B------:R1:W-:Y:S01]  /*11850*/  STL.64 [R1+0x8d0], R84 ;  /* 0x0008d05401007387 */ /* 0x0003e20000100a00 */
[----:B------:R-:W-:-:S03]  /*11860*/  VIADD R90, R112, 0xffffff72 ;  /* 0xffffff72705a7836 */ /* 0x000fc60000000000 */
[----:B------:R-:W-:Y:S01]  /*11870*/  STL.64 [R1+0x8c0], R92 ;  /* 0x0008c05c01007387 */ /* 0x000fe20000100a00 */
[----:B------:R-:W-:Y:S01]  /*11880*/  ISETP.GE.U32.AND P6, PT, R94, 0x7ffffef4, PT ;  /* 0x7ffffef45e00780c */ /* 0x000fe20003fc6070 */
[----:B------:R-:W-:Y:S01]  /*11890*/  VIADD R86, R103, 0xffffff71 ;  /* 0xffffff7167567836 */ /* 0x000fe20000000000 */
[----:B------:R-:W-:Y:S01]  /*118a0*/  IADD3 R82, R104, -0x90, RZ ;  /* 0xffffff7068527810 */ /* 0x000fe20007ffe0ff */
[----:B------:R-:W-:Y:S01]  /*118b0*/  LDGSTS.E [R20+0x3c000], desc[UR8][R92.64], !P1 ;  /* 0x3c0000005c147fae */ /* 0x000fe2000c921848 */
[----:B----4-:R-:W-:Y:S01]  /*118c0*/  VIADD R78, R95, 0xffffff53 ;  /* 0xffffff535f4e7836 */ /* 0x010fe20000000000 */
[----:B------:R-:W4:Y:S02]  /*118d0*/  LDC R111, c[0x0][0x230] ;  /* 0x00008c00ff6f7b82 */ /* 0x000f240000000800 */
[----:B------:R1:W-:Y:S02]  /*118e0*/  STL.64 [R1+0x8b0], R80 ;  /* 0x0008b05001007387 */ /* 0x0003e40000100a00 */
[----:B-1----:R-:W-:-:S02]  /*118f0*/  IMAD.WIDE R84, R33, 0x4, R74 ;  /* 0x0000000421547825 */ /* 0x002fc400078e024a */
[----:B------:R1:W-:Y:S01]  /*11900*/  LDGSTS.E [R20+0x38004], desc[UR8][R80.64], !P4 ;  /* 0x3800400050147fae */ /* 0x0003e2000e121848 */
[----:B------:R-:W-:Y:S01]  /*11910*/  ISETP.GE.U32.AND P5, PT, R90, 0x7ffffef3, PT ;  /* 0x7ffffef35a00780c */ /* 0x000fe20003fa6070 */
[----:B------:R-:W4:Y:S02]  /*11920*/  LDC R75, c[0x0][0x230] ;  /* 0x00008c00ff4b7b82 */ /* 0x000f240000000800 */
[----:B------:R1:W-:Y:S01]  /*11930*/  STL.64 [R1+0x8a0], R2 ;  /* 0x0008a00201007387 */ /* 0x0003e20000100a00 */
[----:B------:R-:W-:-:S03]  /*11940*/  ISETP.GE.U32.AND P1, PT, R86, 0x7ffffef2, PT ;  /* 0x7ffffef25600780c */ /* 0x000fc60003f26070 */
[----:B------:R1:W-:Y:S02]  /*11950*/  LDGSTS.E [R20+0x3c004], desc[UR8][R2.64], !P4 ;  /* 0x3c00400002147fae */ /* 0x0003e4000e121848 */
[----:B------:R-:W4:Y:S02]  /*11960*/  LDC R112, c[0x0][0x230] ;  /* 0x00008c00ff707b82 */ /* 0x000f240000000800 */
[----:B------:R1:W-:Y:S04]  /*11970*/  STL.64 [R1+0x890], R76 ;  /* 0x0008904c01007387 */ /* 0x0003e80000100a00 */
[----:B------:R1:W-:Y:S02]  /*11980*/  LDGSTS.E [R20+0x38008], desc[UR8][R76.64], !P3 ;  /* 0x380080004c147fae */ /* 0x0003e4000d921848 */
[----:B-1----:R-:W1:Y:S02]  /*11990*/  LDC R80, c[0x0][0x230] ;  /* 0x00008c00ff507b82 */ /* 0x002e640000000800 */
[----:B------:R-:W-:Y:S01]  /*119a0*/  STL.64 [R1+0x880], R84 ;  /* 0x0008805401007387 */ /* 0x000fe20000100a00 */
[----:B------:R-:W-:-:S03]  /*119b0*/  IMAD.WIDE R2, R33, 0x4, R70 ;  /* 0x0000000421027825 */ /* 0x000fc600078e0246 */
[----:B------:R-:W-:Y:S04]  /*119c0*/  LDGSTS.E [R20+0x3c008], desc[UR8][R84.64], !P3 ;  /* 0x3c00800054147fae */ /* 0x000fe8000d921848 */
[----:B------:R4:W-:Y:S01]  /*119d0*/  STL.64 [R1+0x870], R72 ;  /* 0x0008704801007387 */ /* 0x0009e20000100a00 */
[----:B------:R-:W-:Y:S01]  /*119e0*/  ISETP.GE.U32.AND P4, PT, R82, 0x7ffffef1, PT ;  /* 0x7ffffef15200780c */ /* 0x000fe20003f86070 */
[----:B------:R-:W-:Y:S01]  /*119f0*/  VIADD R74, R96, 0xffffff52 ;  /* 0xffffff52604a7836 */ /* 0x000fe20000000000 */
[----:B------:R-:W1:Y:S01]  /*11a00*/  LDC R76, c[0x0][0x230] ;  /* 0x00008c00ff4c7b82 */ /* 0x000e620000000800 */
[----:B------:R4:W-:Y:S01]  /*11a10*/  LDGSTS.E [R20+0x3800c], desc[UR8][R72.64], !P2 ;  /* 0x3800c00048147fae */ /* 0x0009e2000d121848 */
[----:B------:R-:W-:-:S03]  /*11a20*/  VIADD R71, R87, 0xffffff51 ;  /* 0xffffff5157477836 */ /* 0x000fc60000000000 */
[----:B------:R2:W-:Y:S04]  /*11a30*/  STL.64 [R1+0x860], R2 ;  /* 0x0008600201007387 */ /* 0x0005e80000100a00 */
[----:B------:R2:W-:Y:S01]  /*11a40*/  LDGSTS.E [R20+0x3c00c], desc[UR8][R2.64], !P2 ;  /* 0x3c00c00002147fae */ /* 0x0005e2000d121848 */
[----:B----4-:R-:W4:Y:S01]  /*11a50*/  LDC R73, c[0x0][0x230] ;  /* 0x00008c00ff497b82 */ /* 0x010f220000000800 */
[----:B------:R-:W-:Y:S02]  /*11a60*/  ISETP.GE.U32.AND P3, PT, R78, 0x7ffffed4, PT ;  /* 0x7ffffed44e00780c */ /* 0x000fe40003f66070 */
[----:B------:R-:W-:-:S05]  /*11a70*/  ISETP.GE.U32.AND P2, PT, R74, 0x7ffffed3, PT ;  /* 0x7ffffed34a00780c */ /* 0x000fca0003f46070 */
[----:B------:R-:W4:Y:S01]  /*11a80*/  LDC R72, c[0x0][0x230] ;  /* 0x00008c00ff487b82 */ /* 0x000f220000000800 */
[----:B------:R-:W-:-:S07]  /*11a90*/  IADD3 R70, R88, -0xb0, RZ ;  /* 0xffffff5058467810 */ /* 0x000fce0007ffe0ff */
[----:B------:R-:W4:Y:S08]  /*11aa0*/  LDC R74, c[0x0][0x230] ;  /* 0x00008c00ff4a7b82 */ /* 0x000f300000000800 */
[----:B------:R-:W4:Y:S01]  /*11ab0*/  LDC R78, c[0x0][0x230] ;  /* 0x00008c00ff4e7b82 */ /* 0x000f220000000800 */
[----:B---3--:R-:W-:-:S04]  /*11ac0*/  IMAD.WIDE R26, R33, 0x4, R26 ;  /* 0x00000004211a7825 */ /* 0x008fc800078e021a */
[C---:B--2---:R-:W-:Y:S01]  /*11ad0*/  IMAD.WIDE R8, R33.reuse, 0x4, R8 ;  /* 0x0000000421087825 */ /* 0x044fe200078e0208 */
[----:B------:R2:W-:Y:S04]  /*11ae0*/  STL.64 [R1+0x850], R26 ;  /* 0x0008501a01007387 */ /* 0x0005e80000100a00 */
[----:B------:R2:W-:Y:S01]  /*11af0*/  LDGSTS.E [R21+0x20000], desc[UR8][R26.64], !P6 ;  /* 0x200000001a157fae */ /* 0x0005e2000f121848 */
[----:B------:R-:W-:-:S03]  /*11b00*/  IMAD.WIDE R6, R33, 0x4, R6 ;  /* 0x0000000421067825 */ /* 0x000fc600078e0206 */
[----:B------:R3:W-:Y:S01]  /*11b10*/  STL.64 [R1+0x840], R8 ;  /* 0x0008400801007387 */ /* 0x0007e20000100a00 */
[----:B------:R-:W-:-:S03]  /*11b20*/  IMAD.WIDE R2, R33, 0x4, R28 ;  /* 0x0000000421027825 */ /* 0x000fc600078e021c */
[----:B------:R3:W-:Y:S01]  /*11b30*/  LDGSTS.E [R21+0x24000], desc[UR8][R8.64], !P6 ;  /* 0x2400000008157fae */ /* 0x0007e2000f121848 */
[----:B------:R-:W-:Y:S01]  /*11b40*/  ISETP.GE.U32.AND P6, PT, R71, 0x7ffffed2, PT ;  /* 0x7ffffed24700780c */ /* 0x000fe20003fc6070 */
[----:B--2---:R-:W-:Y:S02]  /*11b50*/  IMAD.WIDE R26, R33, 0x4, R250 ;  /* 0x00000004211a7825 */ /* 0x004fe400078e02fa */
[----:B------:R2:W-:Y:S02]  /*11b60*/  LDGSTS.E [R21+0x20004], desc[UR8][R6.64], !P5 ;  /* 0x2000400006157fae */ /* 0x0005e4000e921848 */
[----:B------:R-:W-:Y:S02]  /*11b70*/  VIADD R71, R79, 0xffffff33 ;  /* 0xffffff334f477836 */ /* 0x000fe40000000000 */
[----:B------:R1:W-:Y:S01]  /*11b80*/  LDGSTS.E [R21+0x24004], desc[UR8][R2.64], !P5 ;  /* 0x2400400002157fae */ /* 0x0003e2000e921848 */
[----:B------:R-:W4:Y:S01]  /*11b90*/  LDC R79, c[0x0][0x230] ;  /* 0x00008c00ff4f7b82 */ /* 0x000f220000000800 */
[----:B---3--:R-:W-:-:S02]  /*11ba0*/  IMAD.WIDE R8, R33, 0x4, R248 ;  /* 0x0000000421087825 */ /* 0x008fc400078e02f8 */
[----:B------:R2:W-:Y:S04]  /*11bb0*/  STL.64 [R1+0x830], R6 ;  /* 0x0008300601007387 */ /* 0x0005e80000100a00 */
[----:B------:R3:W-:Y:S04]  /*11bc0*/  LDGSTS.E [R21+0x20008], desc[UR8][R26.64], !P1 ;  /* 0x200080001a157fae */ /* 0x0007e8000c921848 */
[----:B------:R1:W-:Y:S01]  /*11bd0*/  STL.64 [R1+0x820], R2 ;  /* 0x0008200201007387 */ /* 0x0003e20000100a00 */
[----:B--2---:R-:W-:-:S03]  /*11be0*/  IMAD.WIDE R6, R33, 0x4, R246 ;  /* 0x0000000421067825 */ /* 0x004fc600078e02f6 */
[----:B------:R2:W-:Y:S01]  /*11bf0*/  LDGSTS.E [R21+0x24008], desc[UR8][R8.64], !P1 ;  /* 0x2400800008157fae */ /* 0x0005e2000c921848 */
[----:B------:R-:W-:Y:S02]  /*11c00*/  ISETP.GE.U32.AND P1, PT, R71, 0x7ffffeb4, PT ;  /* 0x7ffffeb44700780c */ /* 0x000fe40003f26070 */
[----:B------:R-:W4:Y:S01]  /*11c10*/  LDC R71, c[0x0][0x230] ;  /* 0x00008c00ff477b82 */ /* 0x000f220000000800 */
[----:B------:R3:W-:Y:S01]  /*11c20*/  STL.64 [R1+0x810], R26 ;  /* 0x0008101a01007387 */ /* 0x0007e20000100a00 */
[----:B-1----:R-:W-:Y:S01]  /*11c30*/  IMAD.WIDE R2, R33, 0x4, R244 ;  /* 0x0000000421027825 */ /* 0x002fe200078e02f4 */
[----:B------:R-:W-:Y:S02]  /*11c40*/  ISETP.GE.U32.AND P5, PT, R70, 0x7ffffed1, PT ;  /* 0x7ffffed14600780c */ /* 0x000fe40003fa6070 */
[----:B------:R2:W-:Y:S01]  /*11c50*/  STL.64 [R1+0x800], R8 ;  /* 0x0008000801007387 */ /* 0x0005e20000100a00 */
[----:B------:R-:W-:-:S03]  /*11c60*/  VIADD R70, R80, 0xffffff32 ;  /* 0xffffff3250467836 */ /* 0x000fc60000000000 */
[----:B------:R1:W-:Y:S01]  /*11c70*/  STL.64 [R1+0x7f0], R6 ;  /* 0x0007f00601007387 */ /* 0x0003e20000100a00 */
[----:B---3--:R-:W-:-:S03]  /*11c80*/  IMAD.WIDE R26, R33, 0x4, R68 ;  /* 0x00000004211a7825 */ /* 0x008fc600078e0244 */
[----:B------:R1:W-:Y:S04]  /*11c90*/  LDGSTS.E [R21+0x2000c], desc[UR8][R6.64], !P4 ;  /* 0x2000c00006157fae */ /* 0x0003e8000e121848 */
[----:B------:R3:W-:Y:S01]  /*11ca0*/  STL.64 [R1+0x7e0], R2 ;  /* 0x0007e00201007387 */ /* 0x0007e20000100a00 */
[----:B--2---:R-:W-:-:S03]  /*11cb0*/  IMAD.WIDE R8, R33, 0x4, R66 ;  /* 0x0000000421087825 */ /* 0x004fc600078e0242 */
[----:B------:R3:W-:Y:S01]  /*11cc0*/  LDGSTS.E [R21+0x2400c], desc[UR8][R2.64], !P4 ;  /* 0x2400c00002157fae */ /* 0x0007e2000e121848 */
[----:B------:R-:W-:Y:S01]  /*11cd0*/  ISETP.GE.U32.AND P4, PT, R70, 0x7ffffeb3, PT ;  /* 0x7ffffeb34600780c */ /* 0x000fe20003f86070 */
[----:B-1----:R-:W-:Y:S02]  /*11ce0*/  IMAD.WIDE R6, R33, 0x4, R64 ;  /* 0x0000000421067825 */ /* 0x002fe400078e0240 */
[----:B------:R1:W-:Y:S01]  /*11cf0*/  STL.64 [R1+0x7d0], R26 ;  /* 0x0007d01a01007387 */ /* 0x0003e20000100a00 */
[----:B------:R-:W2:Y:S01]  /*11d00*/  LDC R64, c[0x0][0x230] ;  /* 0x00008c00ff407b82 */ /* 0x000ea20000000800 */
[----:B----4-:R-:W-:Y:S02]  /*11d10*/  VIADD R70, R73, 0xffffff31 ;  /* 0xffffff3149467836 */ /* 0x010fe40000000000 */
[----:B------:R1:W-:Y:S01]  /*11d20*/  LDGSTS.E [R21+0x28000], desc[UR8][R26.64], !P3 ;  /* 0x280000001a157fae */ /* 0x0003e2000d921848 */
[----:B---3--:R-:W-:-:S03]  /*11d30*/  IMAD.WIDE R2, R33, 0x4, R62 ;  /* 0x0000000421027825 */ /* 0x008fc600078e023e */
[----:B------:R3:W-:Y:S01]  /*11d40*/  STL.64 [R1+0x7c0], R8 ;  /* 0x0007c00801007387 */ /* 0x0007e20000100a00 */
[----:B------:R-:W4:Y:S01]  /*11d50*/  LDC R63, c[0x0][0x230] ;  /* 0x00008c00ff3f7b82 */ /* 0x000f220000000800 */
[----:B------:R-:W-:Y:S02]  /*11d60*/  IADD3 R66, R75, -0xd0, RZ ;  /* 0xffffff304b427810 */ /* 0x000fe40007ffe0ff */
[----:B------:R3:W-:Y:S01]  /*11d70*/  LDGSTS.E [R21+0x2c000], desc[UR8][R8.64], !P3 ;  /* 0x2c00000008157fae */ /* 0x0007e2000d921848 */
[----:B-1----:R-:W-:-:S03]  /*11d80*/  IMAD.WIDE R26, R33, 0x4, R60 ;  /* 0x00000004211a7825 */ /* 0x002fc600078e023c */
        /* <DEDUP_REMOVED lines=17> */
[----:B------:R-:W-:Y:S02]  /*11ea0*/  VIADD R62, R72, 0xffffff13 ;  /* 0xffffff13483e7836 */ /* 0x000fe40000000000 */
[C---:B-1----:R-:W-:Y:S01]  /*11eb0*/  IMAD.WIDE R26, R33.reuse, 0x4, R52 ;  /* 0x00000004211a7825 */ /* 0x042fe200078e0234 */
[----:B------:R1:W-:Y:S02]  /*11ec0*/  STL.64 [R1+0x770], R6 ;  /* 0x0007700601007387 */ /* 0x0003e40000100a00 */
        /* <DEDUP_REMOVED lines=23> */
[----:B------:R3:W-:Y:S01]  /*12040*/  STL.64 [R1+0x720], R2 ;  /* 0x0007200201007387 */ /* 0x0007e20000100a00 */
[----:B------:R-:W-:Y:S01]  /*12050*/  IADD3 R50, R76, -0xf0, RZ ;  /* 0xffffff104c327810 */ /* 0x000fe20007ffe0ff */
        /* <DEDUP_REMOVED lines=9> */
[----:B------:R-:W3:Y:S02]  /*120f0*/  LDC R39, c[0x0][0x230] ;  /* 0x00008c00ff277b82 */ /* 0x000ee40000000800 */
[----:B------:R3:W-:Y:S01]  /*12100*/  LDGSTS.E [R21+0x34008], desc[UR8][R8.64], !P3 ;  /* 0x3400800008157fae */ /* 0x0007e2000d921848 */
[----:B----4-:R-:W-:-:S03]  /*12110*/  VIADD R46, R63, 0xffffff6f ;  /* 0xffffff6f3f2e7836 */ /* 0x010fc60000000000 */
[----:B------:R4:W-:Y:S01]  /*12120*/  STL.64 [R1+0x6f0], R6 ;  /* 0x0006f00601007387 */ /* 0x0009e20000100a00 */
[----:B-1----:R-:W-:Y:S01]  /*12130*/  IMAD.WIDE R26, R33, 0x4, R36 ;  /* 0x00000004211a7825 */ /* 0x002fe200078e0224 */
[----:B------:R-:W-:Y:S01]  /*12140*/  ISETP.GE.U32.AND P4, PT, R50, 0x7ffffe91, PT ;  /* 0x7ffffe913200780c */ /* 0x000fe20003f86070 */
[----:B------:R-:W1:Y:S01]  /*12150*/  LDC R54, c[0x0][0x230] ;  /* 0x00008c00ff367b82 */ /* 0x000e620000000800 */
[----:B------:R4:W-:Y:S01]  /*12160*/  LDGSTS.E [R21+0x3000c], desc[UR8][R6.64], !P2 ;  /* 0x3000c00006157fae */ /* 0x0009e2000d121848 */
[----:B--2---:R-:W-:-:S03]  /*12170*/  VIADD R42, R64, 0xffffff6e ;  /* 0xffffff6e402a7836 */ /* 0x004fc60000000000 */
[----:B------:R2:W-:Y:S01]  /*12180*/  STL.64 [R1+0x6e0], R2 ;  /* 0x0006e00201007387 */ /* 0x0005e20000100a00 */
[C---:B---3--:R-:W-:Y:S02]  /*12190*/  IMAD.WIDE R8, R33.reuse, 0x4, R34 ;  /* 0x0000000421087825 */ /* 0x048fe400078e0222 */
[----:B------:R-:W3:Y:S01]  /*121a0*/  LDC R63, c[0x0][0x230] ;  /* 0x00008c00ff3f7b82 */ /* 0x000ee20000000800 */
[----:B------:R2:W-:Y:S01]  /*121b0*/  LDGSTS.E [R21+0x3400c], desc[UR8][R2.64], !P2 ;  /* 0x3400c00002157fae */ /* 0x0005e2000d121848 */
[----:B------:R-:W-:Y:S01]  /*121c0*/  ISETP.GE.U32.AND P3, PT, R46, 0x7ffffef0, PT ;  /* 0x7ffffef02e00780c */ /* 0x000fe20003f66070 */
[C---:B----4-:R-:W-:Y:S02]  /*121d0*/  IMAD.WIDE R6, R33.reuse, 0x4, R18 ;  /* 0x0000000421067825 */ /* 0x050fe400078e0212 */
[----:B------:R-:W-:Y:S03]  /*121e0*/  STL.64 [R1+0x6d0], R26 ;  /* 0x0006d01a01007387 */ /* 0x000fe60000100a00 */
[----:B------:R-:W4:Y:S01]  /*121f0*/  LDC R35, c[0x0][0x230] ;  /* 0x00008c00ff237b82 */ /* 0x000f220000000800 */
[----:B------:R-:W-:Y:S01]  /*12200*/  LDGSTS.E [R21+0x38000], desc[UR8][R26.64], !P6 ;  /* 0x380000001a157fae */ /* 0x000fe2000f121848 */
[----:B--2---:R-:W-:-:S03]  /*12210*/  IMAD.WIDE R2, R33, 0x4, R16 ;  /* 0x0000000421027825 */ /* 0x004fc600078e0210 */
[----:B------:R2:W-:Y:S03]  /*12220*/  STL.64 [R1+0x6c0], R8 ;  /* 0x0006c00801007387 */ /* 0x0005e60000100a00 */
[----:B------:R-:W1:Y:S01]  /*12230*/  LDC R17, c[0x0][0x230] ;  /* 0x00008c00ff117b82 */ /* 0x000e620000000800 */
[----:B------:R-:W-:Y:S01]  /*12240*/  ISETP.GE.U32.AND P2, PT, R42, 0x7ffffeef, PT ;  /* 0x7ffffeef2a00780c */ /* 0x000fe20003f46070 */
[----:B------:R2:W-:Y:S01]  /*12250*/  LDGSTS.E [R21+0x3c000], desc[UR8][R8.64], !P6 ;  /* 0x3c00000008157fae */ /* 0x0005e2000f121848 */
[----:B------:R-:W-:Y:S01]  /*12260*/  VIADD R38, R55, 0xffffff6d ;  /* 0xffffff6d37267836 */ /* 0x000fe20000000000 */
[----:B------:R-:W-:Y:S02]  /*12270*/  IADD3 R34, R56, -0x94, RZ ;  /* 0xffffff6c38227810 */ /* 0x000fe40007ffe0ff */
[----:B------:R2:W-:Y:S01]  /*12280*/  STL.64 [R1+0x6b0], R6 ;  /* 0x0006b00601007387 */ /* 0x0005e20000100a00 */
[----:B------:R-:W-:Y:S01]  /*12290*/  VIADD R16, R47, 0xffffff4f ;  /* 0xffffff4f2f107836 */ /* 0x000fe20000000000 */
[----:B------:R-:W3:Y:S02]  /*122a0*/  LDC R18, c[0x0][0x230] ;  /* 0x00008c00ff127b82 */ /* 0x000ee40000000800 */
[----:B------:R2:W-:Y:S02]  /*122b0*/  LDGSTS.E [R21+0x38004], desc[UR8][R6.64], !P5 ;  /* 0x3800400006157fae */ /* 0x0005e4000e921848 */
[----:B--2---:R-:W-:-:S02]  /*122c0*/  IMAD.WIDE R8, R33, 0x4, R12 ;  /* 0x0000000421087825 */ /* 0x004fc400078e020c */
[----:B------:R2:W-:Y:S01]  /*122d0*/  STL.64 [R1+0x6a0], R2 ;  /* 0x0006a00201007387 */ /* 0x0005e20000100a00 */
[----:B------:R-:W-:Y:S01]  /*122e0*/  ISETP.GE.U32.AND P6, PT, R38, 0x7ffffeee, PT ;  /* 0x7ffffeee2600780c */ /* 0x000fe20003fc6070 */
[----:B------:R-:W4:Y:S02]  /*122f0*/  LDC R13, c[0x0][0x230] ;  /* 0x00008c00ff0d7b82 */ /* 0x000f240000000800 */
[----:B------:R2:W-:Y:S01]  /*12300*/  LDGSTS.E [R21+0x3c004], desc[UR8][R2.64], !P5 ;  /* 0x3c00400002157fae */ /* 0x0005e2000e921848 */
[----:B------:R-:W-:-:S03]  /*12310*/  IMAD.WIDE R6, R33, 0x4, R10 ;  /* 0x0000000421067825 */ /* 0x000fc600078e020a */
[----:B------:R2:W-:Y:S01]  /*12320*/  STL.64 [R1+0x690], R14 ;  /* 0x0006900e01007387 */ /* 0x0005e20000100a00 */
[----:B------:R-:W-:Y:S01]  /*12330*/  ISETP.GE.U32.AND P5, PT, R34, 0x7ffffeed, PT ;  /* 0x7ffffeed2200780c */ /* 0x000fe20003fa6070 */
[----:B------:R-:W3:Y:S02]  /*12340*/  LDC R10, c[0x0][0x230] ;  /* 0x00008c00ff0a7b82 */ /* 0x000ee40000000800 */
[----:B------:R1:W-:Y:S01]  /*12350*/  LDGSTS.E [R21+0x38008], desc[UR8][R14.64], !P1 ;  /* 0x380080000e157fae */ /* 0x0003e2000c921848 */
[----:B--2---:R-:W-:-:S03]  /*12360*/  IMAD.WIDE R2, R33, 0x4, R4 ;  /* 0x0000000421027825 */ /* 0x004fc600078e0204 */
[----:B------:R2:W-:Y:S02]  /*12370*/  STL.64 [R1+0x680], R8 ;  /* 0x0006800801007387 */ /* 0x0005e40000100a00 */
[----:B------:R-:W3:Y:S02]  /*12380*/  LDC R11, c[0x0][0x230] ;  /* 0x00008c00ff0b7b82 */ /* 0x000ee40000000800 */
[----:B------:R2:W-:Y:S01]  /*12390*/  LDGSTS.E [R21+0x3c008], desc[UR8][R8.64], !P1 ;  /* 0x3c00800008157fae */ /* 0x0005e2000c921848 */
[----:B-1----:R-:W-:-:S03]  /*123a0*/  IMAD.WIDE R14, R33, 0x4, R242 ;  /* 0x00000004210e7825 */ /* 0x002fc600078e02f2 */
[----:B------:R1:W-:Y:S02]  /*123b0*/  STL.64 [R1+0x670], R6 ;  /* 0x0006700601007387 */ /* 0x0003e40000100a00 */
[----:B------:R-:W3:Y:S02]  /*123c0*/  LDC R34, c[0x0][0x230] ;  /* 0x00008c00ff227b82 */ /* 0x000ee40000000800 */
[----:B------:R1:W-:Y:S01]  /*123d0*/  LDGSTS.E [R21+0x3800c], desc[UR8][R6.64], !P4 ;  /* 0x3800c00006157fae */ /* 0x0003e2000e121848 */
[----:B------:R-:W-:Y:S02]  /*123e0*/  VIADD R12, R48, 0xffffff4e ;  /* 0xffffff4e300c7836 */ /* 0x000fe40000000000 */
[C---:B--2---:R-:W-:Y:S01]  /*123f0*/  IMAD.WIDE R8, R33.reuse, 0x4, R240 ;  /* 0x0000000421087825 */ /* 0x044fe200078e02f0 */
[----:B------:R2:W-:Y:S02]  /*12400*/  STL.64 [R1+0x660], R2 ;  /* 0x0006600201007387 */ /* 0x0005e40000100a00 */
[----:B------:R-:W3:Y:S02]  /*12410*/  LDC R55, c[0x0][0x230] ;  /* 0x00008c00ff377b82 */ /* 0x000ee40000000800 */
[----:B------:R2:W-:Y:S01]  /*12420*/  LDGSTS.E [R21+0x3c00c], desc[UR8][R2.64], !P4 ;  /* 0x3c00c00002157fae */ /* 0x0005e2000e121848 */
[----:B-1----:R-:W-:-:S03]  /*12430*/  IMAD.WIDE R6, R33, 0x4, R238 ;  /* 0x0000000421067825 */ /* 0x002fc600078e02ee */
[----:B------:R-:W-:Y:S01]  /*12440*/  STL.64 [R1+0x10a8], R20 ;  /* 0x0010a81401007387 */ /* 0x000fe20000100a00 */
[----:B------:R-:W-:Y:S01]  /*12450*/  ISETP.GE.U32.AND P1, PT, R16, 0x7ffffed0, PT ;  /* 0x7ffffed01000780c */ /* 0x000fe20003f26070 */
[----:B------:R-:W1:Y:S02]  /*12460*/  LDC R70, c[0x0][0x230] ;  /* 0x00008c00ff467b82 */ /* 0x000e640000000800 */
[----:B------:R4:W-:Y:S01]  /*12470*/  STL.64 [R1+0x650], R14 ;  /* 0x0006500e01007387 */ /* 0x0009e20000100a00 */
[----:B------:R-:W-:Y:S02]  /*12480*/  VIADD R5, R39, 0xffffff4d ;  /* 0xffffff4d27057836 */ /* 0x000fe40000000000 */
[C---:B--2---:R-:W-:Y:S01]  /*12490*/  IMAD.WIDE R2, R33.reuse, 0x4, R236 ;  /* 0x0000000421027825 */ /* 0x044fe200078e02ec */
[----:B------:R4:W-:Y:S01]  /*124a0*/  LDGSTS.E [R22+0x20000], desc[UR8][R14.64], !P3 ;  /* 0x200000000e167fae */ /* 0x0009e2000d921848 */
[----:B------:R-:W-:Y:S01]  /*124b0*/  ISETP.GE.U32.AND P4, PT, R12, 0x7ffffecf, PT ;  /* 0x7ffffecf0c00780c */ /* 0x000fe20003f86070 */
[----:B------:R-:W2:Y:S02]  /*124c0*/  LDC R73, c[0x0][0x230] ;  /* 0x00008c00ff497b82 */ /* 0x000ea40000000800 */
[----:B------:R4:W-:Y:S04]  /*124d0*/  STL.64 [R1+0x638], R8 ;  /* 0x0006380801007387 */ /* 0x0009e80000100a00 */
[----:B------:R4:W-:Y:S02]  /*124e0*/  LDGSTS.E [R22+0x24000], desc[UR8][R8.64], !P3 ;  /* 0x2400000008167fae */ /* 0x0009e4000d921848 */
[----:B------:R-:W3:Y:S01]  /*124f0*/  LDC R12, c[0x0][0x230] ;  /* 0x00008c00ff0c7b82 */ /* 0x000ee20000000800 */
[----:B----4-:R-:W-:Y:S01]  /*12500*/  IMAD.WIDE R14, R33, 0x4, R234 ;  /* 0x00000004210e7825 */ /* 0x010fe200078e02ea */
[----:B------:R4:W-:Y:S04]  /*12510*/  STL.64 [R1+0xa8], R6 ;  /* 0x0000a80601007387 */ /* 0x0009e80000100a00 */
[----:B------:R4:W-:Y:S01]  /*12520*/  LDGSTS.E [R22+0x20004], desc[UR8][R6.64], !P2 ;  /* 0x2000400006167fae */ /* 0x0009e2000d121848 */
[----:B------:R-:W-:Y:S01]  /*12530*/  VIADD R67, R67, 0xffffff29 ;  /* 0xffffff2943437836 */ /* 0x000fe20000000000 */
[----:B------:R-:W-:Y:S01]  /*12540*/  IADD3 R66, R66, -0xd8, RZ ;  /* 0xffffff2842427810 */ /* 0x000fe20007ffe0ff */
[----:B------:R-:W-:Y:S01]  /*12550*/  IMAD.WIDE R8, R33, 0x4, R232 ;  /* 0x0000000421087825 */ /* 0x000fe200078e02e8 */
[----:B------:R1:W-:Y:S01]  /*12560*/  STL.64 [R1+0x98], R2 ;  /* 0x0000980201007387 */ /* 0x0003e20000100a00 */
[----:B------:R-:W-:Y:S01]  /*12570*/  ISETP.GE.U32.AND P3, PT, R5, 0x7ffffece, PT ;  /* 0x7ffffece0500780c */ /* 0x000fe20003f66070 */
[----:B------:R-:W2:Y:S02]  /*12580*/  LDC R72, c[0x0][0x230] ;  /* 0x00008c00ff487b82 */ /* 0x000ea40000000800 */
[----:B------:R1:W-:Y:S01]  /*12590*/  LDGSTS.E [R22+0x24004], desc[UR8][R2.64], !P2 ;  /* 0x2400400002167fae */ /* 0x0003e2000d121848 */
[----:B----4-:R-:W-:-:S03]  /*125a0*/  IMAD.WIDE R6, R33, 0x4, R230 ;  /* 0x0000000421067825 */ /* 0x010fc600078e02e6 */
[----:B------:R-:W4:Y:S02]  /*125b0*/  LDL.LU.64 R204, [R1+0xd0] ;  /* 0x0000d00001cc7983 */ /* 0x000f240000300a00 */
[----:B------:R-:W2:Y:S02]  /*125c0*/  LDC R75, c[0x0][0x230] ;  /* 0x00008c00ff4b7b82 */ /* 0x000ea40000000800 */
[----:B------:R3:W-:Y:S01]  /*125d0*/  STL.64 [R1+0x88], R14 ;  /* 0x0000880e01007387 */ /* 0x0007e20000100a00 */
[----:B------:R-:W-:Y:S02]  /*125e0*/  VIADD R5, R17, 0xffffff2f ;  /* 0xffffff2f11057836 */ /* 0x000fe40000000000 */
[C---:B-1----:R-:W-:Y:S01]  /*125f0*/  IMAD.WIDE R2, R33.reuse, 0x4, R214 ;  /* 0x0000000421027825 */ /* 0x042fe200078e02d6 */
[----:B------:R1:W-:Y:S01]  /*12600*/  STL.64 [R1+0x78], R8 ;  /* 0x0000780801007387 */ /* 0x0003e20000100a00 */
[----:B------:R-:W-:Y:S01]  /*12610*/  IADD3 R4, R40, -0xb4, RZ ;  /* 0xffffff4c28047810 */ /* 0x000fe20007ffe0ff */
[----:B------:R-:W2:Y:S01]  /*12620*/  LDC R74, c[0x0][0x230] ;  /* 0x00008c00ff4a7b82 */ /* 0x000ea20000000800 */
[C---:B------:R-:W-:Y:S01]  /*12630*/  IMAD.WIDE R16, R33.reuse, 0x4, R216 ;  /* 0x0000000421107825 */ /* 0x040fe200078e02d8 */
[----:B------:R1:W-:Y:S04]  /*12640*/  LDGSTS.E [R22+0x20008], desc[UR8][R14.64], !P6 ;  /* 0x200080000e167fae */ /* 0x0003e8000f121848 */
[----:B------:R-:W2:Y:S01]  /*12650*/  LDL.LU.64 R210, [R1+0xd8] ;  /* 0x0000d80001d27983 */ /* 0x000ea20000300a00 */
[----:B------:R-:W-:-:S04]  /*12660*/  IMAD.WIDE R42, R33, 0x4, R224 ;  /* 0x00000004212a7825 */ /* 0x000fc800078e02e0 */
[----:B------:R-:W-:Y:S01]  /*12670*/  VIADD R13, R13, 0xffffff0f ;  /* 0xffffff0f0d0d7836 */ /* 0x000fe20000000000 */
[----:B------:R1:W-:Y:S01]  /*12680*/  STL.64 [R1+0x68], R6 ;  /* 0x0000680601007387 */ /* 0x0003e20000100a00 */
[----:B------:R-:W-:Y:S01]  /*12690*/  ISETP.GE.U32.AND P2, PT, R4, 0x7ffffecd, PT ;  /* 0x7ffffecd0400780c */ /* 0x000fe20003f46070 */
[----:B---3--:R-:W-:Y:S01]  /*126a0*/  VIADD R12, R12, 0xffffff0e ;  /* 0xffffff0e0c0c7836 */ /* 0x008fe20000000000 */
[----:B-1----:R-:W1:Y:S01]  /*126b0*/  LDC R15, c[0x0][0x230] ;  /* 0x00008c00ff0f7b82 */ /* 0x002e620000000800 */
[----:B------:R3:W-:Y:S04]  /*126c0*/  LDGSTS.E [R22+0x24008], desc[UR8][R8.64], !P6 ;  /* 0x2400800008167fae */ /* 0x0007e8000f121848 */
[----:B------:R-:W2:Y:S03]  /*126d0*/  LDL.LU.64 R212, [R1+0xe0] ;  /* 0x0000e00001d47983 */ /* 0x000ea60000300a00 */
[----:B------:R-:W1:Y:S01]  /*126e0*/  LDC R14, c[0x0][0x230] ;  /* 0x00008c00ff0e7b82 */ /* 0x000e620000000800 */
[----:B------:R3:W-:Y:S02]  /*126f0*/  LDGSTS.E [R22+0x2000c], desc[UR8][R6.64], !P5 ;  /* 0x2000c00006167fae */ /* 0x0007e4000e921848 */
[----:B---3--:R-:W-:-:S02]  /*12700*/  IMAD.WIDE R8, R33, 0x4, R218 ;  /* 0x0000000421087825 */ /* 0x008fc400078e02da */
[----:B------:R3:W-:Y:S01]  /*12710*/  STL.64 [R1+0x58], R2 ;  /* 0x0000580201007387 */ /* 0x0007e20000100a00 */
[----:B------:R-:W-:Y:S02]  /*12720*/  IADD3 R34, R34, -0x98, RZ ;  /* 0xffffff6822227810 */ /* 0x000fe40007ffe0ff */
[----:B------:R-:W1:Y:S01]  /*12730*/  LDC R214, c[0x0][0x230] ;  /* 0x00008c00ffd67b82 */ /* 0x000e620000000800 */
[----:B------:R3:W-:Y:S01]  /*12740*/  LDGSTS.E [R22+0x2400c], desc[UR8][R2.64], !P5 ;  /* 0x2400c00002167fae */ /* 0x0007e2000e921848 */
[----:B------:R-:W-:-:S03]  /*12750*/  IMAD.WIDE R6, R33, 0x4, R220 ;  /* 0x0000000421067825 */ /* 0x000fc600078e02dc */
[----:B------:R3:W-:Y:S04]  /*12760*/  STL.64 [R1+0x48], R16 ;  /* 0x0000481001007387 */ /* 0x0007e80000100a00 */
[----:B------:R-:W-:Y:S01]  /*12770*/  STL.64 [R1+0x38], R8 ;  /* 0x0000380801007387 */ /* 0x000fe20000100a00 */
[----:B---3--:R-:W-:-:S03]  /*12780*/  IMAD.WIDE R2, R33, 0x4, R222 ;  /* 0x0000000421027825 */ /* 0x008fc600078e02de */
[----:B------:R3:W-:Y:S04]  /*12790*/  LDGSTS.E [R22+0x28000], desc[UR8][R16.64], !P1 ;  /* 0x2800000010167fae */ /* 0x0007e8000c921848 */
[----:B------:R-:W-:Y:S04]  /*127a0*/  LDGSTS.E [R22+0x2c000], desc[UR8][R8.64], !P1 ;  /* 0x2c00000008167fae */ /* 0x000fe8000c921848 */
[----:B------:R1:W-:Y:S04]  /*127b0*/  STL.64 [R1+0x28], R6 ;  /* 0x0000280601007387 */ /* 0x0003e80000100a00 */
[----:B------:R-:W-:Y:S01]  /*127c0*/  STL.64 [R1+0x18], R2 ;  /* 0x0000180201007387 */ /* 0x000fe20000100a00 */
[----:B------:R-:W-:Y:S01]  /*127d0*/  VIADD R4, R18, 0xffffff2e ;  /* 0xffffff2e12047836 */ /* 0x000fe20000000000 */
[----:B------:R-:W-:Y:S01]  /*127e0*/  ISETP.GE.U32.AND P6, PT, R5, 0x7ffffeb0, PT ;  /* 0x7ffffeb00500780c */ /* 0x000fe20003fc6070 */
[----:B---3--:R-:W3:Y:S01]  /*127f0*/  LDC R17, c[0x0][0x230] ;  /* 0x00008c00ff117b82 */ /* 0x008ee20000000800 */
[----:B------:R-:W-:Y:S01]  /*12800*/  LDGSTS.E [R22+0x28004], desc[UR8][R6.64], !P4 ;  /* 0x2800400006167fae */ /* 0x000fe2000e121848 */
[----:B------:R-:W-:Y:S01]  /*12810*/  VIADD R5, R10, 0xffffff2d ;  /* 0xffffff2d0a057836 */ /* 0x000fe20000000000 */
[----:B------:R-:W-:-:S05]  /*12820*/  ISETP.GE.U32.AND P5, PT, R4, 0x7ffffeaf, PT ;  /* 0x7ffffeaf0400780c */ /* 0x000fca0003fa6070 */
[----:B------:R-:W3:Y:S01]  /*12830*/  LDC R16, c[0x0][0x230] ;  /* 0x00008c00ff107b82 */ /* 0x000ee20000000800 */
[----:B-1----:R-:W3:Y:S04]  /*12840*/  LDL.LU.64 R6, [R1+0xe8] ;  /* 0x0000e80001067983 */ /* 0x002ee80000300a00 */
[----:B------:R-:W3:Y:S04]  /*12850*/  LDL.LU.64 R8, [R1+0xf0] ;  /* 0x0000f00001087983 */ /* 0x000ee80000300a00 */
[----:B------:R-:W3:Y:S04]  /*12860*/  LDL.LU.64 R26, [R1+0xf8] ;  /* 0x0000f800011a7983 */ /* 0x000ee80000300a00 */
[----:B------:R-:W3:Y:S01]  /*12870*/  LDL.LU.64 R28, [R1+0x100] ;  /* 0x00010000011c7983 */ /* 0x000ee20000300a00 */
[----:B------:R-:W-:-:S02]  /*12880*/  IADD3 R4, R11, -0xd4, RZ ;  /* 0xffffff2c0b047810 */ /* 0x000fc40007ffe0ff */
[----:B------:R-:W-:Y:S01]  /*12890*/  ISETP.GE.U32.AND P1, PT, R5, 0x7ffffeae, PT ;  /* 0x7ffffeae0500780c */ /* 0x000fe20003f26070 */
[----:B------:R-:W-:Y:S01]  /*128a0*/  LDGSTS.E [R22+0x2c004], desc[UR8][R2.64], !P4 ;  /* 0x2c00400002167fae */ /* 0x000fe2000e121848 */
[----:B------:R-:W-:-:S03]  /*128b0*/  ISETP.GE.U32.AND P4, PT, R4, 0x7ffffead, PT ;  /* 0x7ffffead0400780c */ /* 0x000fc60003f86070 */
[----:B------:R-:W3:Y:S04]  /*128c0*/  LDL.LU.64 R202, [R1+0x108] ;  /* 0x0001080001ca7983 */ /* 0x000ee80000300a00 */
[----:B------:R-:W-:Y:S01]  /*128d0*/  LDGSTS.E [R22+0x28008], desc[UR8][R42.64], !P3 ;  /* 0x280080002a167fae */ /* 0x000fe2000d921848 */
[----:B----4-:R-:W-:-:S03]  /*128e0*/  IMAD.WIDE R4, R33, 0x4, R204 ;  /* 0x0000000421047825 */ /* 0x010fc600078e02cc */
[----:B------:R-:W4:Y:S04]  /*128f0*/  LDL.LU.64 R204, [R1+0x110] ;  /* 0x0001100001cc7983 */ /* 0x000f280000300a00 */
[----:B------:R-:W-:Y:S01]  /*12900*/  LDGSTS.E [R22+0x2c008], desc[UR8][R4.64], !P3 ;  /* 0x2c00800004167fae */ /* 0x000fe2000d921848 */
[----:B------:R-:W-:Y:S01]  /*12910*/  ISETP.GE.U32.AND P3, PT, R13, 0x7ffffe90, PT ;  /* 0x7ffffe900d00780c */ /* 0x000fe20003f66070 */
[C---:B--2---:R-:W-:Y:S02]  /*12920*/  IMAD.WIDE R10, R33.reuse, 0x4, R210 ;  /* 0x00000004210a7825 */ /* 0x044fe400078e02d2 */
[----:B------:R-:W2:Y:S04]  /*12930*/  LDL.LU.64 R210, [R1+0x118] ;  /* 0x0001180001d27983 */ /* 0x000ea80000300a00 */
[----:B------:R-:W-:Y:S01]  /*12940*/  LDGSTS.E [R22+0x2800c], desc[UR8][R10.64], !P2 ;  /* 0x2800c0000a167fae */ /* 0x000fe2000d121848 */
[----:B------:R-:W-:-:S03]  /*12950*/  IMAD.WIDE R50, R33, 0x4, R212 ;  /* 0x0000000421327825 */ /* 0x000fc600078e02d4 */
[----:B------:R-:W2:Y:S04]  /*12960*/  LDL.LU.64 R212, [R1+0x120] ;  /* 0x0001200001d47983 */ /* 0x000ea80000300a00 */
[----:B------:R-:W-:Y:S04]  /*12970*/  STL.64 [R1+0x1058], R42 ;  /* 0x0010582a01007387 */ /* 0x000fe80000100a00 */
[----:B------:R-:W-:Y:S04]  /*12980*/  STL.64 [R1+0x1060], R4 ;  /* 0x0010600401007387 */ /* 0x000fe80000100a00 */
[----:B------:R-:W-:Y:S04]  /*12990*/  STL.64 [R1+0x1050], R10 ;  /* 0x0010500a01007387 */ /* 0x000fe80000100a00 */
[----:B------:R-:W-:Y:S01]  /*129a0*/  LDGSTS.E [R22+0x2c00c], desc[UR8][R50.64], !P2 ;  /* 0x2c00c00032167fae */ /* 0x000fe2000d121848 */
[----:B------:R-:W-:-:S03]  /*129b0*/  ISETP.GE.U32.AND P2, PT, R12, 0x7ffffe8f, PT ;  /* 0x7ffffe8f0c00780c */ /* 0x000fc60003f46070 */
[----:B------:R-:W-:Y:S01]  /*129c0*/  STL.64 [R1+0x1048], R50 ;  /* 0x0010483201007387 */ /* 0x000fe20000100a00 */
[----:B---3--:R-:W-:-:S03]  /*129d0*/  IMAD.WIDE R46, R33, 0x4, R6 ;  /* 0x00000004212e7825 */ /* 0x008fc600078e0206 */
[----:B------:R-:W3:Y:S01]  /*129e0*/  LDL.LU.64 R6, [R1+0x128] ;  /* 0x0001280001067983 */ /* 0x000ee20000300a00 */
[----:B------:R-:W-:-:S03]  /*129f0*/  IMAD.WIDE R12, R33, 0x4, R8 ;  /* 0x00000004210c7825 */ /* 0x000fc600078e0208 */
[----:B------:R-:W3:Y:S01]  /*12a00*/  LDL.LU.64 R8, [R1+0x130] ;  /* 0x0001300001087983 */ /* 0x000ee20000300a00 */
[----:B------:R-:W-:-:S03]  /*12a10*/  IMAD.WIDE R38, R33, 0x4, R26 ;  /* 0x0000000421267825 */ /* 0x000fc600078e021a */
[----:B------:R-:W3:Y:S01]  /*12a20*/  LDL.LU.64 R26, [R1+0x138] ;  /* 0x00013800011a7983 */ /* 0x000ee20000300a00 */
[----:B------:R-:W-:-:S03]  /*12a30*/  IMAD.WIDE R108, R33, 0x4, R28 ;  /* 0x00000004216c7825 */ /* 0x000fc600078e021c */
[----:B------:R-:W3:Y:S01]  /*12a40*/  LDL.LU.64 R28, [R1+0x140] ;  /* 0x00014000011c7983 */ /* 0x000ee20000300a00 */
[----:B------:R-:W-:Y:S01]  /*12a50*/  IADD3 R14, R14, -0xf4, RZ ;  /* 0xffffff0c0e0e7810 */ /* 0x000fe20007ffe0ff */
[----:B------:R-:W-:Y:S02]  /*12a60*/  VIADD R15, R15, 0xffffff0d ;  /* 0xffffff0d0f0f7836 */ /* 0x000fe40000000000 */
[----:B------:R-:W-:Y:S01]  /*12a70*/  LDGSTS.E [R22+0x30000], desc[UR8][R46.64], !P6 ;  /* 0x300000002e167fae */ /* 0x000fe2000f121848 */
[----:B------:R-:W-:-:S03]  /*12a80*/  IMAD.WIDE R52, R33, 0x4, R202 ;  /* 0x0000000421347825 */ /* 0x000fc600078e02ca */
[----:B------:R-:W-:Y:S04]  /*12a90*/  STL.64 [R1+0x1068], R46 ;  /* 0x0010682e01007387 */ /* 0x000fe80000100a00 */
[----:B------:R-:W-:Y:S01]  /*12aa0*/  LDGSTS.E [R22+0x34000], desc[UR8][R12.64], !P6 ;  /* 0x340000000c167fae */ /* 0x000fe2000f121848 */
[----:B------:R-:W-:-:S03]  /*12ab0*/  ISETP.GE.U32.AND P6, PT, R15, 0x7ffffe8e, PT ;  /* 0x7ffffe8e0f00780c */ /* 0x000fc60003fc6070 */
[----:B------:R-:W-:Y:S04]  /*12ac0*/  STL.64 [R1+0x1070], R12 ;  /* 0x0010700c01007387 */ /* 0x000fe80000100a00 */
[----:B------:R-:W-:Y:S04]  /*12ad0*/  LDGSTS.E [R22+0x30004], desc[UR8][R38.64], !P5 ;  /* 0x3000400026167fae */ /* 0x000fe8000e921848 */
[----:B------:R-:W-:Y:S01]  /*12ae0*/  STL.64 [R1+0x1078], R38 ;  /* 0x0010782601007387 */ /* 0x000fe20000100a00 */
[----:B------:R-:W-:-:S03]  /*12af0*/  VIADD R17, R17, 0xffffff6b ;  /* 0xffffff6b11117836 */ /* 0x000fc60000000000 */
[----:B------:R-:W-:Y:S01]  /*12b00*/  LDGSTS.E [R22+0x34004], desc[UR8][R108.64], !P5 ;  /* 0x340040006c167fae */ /* 0x000fe2000e921848 */
[----:B------:R-:W-:-:S03]  /*12b10*/  ISETP.GE.U32.AND P5, PT, R14, 0x7ffffe8d, PT ;  /* 0x7ffffe8d0e00780c */ /* 0x000fc60003fa6070 */
[----:B------:R-:W-:Y:S01]  /*12b20*/  STL.64 [R1+0x1080], R108 ;  /* 0x0010806c01007387 */ /* 0x000fe20000100a00 */
[----:B------:R-:W-:-:S03]  /*12b30*/  VIADD R16, R16, 0xffffff6a ;  /* 0xffffff6a10107836 */ /* 0x000fc60000000000 */
        /* <DEDUP_REMOVED lines=8> */
[----:B------:R1:W-:Y:S01]  /*12bc0*/  LDGSTS.E [R22+0x3000c], desc[UR8][R40.64], !P4 ;  /* 0x3000c00028167fae */ /* 0x0003e2000e121848 */
[----:B------:R-:W-:-:S03]  /*12bd0*/  IMAD.WIDE R14, R33, 0x4, R212 ;  /* 0x00000004210e7825 */ /* 0x000fc600078e02d4 */
[----:B------:R-:W2:Y:S04]  /*12be0*/  LDL.LU.64 R212, [R1+0x160] ;  /* 0x0001600001d47983 */ /* 0x000ea80000300a00 */
[----:B------:R-:W-:Y:S04]  /*12bf0*/  STL.64 [R1+0x1088], R52 ;  /* 0x0010883401007387 */ /* 0x000fe80000100a00 */
[----:B------:R-:W-:Y:S04]  /*12c00*/  STL.64 [R1+0x1090], R64 ;  /* 0x0010904001007387 */ /* 0x000fe80000100a00 */
[----:B------:R1:W-:Y:S04]  /*12c10*/  STL.64 [R1+0x1098], R40 ;  /* 0x0010982801007387 */ /* 0x0003e80000100a00 */
[----:B------:R-:W-:Y:S01]  /*12c20*/  LDGSTS.E [R22+0x3400c], desc[UR8][R14.64], !P4 ;  /* 0x3400c0000e167fae */ /* 0x000fe2000e121848 */
[----:B------:R-:W-:-:S03]  /*12c30*/  ISETP.GE.U32.AND P4, PT, R16, 0x7ffffeeb, PT ;  /* 0x7ffffeeb1000780c */ /* 0x000fc60003f86070 */
[----:B------:R-:W-:Y:S01]  /*12c40*/  STL.64 [R1+0x10b0], R14 ;  /* 0x0010b00e01007387 */ /* 0x000fe20000100a00 */
[----:B------:R-:W-:Y:S02]  /*12c50*/  VIADD R35, R35, 0xffffff69 ;  /* 0xffffff6923237836 */ /* 0x000fe40000000000 */
[----:B------:R-:W-:Y:S02]  /*12c60*/  VIADD R55, R55, 0xffffff4b ;  /* 0xffffff4b37377836 */ /* 0x000fe40000000000 */
[----:B------:R-:W-:Y:S02]  /*12c70*/  VIADD R54, R54, 0xffffff4a ;  /* 0xffffff4a36367836 */ /* 0x000fe40000000000 */
[----:B------:R-:W-:Y:S02]  /*12c80*/  VIADD R71, R71, 0xffffff0b ;  /* 0xffffff0b47477836 */ /* 0x000fe40000000000 */
[----:B------:R-:W-:Y:S01]  /*12c90*/  VIADD R70, R70, 0xffffff0a ;  /* 0xffffff0a46467836 */ /* 0x000fe20000000000 */
[----:B------:R-:W-:Y:S01]  /*12ca0*/  IADD3 R72, R72, -0xf8, RZ ;  /* 0xffffff0848487810 */ /* 0x000fe20007ffe0ff */
[----:B------:R-:W-:Y:S01]  /*12cb0*/  VIADD R73, R73, 0xffffff09 ;  /* 0xffffff0949497836 */ /* 0x000fe20000000000 */
[----:B------:R-:W-:Y:S01]  /*12cc0*/  IADD3 R78, R78, -0x9c, RZ ;  /* 0xffffff644e4e7810 */ /* 0x000fe20007ffe0ff */
[----:B------:R-:W-:-:S02]  /*12cd0*/  VIADD R75, R75, 0xffffff67 ;  /* 0xffffff674b4b7836 */ /* 0x000fc40000000000 */
[----:B------:R-:W-:Y:S02]  /*12ce0*/  VIADD R110, R110, 0xffffff46 ;  /* 0xffffff466e6e7836 */ /* 0x000fe40000000000 */
[----:B------:R-:W-:Y:S02]  /*12cf0*/  VIADD R117, R117, 0xffffff27 ;  /* 0xffffff2775757836 */ /* 0x000fe40000000000 */
[----:B------:R-:W-:Y:S01]  /*12d00*/  VIADD R116, R116, 0xffffff26 ;  /* 0xffffff2674747836 */ /* 0x000fe20000000000 */
[----:B------:R-:W-:Y:S01]  /*12d10*/  IADD3 R124, R124, -0xdc, RZ ;  /* 0xffffff247c7c7810 */ /* 0x000fe20007ffe0ff */
[----:B------:R-:W-:Y:S01]  /*12d20*/  VIADD R74, R74, 0xffffff66 ;  /* 0xffffff664a4a7836 */ /* 0x000fe20000000000 */
[----:B------:R-:W-:Y:S01]  /*12d30*/  IADD3 R140, R140, -0xfc, RZ ;  /* 0xffffff048c8c7810 */ /* 0x000fe20007ffe0ff */
[----:B------:R-:W-:Y:S02]  /*12d40*/  VIADD R79, R79, 0xffffff65 ;  /* 0xffffff654f4f7836 */ /* 0x000fe40000000000 */
[----:B------:R-:W-:-:S02]  /*12d50*/  VIADD R141, R141, 0xffffff05 ;  /* 0xffffff058d8d7836 */ /* 0x000fc40000000000 */
[----:B------:R-:W-:Y:S02]  /*12d60*/  VIADD R149, R149, 0xffffff63 ;  /* 0xffffff6395957836 */ /* 0x000fe40000000000 */
[----:B------:R-:W-:Y:S01]  /*12d70*/  VIADD R148, R148, 0xffffff62 ;  /* 0xffffff6294947836 */ /* 0x000fe20000000000 */
[----:B------:R-:W-:Y:S01]  /*12d80*/  IADD3 R156, R156, -0xa0, RZ ;  /* 0xffffff609c9c7810 */ /* 0x000fe20007ffe0ff */
[----:B------:R-:W-:Y:S02]  /*12d90*/  VIADD R111, R111, 0xffffff47 ;  /* 0xffffff476f6f7836 */ /* 0x000fe40000000000 */
[----:B------:R-:W-:Y:S02]  /*12da0*/  VIADD R157, R157, 0xffffff61 ;  /* 0xffffff619d9d7836 */ /* 0x000fe40000000000 */
[----:B------:R-:W-:Y:S02]  /*12db0*/  VIADD R165, R165, 0xffffff43 ;  /* 0xffffff43a5a57836 */ /* 0x000fe40000000000 */
[----:B------:R-:W-:Y:S01]  /*12dc0*/  VIADD R164, R164, 0xffffff42 ;  /* 0xffffff42a4a47836 */ /* 0x000fe20000000000 */
[----:B------:R-:W-:Y:S01]  /*12dd0*/  IADD3 R172, R172, -0xc0, RZ ;  /* 0xffffff40acac7810 */ /* 0x000fe20007ffe0ff */
[----:B---3--:R-:W-:Y:S01]  /*12de0*/  IMAD.WIDE R56, R33, 0x4, R6 ;  /* 0x0000000421387825 */ /* 0x008fe200078e0206 */
[----:B------:R-:W-:Y:S01]  /*12df0*/  IADD3 R188, R188, -0xe0, RZ ;  /* 0xffffff20bcbc7810 */ /* 0x000fe20007ffe0ff */
[----:B------:R-:W3:Y:S01]  /*12e00*/  LDL.LU.64 R6, [R1+0x168] ;  /* 0x0001680001067983 */ /* 0x000ee20000300a00 */
[----:B------:R-:W-:Y:S01]  /*12e10*/  IADD3 R209, R209, -0x100, RZ ;  /* 0xffffff00d1d17810 */ /* 0x000fe20007ffe0ff */
[C---:B------:R-:W-:Y:S01]  /*12e20*/  IMAD.WIDE R16, R33.reuse, 0x4, R8 ;  /* 0x0000000421107825 */ /* 0x040fe200078e0208 */
[----:B-1----:R-:W1:Y:S01]  /*12e30*/  LDC R41, c[0x0][0x230] ;  /* 0x00008c00ff297b82 */ /* 0x002e620000000800 */
[----:B------:R-:W3:Y:S02]  /*12e40*/  LDL.LU.64 R8, [R1+0x170] ;  /* 0x0001700001087983 */ /* 0x000ee40000300a00 */
[----:B------:R-:W-:-:S02]  /*12e50*/  IMAD.WIDE R44, R33, 0x4, R26 ;  /* 0x00000004212c7825 */ /* 0x000fc400078e021a */
[----:B------:R-:W3:Y:S02]  /*12e60*/  LDL.LU.64 R26, [R1+0x178] ;  /* 0x00017800011a7983 */ /* 0x000ee40000300a00 */
[----:B------:R-:W-:Y:S01]  /*12e70*/  IMAD.WIDE R18, R33, 0x4, R28 ;  /* 0x0000000421127825 */ /* 0x000fe200078e021c */
[----:B------:R-:W1:Y:S01]  /*12e80*/  LDC R40, c[0x0][0x230] ;  /* 0x00008c00ff287b82 */ /* 0x000e620000000800 */
[----:B------:R-:W3:Y:S04]  /*12e90*/  LDL.LU.64 R28, [R1+0x180] ;  /* 0x00018000011c7983 */ /* 0x000ee80000300a00 */
[----:B------:R-:W-:Y:S04]  /*12ea0*/  LDGSTS.E [R22+0x38000], desc[UR8][R56.64], !P3 ;  /* 0x3800000038167fae */ /* 0x000fe8000d921848 */
[----:B------:R-:W-:Y:S04]  /*12eb0*/  STL.64 [R1+0x10b8], R56 ;  /* 0x0010b83801007387 */ /* 0x000fe80000100a00 */
[----:B------:R-:W-:Y:S01]  /*12ec0*/  LDGSTS.E [R22+0x3c000], desc[UR8][R16.64], !P3 ;  /* 0x3c00000010167fae */ /* 0x000fe2000d921848 */
[----:B------:R-:W-:-:S03]  /*12ed0*/  ISETP.GE.U32.AND P3, PT, R35, 0x7ffffeea, PT ;  /* 0x7ffffeea2300780c */ /* 0x000fc60003f66070 */
[----:B------:R-:W-:Y:S04]  /*12ee0*/  STL.64 [R1+0x10c0], R16 ;  /* 0x0010c01001007387 */ /* 0x000fe80000100a00 */
[----:B------:R-:W-:Y:S04]  /*12ef0*/  LDGSTS.E [R22+0x38004], desc[UR8][R44.64], !P2 ;  /* 0x380040002c167fae */ /* 0x000fe8000d121848 */
[----:B------:R-:W-:Y:S01]  /*12f00*/  STL.64 [R1+0x10c8], R44 ;  /* 0x0010c82c01007387 */ /* 0x000fe20000100a00 */
[----:B------:R-:W-:-:S03]  /*12f10*/  IMAD.WIDE R58, R33, 0x4, R202 ;  /* 0x00000004213a7825 */ /* 0x000fc600078e02ca */
[----:B------:R-:W-:Y:S01]  /*12f20*/  LDGSTS.E [R22+0x3c004], desc[UR8][R18.64], !P2 ;  /* 0x3c00400012167fae */ /* 0x000fe2000d121848 */
[----:B------:R-:W-:-:S03]  /*12f30*/  ISETP.GE.U32.AND P2, PT, R34, 0x7ffffee9, PT ;  /* 0x7ffffee92200780c */ /* 0x000fc60003f46070 */
[----:B------:R-:W-:Y:S04]  /*12f40*/  STL.64 [R1+0x10d0], R18 ;  /* 0x0010d01201007387 */ /* 0x000fe80000100a00 */
[----:B------:R-:W3:Y:S04]  /*12f50*/  LDL.LU.64 R226, [R1+0x188] ;  /* 0x0001880001e27983 */ /* 0x000ee80000300a00 */
[----:B------:R-:W-:Y:S01]  /*12f60*/  LDGSTS.E [R22+0x38008], desc[UR8][R58.64], !P6 ;  /* 0x380080003a167fae */ /* 0x000fe2000f121848 */
[----:B----4-:R-:W-:-:S03]  /*12f70*/  IMAD.WIDE R34, R33, 0x4, R204 ;  /* 0x0000000421227825 */ /* 0x010fc600078e02cc */
[----:B------:R-:W4:Y:S04]  /*12f80*/  LDL.LU.64 R204, [R1+0x190] ;  /* 0x0001900001cc7983 */ /* 0x000f280000300a00 */
[----:B------:R-:W-:Y:S01]  /*12f90*/  LDGSTS.E [R22+0x3c008], desc[UR8][R34.64], !P6 ;  /* 0x3c00800022167fae */ /* 0x000fe2000f121848 */
[----:B--2---:R-:W-:-:S03]  /*12fa0*/  IMAD.WIDE R48, R33, 0x4, R210 ;  /* 0x0000000421307825 */ /* 0x004fc600078e02d2 */
[----:B------:R-:W2:Y:S01]  /*12fb0*/  LDL.LU.64 R210, [R1+0x198] ;  /* 0x0001980001d27983 */ /* 0x000ea20000300a00 */
[----:B------:R-:W-:-:S03]  /*12fc0*/  IMAD.WIDE R36, R33, 0x4, R212 ;  /* 0x0000000421247825 */ /* 0x000fc600078e02d4 */
[----:B------:R-:W-:Y:S04]  /*12fd0*/  LDGSTS.E [R22+0x3800c], desc[UR8][R48.64], !P5 ;  /* 0x3800c00030167fae */ /* 0x000fe8000e921848 */
[----:B------:R-:W2:Y:S04]  /*12fe0*/  LDL.LU.64 R212, [R1+0x1a0] ;  /* 0x0001a00001d47983 */ /* 0x000ea80000300a00 */
[----:B------:R-:W-:Y:S04]  /*12ff0*/  STL.64 [R1+0x10d8], R58 ;  /* 0x0010d83a01007387 */ /* 0x000fe80000100a00 */
[----:B------:R-:W-:Y:S04]  /*13000*/  STL.64 [R1+0x10e0], R34 ;  /* 0x0010e02201007387 */ /* 0x000fe80000100a00 */
[----:B------:R-:W-:Y:S04]  /*13010*/  STL.64 [R1+0x10e8], R48 ;  /* 0x0010e83001007387 */ /* 0x000fe80000100a00 */
[----:B------:R-:W-:Y:S01]  /*13020*/  STL.64 [R1+0x10f0], R36 ;  /* 0x0010f02401007387 */ /* 0x000fe20000100a00 */
[----:B---3--:R-:W-:-:S04]  /*13030*/  IMAD.WIDE R6, R33, 0x4, R6 ;  /* 0x0000000421067825 */ /* 0x008fc800078e0206 */
[----:B------:R-:W-:-:S04]  /*13040*/  IMAD.WIDE R2, R33, 0x4, R8 ;  /* 0x0000000421027825 */ /* 0x000fc800078e0208 */
[C---:B------:R-:W-:Y:S01]  /*13050*/  IMAD.WIDE R250, R33.reuse, 0x4, R26 ;  /* 0x0000000421fa7825 */ /* 0x040fe200078e021a */
[----:B------:R3:W-:Y:S04]  /*13060*/  STL.64 [R1], R2 ;  /* 0x0000000201007387 */ /* 0x0007e80000100a00 */
[----:B------:R1:W-:Y:S01]  /*13070*/  STL.64 [R1+0x10f8], R6 ;  /* 0x0010f80601007387 */ /* 0x0003e20000100a00 */
[----:B------:R-:W-:-:S03]  /*13080*/  IMAD.WIDE R248, R33, 0x4, R28 ;  /* 0x0000000421f87825 */ /* 0x000fc600078e021c */
[----:B------:R-:W3:Y:S04]  /*13090*/  LDL.LU.64 R202, [R1+0x1a8] ;  /* 0x0001a80001ca7983 */ /* 0x000ee80000300a00 */
[----:B------:R-:W3:Y:S04]  /*130a0*/  LDL.LU.64 R8, [R1+0x1b0] ;  /* 0x0001b00001087983 */ /* 0x000ee80000300a00 */
[----:B------:R-:W3:Y:S04]  /*130b0*/  LDL.LU.64 R26, [R1+0x1b8] ;  /* 0x0001b800011a7983 */ /* 0x000ee80000300a00 */
[----:B------:R-:W3:Y:S01]  /*130c0*/  LDL.LU.64 R28, [R1+0x478] ;  /* 0x00047800011c7983 */ /* 0x000ee20000300a00 */
[----:B------:R-:W-:Y:S01]  /*130d0*/  ISETP.GE.U32.AND P6, PT, R55, 0x7ffffecc, PT ;  /* 0x7ffffecc3700780c */ /* 0x000fe20003fc6070 */
[----:B------:R-:W-:-:S02]  /*130e0*/  VIADD R55, R61, 0xffffff49 ;  /* 0xffffff493d377836 */ /* 0x000fc40000000000 */
[----:B------:R-:W-:Y:S04]  /*130f0*/  STL.64 [R1+0x1100], R250 ;  /* 0x001100fa01007387 */ /* 0x000fe80000100a00 */
[----:B------:R-:W-:Y:S01]  /*13100*/  LDGSTS.E [R22+0x3c00c], desc[UR8][R36.64], !P5 ;  /* 0x3c00c00024167fae */ /* 0x000fe2000e921848 */
[----:B------:R-:W-:-:S03]  /*13110*/  ISETP.GE.U32.AND P5, PT, R54, 0x7ffffecb, PT ;  /* 0x7ffffecb3600780c */ /* 0x000fc60003fa6070 */
[----:B------:R-:W-:Y:S01]  /*13120*/  STL.64 [R1+0x1108], R248 ;  /* 0x001108f801007387 */ /* 0x000fe20000100a00 */
[----:B------:R-:W-:-:S03]  /*13130*/  IADD3 R54, R63, -0xb8, RZ ;  /* 0xffffff483f367810 */ /* 0x000fc60007ffe0ff */
[----:B------:R1:W-:Y:S01]  /*13140*/  LDGSTS.E [R23+0x20000], desc[UR8][R6.64], !P1 ;  /* 0x2000000006177fae */ /* 0x0003e2000c921848 */
[----:B------:R-:W-:-:S03]  /*13150*/  IMAD.WIDE R246, R33, 0x4, R226 ;  /* 0x0000000421f67825 */ /* 0x000fc600078e02e2 */
[----:B------:R-:W-:Y:S04]  /*13160*/  LDGSTS.E [R23+0x24000], desc[UR8][R2.64], !P1 ;  /* 0x2400000002177fae */ /* 0x000fe8000c921848 */
[----:B------:R-:W3:Y:S01]  /*13170*/  LDL.LU.64 R226, [R1+0x4a0] ;  /* 0x0004a00001e27983 */ /* 0x000ee20000300a00 */
[----:B------:R-:W-:-:S03]  /*13180*/  ISETP.GE.U32.AND P1, PT, R55, 0x7ffffeca, PT ;  /* 0x7ffffeca3700780c */ /* 0x000fc60003f26070 */
[----:B------:R-:W-:Y:S01]  /*13190*/  LDGSTS.E [R23+0x20004], desc[UR8][R250.64], !P4 ;  /* 0x20004000fa177fae */ /* 0x000fe2000e121848 */
[----:B------:R-:W-:-:S03]  /*131a0*/  VIADD R55, R60, 0xffffff2b ;  /* 0xffffff2b3c377836 */ /* 0x000fc60000000000 */
[----:B------:R-:W-:Y:S01]  /*131b0*/  LDGSTS.E [R23+0x24004], desc[UR8][R248.64], !P4 ;  /* 0x24004000f8177fae */ /* 0x000fe2000e121848 */
[----:B------:R-:W-:Y:S01]  /*131c0*/  ISETP.GE.U32.AND P4, PT, R54, 0x7ffffec9, PT ;  /* 0x7ffffec93600780c */ /* 0x000fe20003f86070 */
[----:B------:R-:W-:Y:S02]  /*131d0*/  VIADD R54, R62, 0xffffff2a ;  /* 0xffffff2a3e367836 */ /* 0x000fe40000000000 */
[----:B------:R-:W-:Y:S01]  /*131e0*/  LDGSTS.E [R23+0x20008], desc[UR8][R246.64], !P3 ;  /* 0x20008000f6177fae */ /* 0x000fe2000d921848 */
[----:B----4-:R-:W-:-:S03]  /*131f0*/  IMAD.WIDE R244, R33, 0x4, R204 ;  /* 0x0000000421f47825 */ /* 0x010fc600078e02cc */
[----:B------:R-:W4:Y:S04]  /*13200*/  LDL.LU.64 R204, [R1+0x4b8] ;  /* 0x0004b80001cc7983 */ /* 0x000f280000300a00 */
[----:B------:R-:W-:Y:S01]  /*13210*/  LDGSTS.E [R23+0x24008], desc[UR8][R244.64], !P3 ;  /* 0x24008000f4177fae */ /* 0x000fe2000d921848 */
[----:B--2---:R-:W-:-:S03]  /*13220*/  IMAD.WIDE R242, R33, 0x4, R210 ;  /* 0x0000000421f27825 */ /* 0x004fc600078e02d2 */
[----:B------:R-:W2:Y:S01]  /*13230*/  LDL.LU.64 R210, [R1+0x4d0] ;  /* 0x0004d00001d27983 */ /* 0x000ea20000300a00 */
[----:B------:R-:W-:-:S03]  /*13240*/  ISETP.GE.U32.AND P3, PT, R55, 0x7ffffeac, PT ;  /* 0x7ffffeac3700780c */ /* 0x000fc60003f66070 */
[----:B------:R-:W-:Y:S01]  /*13250*/  LDGSTS.E [R23+0x2000c], desc[UR8][R242.64], !P2 ;  /* 0x2000c000f2177fae */ /* 0x000fe2000d121848 */
[----:B------:R-:W-:-:S03]  /*13260*/  IMAD.WIDE R240, R33, 0x4, R212 ;  /* 0x0000000421f07825 */ /* 0x000fc600078e02d4 */
[----:B------:R-:W2:Y:S04]  /*13270*/  LDL.LU.64 R212, [R1+0x4f0] ;  /* 0x0004f00001d47983 */ /* 0x000ea80000300a00 */
[----:B------:R-:W-:Y:S04]  /*13280*/  STL.64 [R1+0x1110], R246 ;  /* 0x001110f601007387 */ /* 0x000fe80000100a00 */
[----:B------:R-:W-:Y:S04]  /*13290*/  STL.64 [R1+0x1118], R244 ;  /* 0x001118f401007387 */ /* 0x000fe80000100a00 */
[----:B------:R-:W-:Y:S04]  /*132a0*/  STL.64 [R1+0x1120], R242 ;  /* 0x001120f201007387 */ /* 0x000fe80000100a00 */
[----:B------:R-:W-:Y:S04]  /*132b0*/  STL.64 [R1+0x1128], R240 ;  /* 0x001128f001007387 */ /* 0x000fe80000100a00 */
[----:B------:R-:W-:Y:S01]  /*132c0*/  LDGSTS.E [R23+0x2400c], desc[UR8][R240.64], !P2 ;  /* 0x2400c000f0177fae */ /* 0x000fe2000d121848 */
[----:B------:R-:W-:Y:S01]  /*132d0*/  ISETP.GE.U32.AND P2, PT, R54, 0x7ffffeab, PT ;  /* 0x7ffffeab3600780c */ /* 0x000fe20003f46070 */
[----:B---3--:R-:W-:-:S02]  /*132e0*/  IMAD.WIDE R84, R33, 0x4, R202 ;  /* 0x0000000421547825 */ /* 0x008fc400078e02ca */
[----:B------:R-:W3:Y:S02]  /*132f0*/  LDL.LU.64 R202, [R1+0x510] ;  /* 0x0005100001ca7983 */ /* 0x000ee40000300a00 */
[C---:B------:R-:W-:Y:S02]  /*13300*/  IMAD.WIDE R60, R33.reuse, 0x4, R8 ;  /* 0x00000004213c7825 */ /* 0x040fe400078e0208 */
[----:B------:R-:W3:Y:S02]  /*13310*/  LDL.LU.64 R8, [R1+0x530] ;  /* 0x0005300001087983 */ /* 0x000ee40000300a00 */
[C---:B------:R-:W-:Y:S02]  /*13320*/  IMAD.WIDE R62, R33.reuse, 0x4, R26 ;  /* 0x00000004213e7825 */ /* 0x040fe400078e021a */
[----:B------:R-:W3:Y:S02]  /*13330*/  LDL.LU.64 R26, [R1+0x548] ;  /* 0x00054800011a7983 */ /* 0x000ee40000300a00 */
[----:B------:R-:W-:-:S02]  /*13340*/  IMAD.WIDE R54, R33, 0x4, R28 ;  /* 0x0000000421367825 */ /* 0x000fc400078e021c */
[----:B------:R-:W3:Y:S04]  /*13350*/  LDL.LU.64 R28, [R1+0x570] ;  /* 0x00057000011c7983 */ /* 0x000ee80000300a00 */
[----:B------:R-:W-:Y:S04]  /*13360*/  LDGSTS.E [R23+0x28000], desc[UR8][R84.64], !P6 ;  /* 0x2800000054177fae */ /* 0x000fe8000f121848 */
[----:B------:R-:W-:Y:S04]  /*13370*/  STL.64 [R1+0x1130], R84 ;  /* 0x0011305401007387 */ /* 0x000fe80000100a00 */
[----:B------:R-:W-:Y:S01]  /*13380*/  LDGSTS.E [R23+0x2c000], desc[UR8][R60.64], !P6 ;  /* 0x2c0000003c177fae */ /* 0x000fe2000f121848 */
[----:B------:R-:W-:-:S03]  /*13390*/  ISETP.GE.U32.AND P6, PT, R67, 0x7ffffeaa, PT ;  /* 0x7ffffeaa4300780c */ /* 0x000fc60003fc6070 */
[----:B------:R-:W-:Y:S04]  /*133a0*/  STL.64 [R1+0x1138], R60 ;  /* 0x0011383c01007387 */ /* 0x000fe80000100a00 */
[----:B------:R-:W-:Y:S01]  /*133b0*/  LDGSTS.E [R23+0x28004], desc[UR8][R62.64], !P5 ;  /* 0x280040003e177fae */ /* 0x000fe2000e921848 */
[----:B------:R-:W-:-:S03]  /*133c0*/  IMAD.WIDE R88, R33, 0x4, R226 ;  /* 0x0000000421587825 */ /* 0x000fc600078e02e2 */
[----:B------:R-:W-:Y:S04]  /*133d0*/  STL.64 [R1+0x1140], R62 ;  /* 0x0011403e01007387 */ /* 0x000fe80000100a00 */
        /* <DEDUP_REMOVED lines=27> */
[----:B------:R-:W3:Y:S04]  /*13590*/  LDL.LU.64 R28, [R1+0x640] ;  /* 0x00064000011c7983 */ /* 0x000ee80000300a00 */
[----:B------:R-:W-:Y:S04]  /*135a0*/  STL.64 [R1+0x1170], R92 ;  /* 0x0011705c01007387 */ /* 0x000fe80000100a00 */
[----:B------:R-:W-:Y:S04]  /*135b0*/  LDGSTS.E [R23+0x30000], desc[UR8][R92.64], !P3 ;  /* 0x300000005c177fae */ /* 0x000fe8000d921848 */
[----:B------:R-:W-:Y:S04]  /*135c0*/  STL.64 [R1+0x1178], R70 ;  /* 0x0011784601007387 */ /* 0x000fe80000100a00 */
[----:B------:R-:W-:Y:S01]  /*135d0*/  LDGSTS.E [R23+0x34000], desc[UR8][R70.64], !P3 ;  /* 0x3400000046177fae */ /* 0x000fe2000d921848 */
[----:B------:R-:W-:-:S03]  /*135e0*/  ISETP.GE.U32.AND P3, PT, R73, 0x7ffffe8a, PT ;  /* 0x7ffffe8a4900780c */ /* 0x000fc60003f66070 */
[----:B------:R-:W-:Y:S04]  /*135f0*/  STL.64 [R1+0x1180], R82 ;  /* 0x0011805201007387 */ /* 0x000fe80000100a00 */
[----:B------:R-:W-:Y:S04]  /*13600*/  LDGSTS.E [R23+0x30004], desc[UR8][R82.64], !P2 ;  /* 0x3000400052177fae */ /* 0x000fe8000d121848 */
[----:B------:R-:W-:Y:S04]  /*13610*/  STL.64 [R1+0x1188], R106 ;  /* 0x0011886a01007387 */ /* 0x000fe80000100a00 */
[----:B------:R-:W-:Y:S01]  /*13620*/  LDGSTS.E [R23+0x34004], desc[UR8][R106.64], !P2 ;  /* 0x340040006a177fae */ /* 0x000fe2000d121848 */
[----:B------:R-:W-:Y:S01]  /*13630*/  IMAD.WIDE R98, R33, 0x4, R226 ;  /* 0x0000000421627825 */ /* 0x000fe200078e02e2 */
[----:B------:R-:W-:-:S02]  /*13640*/  ISETP.GE.U32.AND P2, PT, R72, 0x7ffffe89, PT ;  /* 0x7ffffe894800780c */ /* 0x000fc40003f46070 */
        /* <DEDUP_REMOVED lines=33> */
[----:B------:R-:W-:-:S03]  /*13860*/  ISETP.GE.U32.AND P4, PT, R78, 0x7ffffee5, PT ;  /* 0x7ffffee54e00780c */ /* 0x000fc60003f86070 */
[----:B------:R-:W-:Y:S01]  /*13870*/  STL.64 [R1+0x11c8], R76 ;  /* 0x0011c84c01007387 */ /* 0x000fe20000100a00 */
[----:B------:R-:W-:-:S03]  /*13880*/  IMAD.WIDE R102, R33, 0x4, R226 ;  /* 0x0000000421667825 */ /* 0x000fc600078e02e2 */
        /* <DEDUP_REMOVED lines=13> */
[----:B------:R-:W-:Y:S04]  /*13960*/  STL.64 [R1+0x11f0], R22 ;  /* 0x0011f01601007387 */ /* 0x000fe80000100a00 */
[----:B------:R-:W-:Y:S01]  /*13970*/  STL.64 [R1+0x11e8], R80 ;  /* 0x0011e85001007387 */ /* 0x000fe20000100a00 */
[----:B---3--:R-:W-:-:S04]  /*13980*/  IMAD.WIDE R238, R33, 0x4, R202 ;  /* 0x0000000421ee7825 */ /* 0x008fc800078e02ca */
[C---:B------:R-:W-:Y:S01]  /*13990*/  IMAD.WIDE R236, R33.reuse, 0x4, R8 ;  /* 0x0000000421ec7825 */ /* 0x040fe200078e0208 */
[----:B------:R-:W3:Y:S03]  /*139a0*/  LDL.LU.64 R202, [R1+0x718] ;  /* 0x0007180001ca7983 */ /* 0x000ee60000300a00 */
[C---:B------:R-:W-:Y:S01]  /*139b0*/  IMAD.WIDE R234, R33.reuse, 0x4, R26 ;  /* 0x0000000421ea7825 */ /* 0x040fe200078e021a */
[----:B------:R-:W3:Y:S03]  /*139c0*/  LDL.LU.64 R8, [R1+0x728] ;  /* 0x0007280001087983 */ /* 0x000ee60000300a00 */
[----:B------:R-:W-:Y:S01]  /*139d0*/  IMAD.WIDE R232, R33, 0x4, R28 ;  /* 0x0000000421e87825 */ /* 0x000fe200078e021c */
[----:B------:R-:W3:Y:S04]  /*139e0*/  LDL.LU.64 R26, [R1+0x738] ;  /* 0x00073800011a7983 */ /* 0x000ee80000300a00 */
[----:B------:R-:W3:Y:S01]  /*139f0*/  LDL.LU.64 R28, [R1+0x748] ;  /* 0x00074800011c7983 */ /* 0x000ee20000300a00 */
[----:B------:R-:W-:Y:S01]  /*13a00*/  ISETP.GE.U32.AND P3, PT, R111, 0x7ffffec8, PT ;  /* 0x7ffffec86f00780c */ /* 0x000fe20003f66070 */
[----:B------:R-:W-:-:S02]  /*13a10*/  VIADD R111, R112, 0xffffff45 ;  /* 0xffffff45706f7836 */ /* 0x000fc40000000000 */
[----:B------:R-:W-:Y:S01]  /*13a20*/  LDGSTS.E [R23+0x3c00c], desc[UR8][R80.64], !P2 ;  /* 0x3c00c00050177fae */ /* 0x000fe2000d121848 */
[----:B------:R-:W-:Y:S02]  /*13a30*/  ISETP.GE.U32.AND P2, PT, R110, 0x7ffffec7, PT ;  /* 0x7ffffec76e00780c */ /* 0x000fe40003f46070 */
[----:B------:R-:W-:Y:S01]  /*13a40*/  IADD3 R110, R113, -0xbc, RZ ;  /* 0xffffff44716e7810 */ /* 0x000fe20007ffe0ff */
        /* <DEDUP_REMOVED lines=24> */
[----:B------:R-:W-:Y:S01]  /*13bd0*/  LDGSTS.E [R24+0x2400c], desc[UR8][R114.64], !P4 ;  /* 0x2400c00072187fae */ /* 0x000fe2000e121848 */
[----:B------:R-:W-:-:S03]  /*13be0*/  ISETP.GE.U32.AND P4, PT, R116, 0x7ffffea7, PT ;  /* 0x7ffffea77400780c */ /* 0x000fc60003f86070 */
[----:B------:R-:W-:Y:S04]  /*13bf0*/  STL.64 [R1+0x1228], R112 ;  /* 0x0012287001007387 */ /* 0x000fe80000100a00 */
        /* <DEDUP_REMOVED lines=9> */
[----:B------:R-:W-:-:S03]  /*13c90*/  VIADD R125, R125, 0xffffff25 ;  /* 0xffffff257d7d7836 */ /* 0x000fc60000000000 */
[----:B------:R-:W-:Y:S04]  /*13ca0*/  LDGSTS.E [R24+0x28000], desc[UR8][R116.64], !P3 ;  /* 0x2800000074187fae */ /* 0x000fe8000d921848 */
[----:B------:R-:W-:Y:S01]  /*13cb0*/  LDGSTS.E [R24+0x2c000], desc[UR8][R118.64], !P3 ;  /* 0x2c00000076187fae */ /* 0x000fe2000d921848 */
[----:B------:R-:W-:-:S03]  /*13cc0*/  ISETP.GE.U32.AND P3, PT, R125, 0x7ffffea6, PT ;  /* 0x7ffffea67d00780c */ /* 0x000fc60003f66070 */
[----:B------:R-:W-:Y:S04]  /*13cd0*/  STL.64 [R1+0x1238], R116 ;  /* 0x0012387401007387 */ /* 0x000fe80000100a00 */
[----:B------:R-:W-:Y:S04]  /*13ce0*/  LDGSTS.E [R24+0x28004], desc[UR8][R120.64], !P2 ;  /* 0x2800400078187fae */ /* 0x000fe8000d121848 */
[----:B------:R-:W-:Y:S04]  /*13cf0*/  STL.64 [R1+0x1240], R118 ;  /* 0x0012407601007387 */ /* 0x000fe80000100a00 */
[----:B------:R-:W-:Y:S01]  /*13d00*/  LDGSTS.E [R24+0x2c004], desc[UR8][R122.64], !P2 ;  /* 0x2c0040007a187fae */ /* 0x000fe2000d121848 */
[----:B------:R-:W-:-:S03]  /*13d10*/  ISETP.GE.U32.AND P2, PT, R124, 0x7ffffea5, PT ;  /* 0x7ffffea57c00780c */ /* 0x000fc60003f46070 */
[----:B------:R-:W-:Y:S04]  /*13d20*/  STL.64 [R1+0x1248], R120 ;  /* 0x0012487801007387 */ /* 0x000fe80000100a00 */
[----:B------:R-:W-:Y:S01]  /*13d30*/  STL.64 [R1+0x1250], R122 ;  /* 0x0012507a01007387 */ /* 0x000fe20000100a00 */
[----:B------:R-:W-:Y:S02]  /*13d40*/  VIADD R133, R133, 0xffffff07 ;  /* 0xffffff0785857836 */ /* 0x000fe40000000000 */
[----:B------:R-:W-:Y:S02]  /*13d50*/  IMAD.WIDE R124, R33, 0x4, R226 ;  /* 0x00000004217c7825 */ /* 0x000fe400078e02e2 */
[----:B------:R-:W3:Y:S02]  /*13d60*/  LDL.LU.64 R226, [R1+0x7d8] ;  /* 0x0007d80001e27983 */ /* 0x000ee40000300a00 */
[----:B------:R-:W-:-:S02]  /*13d70*/  VIADD R132, R132, 0xffffff06 ;  /* 0xffffff0684847836 */ /* 0x000fc40000000000 */
        /* <DEDUP_REMOVED lines=34> */
[----:B------:R-:W-:-:S03]  /*13fa0*/  IMAD.WIDE R140, R33, 0x4, R226 ;  /* 0x00000004218c7825 */ /* 0x000fc600078e02e2 */
        /* <DEDUP_REMOVED lines=28> */
[----:B------:R-:W-:Y:S04]  /*14170*/  LDGSTS.E [R24+0x38004], desc[UR8][R152.64], !P5 ;  /* 0x3800400098187fae */ /* 0x000fe8000e921848 */
[----:B------:R-:W-:Y:S04]  /*14180*/  STL.64 [R1+0x12c0], R148 ;  /* 0x0012c09401007387 */ /* 0x000fe80000100a00 */
[----:B------:R-:W-:Y:S01]  /*14190*/  LDGSTS.E [R24+0x3c004], desc[UR8][R154.64], !P5 ;  /* 0x3c0040009a187fae */ /* 0x000fe2000e921848 */
[----:B------:R-:W-:-:S03]  /*141a0*/  ISETP.GE.U32.AND P5, PT, R156, 0x7ffffee1, PT ;  /* 0x7ffffee19c00780c */ /* 0x000fc60003fa6070 */
[----:B------:R-:W-:Y:S04]  /*141b0*/  STL.64 [R1+0x12c8], R150 ;  /* 0x0012c89601007387 */ /* 0x000fe80000100a00 */
        /* <DEDUP_REMOVED lines=33> */
[----:B------:R-:W-:Y:S04]  /*143d0*/  LDGSTS.E [R32+0x20004], desc[UR8][R168.64], !P2 ;  /* 0x20004000a8207fae */ /* 0x000fe8000d121848 */
[----:B------:R-:W-:Y:S01]  /*143e0*/  LDGSTS.E [R32+0x24004], desc[UR8][R170.64], !P2 ;  /* 0x24004000aa207fae */ /* 0x000fe2000d121848 */
[----:B------:R-:W-:-:S03]  /*143f0*/  ISETP.GE.U32.AND P2, PT, R172, 0x7ffffec1, PT ;  /* 0x7ffffec1ac00780c */ /* 0x000fc60003f46070 */
[----:B------:R-:W-:Y:S04]  /*14400*/  STL.64 [R1+0x1308], R164 ;  /* 0x001308a401007387 */ /* 0x000fe80000100a00 */
[----:B------:R-:W-:Y:S01]  /*14410*/  STL.64 [R1+0x1310], R166 ;  /* 0x001310a601007387 */ /* 0x000fe20000100a00 */
[----:B------:R-:W-:-:S03]  /*14420*/  VIADD R181, R181, 0xffffff23 ;  /* 0xffffff23b5b57836 */ /* 0x000fc60000000000 */
[----:B------:R-:W-:Y:S01]  /*14430*/  STL.64 [R1+0x1318], R168 ;  /* 0x001318a801007387 */ /* 0x000fe20000100a00 */
[----:B------:R-:W-:-:S03]  /*14440*/  VIADD R180, R180, 0xffffff22 ;  /* 0xffffff22b4b47836 */ /* 0x000fc60000000000 */
[----:B------:R-:W-:Y:S04]  /*14450*/  STL.64 [R1+0x1320], R170 ;  /* 0x001320aa01007387 */ /* 0x000fe80000100a00 */
[----:B------:R-:W3:Y:S01]  /*14460*/  LDL.LU.64 R228, [R1+0x958] ;  /* 0x0009580001e47983 */ /* 0x000ee20000300a00 */
[----:B------:R-:W-:-:S03]  /*14470*/  IMAD.WIDE R172, R33, 0x4, R226 ;  /* 0x0000000421ac7825 */ /* 0x000fc600078e02e2 */
[----:B------:R-:W3:Y:S04]  /*14480*/  LDL.LU.64 R226, [R1+0x968] ;  /* 0x0009680001e27983 */ /* 0x000ee80000300a00 */
[----:B------:R-:W-:Y:S01]  /*14490*/  LDGSTS.E [R32+0x20008], desc[UR8][R172.64], !P6 ;  /* 0x20008000ac207fae */ /* 0x000fe2000f121848 */
[----:B----4-:R-:W-:Y:S02]  /*144a0*/  IMAD.WIDE R174, R33, 0x4, R204 ;  /* 0x0000000421ae7825 */ /* 0x010fe400078e02cc */
[----:B------:R-:W4:Y:S03]  /*144b0*/  LDC R204, c[0x0][0x230] ;  /* 0x00008c00ffcc7b82 */ /* 0x000f260000000800 */
[----:B------:R-:W-:Y:S01]  /*144c0*/  LDGSTS.E [R32+0x24008], desc[UR8][R174.64], !P6 ;  /* 0x24008000ae207fae */ /* 0x000fe2000f121848 */
[----:B------:R-:W-:Y:S01]  /*144d0*/  ISETP.GE.U32.AND P6, PT, R181, 0x7ffffea4, PT ;  /* 0x7ffffea4b500780c */ /* 0x000fe20003fc6070 */
[----:B--2---:R-:W-:-:S02]  /*144e0*/  IMAD.WIDE R176, R33, 0x4, R210 ;  /* 0x0000000421b07825 */ /* 0x004fc400078e02d2 */
[----:B------:R-:W2:Y:S04]  /*144f0*/  LDL.LU.64 R210, [R1+0x978] ;  /* 0x0009780001d27983 */ /* 0x000ea80000300a00 */
[----:B------:R-:W-:Y:S01]  /*14500*/  LDGSTS.E [R32+0x2000c], desc[UR8][R176.64], !P5 ;  /* 0x2000c000b0207fae */ /* 0x000fe2000e921848 */
[----:B------:R-:W-:-:S03]  /*14510*/  IMAD.WIDE R178, R33, 0x4, R212 ;  /* 0x0000000421b27825 */ /* 0x000fc600078e02d4 */
[----:B------:R-:W4:Y:S04]  /*14520*/  LDL.LU.64 R212, [R1+0x988] ;  /* 0x0009880001d47983 */ /* 0x000f280000300a00 */
        /* <DEDUP_REMOVED lines=9> */
[----:B------:R-:W-:Y:S01]  /*145c0*/  LDGSTS.E [R32+0x28000], desc[UR8][R180.64], !P1 ;  /* 0x28000000b4207fae */ /* 0x000fe2000c921848 */
[----:B------:R-:W-:-:S03]  /*145d0*/  IMAD.WIDE R184, R33, 0x4, R26 ;  /* 0x0000000421b87825 */ /* 0x000fc600078e021a */
[----:B------:R-:W-:Y:S01]  /*145e0*/  LDGSTS.E [R32+0x2c000], desc[UR8][R182.64], !P1 ;  /* 0x2c000000b6207fae */ /* 0x000fe2000c921848 */
[----:B------:R-:W-:-:S03]  /*145f0*/  IMAD.WIDE R186, R33, 0x4, R28 ;  /* 0x0000000421ba7825 */ /* 0x000fc600078e021c */
[----:B------:R-:W3:Y:S04]  /*14600*/  LDL.LU.64 R28, [R1+0x9a8] ;  /* 0x0009a800011c7983 */ /* 0x000ee80000300a00 */
[----:B------:R-:W3:Y:S01]  /*14610*/  LDL.LU.64 R8, [R1+0x9b8] ;  /* 0x0009b80001087983 */ /* 0x000ee20000300a00 */
[----:B------:R-:W-:-:S03]  /*14620*/  VIADD R189, R189, 0xffffff21 ;  /* 0xffffff21bdbd7836 */ /* 0x000fc60000000000 */
[----:B------:R-:W3:Y:S04]  /*14630*/  LDL.LU.64 R26, [R1+0x9c8] ;  /* 0x0009c800011a7983 */ /* 0x000ee80000300a00 */
[----:B------:R-:W-:Y:S01]  /*14640*/  STL.64 [R1+0x1350], R180 ;  /* 0x001350b401007387 */ /* 0x000fe20000100a00 */
        /* <DEDUP_REMOVED lines=8> */
[----:B------:R-:W3:Y:S01]  /*146d0*/  LDL.LU.64 R2, [R1+0x9d8] ;  /* 0x0009d80001027983 */ /* 0x000ee20000300a00 */
[----:B------:R-:W-:-:S03]  /*146e0*/  IMAD.WIDE R190, R33, 0x4, R226 ;  /* 0x0000000421be7825 */ /* 0x000fc600078e02e2 */
[----:B------:R-:W3:Y:S04]  /*146f0*/  LDL.LU.64 R206, [R1+0xa08] ;  /* 0x000a080001ce7983 */ /* 0x000ee80000300a00 */
[----:B------:R-:W1:Y:S04]  /*14700*/  LDL.LU.64 R226, [R1+0xa40] ;  /* 0x000a400001e27983 */ /* 0x000e680000300a00 */
[----:B------:R-:W-:Y:S04]  /*14710*/  STL.64 [R1+0x1370], R188 ;  /* 0x001370bc01007387 */ /* 0x000fe80000100a00 */
[----:B------:R-:W-:Y:S01]  /*14720*/  STL.64 [R1+0x1378], R190 ;  /* 0x001378be01007387 */ /* 0x000fe20000100a00 */
[----:B------:R-:W-:-:S02]  /*14730*/  VIADD R197, R197, 0xffffff03 ;  /* 0xffffff03c5c57836 */ /* 0x000fc40000000000 */
[----:B------:R-:W-:Y:S01]  /*14740*/  VIADD R196, R196, 0xffffff02 ;  /* 0xffffff02c4c47836 */ /* 0x000fe20000000000 */
[----:B------:R-:W-:Y:S04]  /*14750*/  LDGSTS.E [R32+0x28008], desc[UR8][R188.64], !P3 ;  /* 0x28008000bc207fae */ /* 0x000fe8000d921848 */
[----:B------:R-:W-:Y:S01]  /*14760*/  LDGSTS.E [R32+0x2c008], desc[UR8][R190.64], !P3 ;  /* 0x2c008000be207fae */ /* 0x000fe2000d921848 */
[----:B--2---:R-:W-:-:S04]  /*14770*/  IMAD.WIDE R192, R33, 0x4, R210 ;  /* 0x0000000421c07825 */ /* 0x004fc800078e02d2 */
[C---:B----4-:R-:W-:Y:S01]  /*14780*/  IMAD.WIDE R194, R33.reuse, 0x4, R212 ;  /* 0x0000000421c27825 */ /* 0x050fe200078e02d4 */
[----:B------:R-:W-:Y:S03]  /*14790*/  STL.64 [R1+0x1380], R192 ;  /* 0x001380c001007387 */ /* 0x000fe60000100a00 */
[C---:B---3--:R-:W-:Y:S01]  /*147a0*/  IMAD.WIDE R198, R33.reuse, 0x4, R28 ;  /* 0x0000000421c67825 */ /* 0x048fe200078e021c */
[----:B------:R-:W-:Y:S03]  /*147b0*/  STL.64 [R1+0x1388], R194 ;  /* 0x001388c201007387 */ /* 0x000fe60000100a00 */
[----:B------:R-:W-:Y:S01]  /*147c0*/  IMAD.WIDE R200, R33, 0x4, R8 ;  /* 0x0000000421c87825 */ /* 0x000fe200078e0208 */
[----:B------:R-:W2:Y:S01]  /*147d0*/  LDL.LU.64 R28, [R1+0xa38] ;  /* 0x000a3800011c7983 */ /* 0x000ea20000300a00 */
[----:B------:R-:W-:Y:S01]  /*147e0*/  ISETP.GE.U32.AND P3, PT, R197, 0x7ffffe84, PT ;  /* 0x7ffffe84c500780c */ /* 0x000fe20003f66070 */
[----:B------:R-:W3:Y:S01]  /*147f0*/  LDC R8, c[0x0][0x230] ;  /* 0x00008c00ff087b82 */ /* 0x000ee20000000800 */
[----:B------:R-:W4:Y:S01]  /*14800*/  S2R R9, SR_TID.X ;  /* 0x0000000000097919 */ /* 0x000f220000002100 */
[----:B------:R-:W-:Y:S01]  /*14810*/  LDGSTS.E [R32+0x2800c], desc[UR8][R192.64], !P2 ;  /* 0x2800c000c0207fae */ /* 0x000fe2000d121848 */
[----:B------:R-:W-:-:S05]  /*14820*/  VIADD R204, R204, 0xffffff01 ;  /* 0xffffff01cccc7836 */ /* 0x000fca0000000000 */
[----:B------:R-:W3:Y:S01]  /*14830*/  LDC R210, c[0x0][0x230] ;  /* 0x00008c00ffd27b82 */ /* 0x000ee20000000800 */
[----:B------:R-:W-:Y:S01]  /*14840*/  LDGSTS.E [R32+0x2c00c], desc[UR8][R194.64], !P2 ;  /* 0x2c00c000c2207fae */ /* 0x000fe2000d121848 */
[----:B------:R-:W-:Y:S01]  /*14850*/  ISETP.GE.U32.AND P2, PT, R196, 0x7ffffe83, PT ;  /* 0x7ffffe83c400780c */ /* 0x000fe20003f46070 */
[C---:B------:R-:W-:Y:S02]  /*14860*/  IMAD.WIDE R196, R33.reuse, 0x4, R202 ;  /* 0x0000000421c47825 */ /* 0x040fe400078e02ca */
[----:B------:R-:W3:Y:S02]  /*14870*/  LDL.LU.64 R218, [R1+0xa30] ;  /* 0x000a300001da7983 */ /* 0x000ee40000300a00 */
[C---:B------:R-:W-:Y:S01]  /*14880*/  IMAD.WIDE R202, R33.reuse, 0x4, R26 ;  /* 0x0000000421ca7825 */ /* 0x040fe200078e021a */
[----:B------:R-:W3:Y:S01]  /*14890*/  LDC R212, c[0x0][0x230] ;  /* 0x00008c00ffd47b82 */ /* 0x000ee20000000800 */
[----:B------:R-:W3:Y:S04]  /*148a0*/  LDL.LU.64 R216, [R1+0xa28] ;  /* 0x000a280001d87983 */ /* 0x000ee80000300a00 */
[----:B------:R-:W3:Y:S03]  /*148b0*/  LDL.LU.64 R228, [R1+0xa20] ;  /* 0x000a200001e47983 */ /* 0x000ee60000300a00 */
[----:B------:R-:W3:Y:S01]  /*148c0*/  LDC R211, c[0x0][0x230] ;  /* 0x00008c00ffd37b82 */ /* 0x000ee20000000800 */
[----:B------:R-:W3:Y:S04]  /*148d0*/  LDL.LU.64 R26, [R1+0xa18] ;  /* 0x000a1800011a7983 */ /* 0x000ee80000300a00 */
[----:B------:R-:W-:Y:S01]  /*148e0*/  LDGSTS.E [R32+0x30000], desc[UR8][R196.64], !P6 ;  /* 0x30000000c4207fae */ /* 0x000fe2000f121848 */
[----:B------:R-:W-:Y:S01]  /*148f0*/  IMAD.WIDE R206, R33, 0x4, R206 ;  /* 0x0000000421ce7825 */ /* 0x000fe200078e02ce */
[----:B----4-:R-:W-:-:S02]  /*14900*/  LOP3.LUT R9, R9, 0x7f, RZ, 0xc0, !PT ;  /* 0x0000007f09097812 */ /* 0x010fc400078ec0ff */
[----:B------:R-:W-:Y:S01]  /*14910*/  STL.64 [R1+0x1390], R196 ;  /* 0x001390c401007387 */ /* 0x000fe20000100a00 */
[----:B------:R-:W4:Y:S01]  /*14920*/  LDC R213, c[0x0][0x230] ;  /* 0x00008c00ffd57b82 */ /* 0x000f220000000800 */
[C---:B-1----:R-:W-:Y:S02]  /*14930*/  IMAD.WIDE R6, R33.reuse, 0x4, R226 ;  /* 0x0000000421067825 */ /* 0x042fe400078e02e2 */
[----:B------:R-:W-:Y:S04]  /*14940*/  LDGSTS.E [R32+0x34000], desc[UR8][R198.64], !P6 ;  /* 0x34000000c6207fae */ /* 0x000fe8000f121848 */
[----:B------:R-:W-:Y:S04]  /*14950*/  STL.64 [R1+0x1398], R198 ;  /* 0x001398c601007387 */ /* 0x000fe80000100a00 */
[----:B------:R1:W-:Y:S04]  /*14960*/  STL [R1+0x13a0], R9 ;  /* 0x0013a00901007387 */ /* 0x0003e80000100800 */
[----:B------:R-:W-:Y:S04]  /*14970*/  LDGSTS.E [R32+0x30004], desc[UR8][R200.64], !P5 ;  /* 0x30004000c8207fae */ /* 0x000fe8000e921848 */
[----:B------:R-:W-:Y:S04]  /*14980*/  STL.64 [R1+0x13a8], R200 ;  /* 0x0013a8c801007387 */ /* 0x000fe80000100a00 */
[----:B------:R-:W-:Y:S01]  /*14990*/  LDGSTS.E [R32+0x34004], desc[UR8][R202.64], !P5 ;  /* 0x34004000ca207fae */ /* 0x000fe2000e921848 */
[----:B------:R-:W-:Y:S01]  /*149a0*/  ISETP.GE.U32.AND P5, PT, R204, 0x7ffffe82, PT ;  /* 0x7ffffe82cc00780c */ /* 0x000fe20003fa6070 */
[----:B------:R-:W-:-:S02]  /*149b0*/  IMAD.WIDE R204, R33, 0x4, R2 ;  /* 0x0000000421cc7825 */ /* 0x000fc400078e0202 */
[----:B------:R-:W-:Y:S04]  /*149c0*/  STL.64 [R1+0x13b0], R202 ;  /* 0x0013b0ca01007387 */ /* 0x000fe80000100a00 */
[----:B------:R-:W4:Y:S04]  /*149d0*/  LDL.LU.64 R20, [R1+0xa00] ;  /* 0x000a000001147983 */ /* 0x000f280000300a00 */
[----:B------:R-:W4:Y:S04]  /*149e0*/  LDL.LU.64 R2, [R1+0x9f8] ;  /* 0x0009f80001027983 */ /* 0x000f280000300a00 */
[----:B------:R1:W-:Y:S04]  /*149f0*/  STL.64 [R1+0xe70], R6 ;  /* 0x000e700601007387 */ /* 0x0003e80000100a00 */
[----:B------:R-:W4:Y:S01]  /*14a00*/  LDL.LU.64 R226, [R1+0x9f0] ;  /* 0x0009f00001e27983 */ /* 0x000f220000300a00 */
[----:B--2---:R-:W-:Y:S01]  /*14a10*/  IMAD.WIDE R4, R33, 0x4, R28 ;  /* 0x0000000421047825 */ /* 0x004fe200078e021c */
[----:B------:R-:W-:-:S02]  /*14a20*/  ISETP.GE.AND P6, PT, R9, R209, PT ;  /* 0x000000d10900720c */ /* 0x000fc40003fc6270 */
[----:B------:R-:W2:Y:S01]  /*14a30*/  LDL.LU.64 R28, [R1+0x9e8] ;  /* 0x0009e800011c7983 */ /* 0x000ea20000300a00 */
[----:B---3--:R-:W-:Y:S01]  /*14a40*/  VIADD R8, R8, 0x7f ;  /* 0x0000007f08087836 */ /* 0x008fe20000000000 */
[----:B------:R-:W-:Y:S02]  /*14a50*/  SEL R208, RZ, 0x4, P6 ;  /* 0x00000004ffd07807 */ /* 0x000fe40003000000 */
[----:B------:R-:W-:Y:S02]  /*14a60*/  LDGSTS.E [R32+0x30008], desc[UR8][R204.64], !P1 ;  /* 0x30008000cc207fae */ /* 0x000fe4000c921848 */
[----:B------:R-:W-:Y:S02]  /*14a70*/  ISETP.GT.AND P6, PT, R8, 0x17f, PT ;  /* 0x0000017f0800780c */ /* 0x000fe40003fc4270 */
[----:B------:R-:W-:Y:S04]  /*14a80*/  LDGSTS.E [R32+0x34008], desc[UR8][R206.64], !P1 ;  /* 0x34008000ce207fae */ /* 0x000fe8000c921848 */
[----:B------:R3:W-:Y:S01]  /*14a90*/  LDGSTS.E [R32+0x3000c], desc[UR8][R6.64], !P4 ;  /* 0x3000c00006207fae */ /* 0x0007e2000e121848 */
[----:B------:R-:W-:-:S03]  /*14aa0*/  IMAD.WIDE R10, R33, 0x4, R218 ;  /* 0x00000004210a7825 */ /* 0x000fc600078e02da */
[----:B------:R3:W-:Y:S01]  /*14ab0*/  STL.64 [R1+0xe90], R4 ;  /* 0x000e900401007387 */ /* 0x0007e20000100a00 */
[----:B-1----:R-:W-:-:S03]  /*14ac0*/  IMAD.WIDE R8, R33, 0x4, R216 ;  /* 0x0000000421087825 */ /* 0x002fc600078e02d8 */
[----:B------:R1:W-:Y:S01]  /*14ad0*/  LDGSTS.E [R32+0x3400c], desc[UR8][R4.64], !P4 ;  /* 0x3400c00004207fae */ /* 0x0003e2000e121848 */
[----:B---3--:R-:W-:-:S03]  /*14ae0*/  IMAD.WIDE R6, R33, 0x4, R228 ;  /* 0x0000000421067825 */ /* 0x008fc600078e02e4 */
[----:B------:R-:W-:Y:S04]  /*14af0*/  STL.64 [R1+0x13b8], R204 ;  /* 0x0013b8cc01007387 */ /* 0x000fe80000100a00 */
[----:B------:R-:W-:Y:S01]  /*14b00*/  STL.64 [R1+0x13c0], R206 ;  /* 0x0013c0ce01007387 */ /* 0x000fe20000100a00 */
[----:B-1----:R-:W-:-:S03]  /*14b10*/  IMAD.WIDE R4, R33, 0x4, R26 ;  /* 0x0000000421047825 */ /* 0x002fc600078e021a */
[----:B------:R-:W-:Y:S04]  /*14b20*/  STL.64 [R1+0xe60], R10 ;  /* 0x000e600a01007387 */ /* 0x000fe80000100a00 */
[----:B------:R-:W-:Y:S04]  /*14b30*/  LDGSTS.E [R32+0x38000], desc[UR8][R10.64], !P3 ;  /* 0x380000000a207fae */ /* 0x000fe8000d921848 */
[----:B------:R4:W-:Y:S04]  /*14b40*/  STL.64 [R1+0xe88], R8 ;  /* 0x000e880801007387 */ /* 0x0009e80000100a00 */
[----:B------:R4:W-:Y:S04]  /*14b50*/  LDGSTS.E [R32+0x3c000], desc[UR8][R8.64], !P3 ;  /* 0x3c00000008207fae */ /* 0x0009e8000d921848 */
[----:B------:R1:W-:Y:S04]  /*14b60*/  STL.64 [R1+0xe58], R6 ;  /* 0x000e580601007387 */ /* 0x0003e80000100a00 */
[----:B------:R1:W-:Y:S04]  /*14b70*/  LDGSTS.E [R32+0x38004], desc[UR8][R6.64], !P2 ;  /* 0x3800400006207fae */ /* 0x0003e8000d121848 */
[----:B------:R3:W-:Y:S04]  /*14b80*/  STL.64 [R1+0xe80], R4 ;  /* 0x000e800401007387 */ /* 0x0007e80000100a00 */
[----:B------:R-:W2:Y:S04]  /*14b90*/  LDL.LU.64 R228, [R1+0x1c0] ;  /* 0x0001c00001e47983 */ /* 0x000ea80000300a00 */
[----:B------:R3:W-:Y:S01]  /*14ba0*/  LDGSTS.E [R32+0x3c004], desc[UR8][R4.64], !P2 ;  /* 0x3c00400004207fae */ /* 0x0007e2000d121848 */
[----:B----4-:R-:W-:-:S03]  /*14bb0*/  IMAD.WIDE R8, R33, 0x4, R20 ;  /* 0x0000000421087825 */ /* 0x010fc600078e0214 */
[----:B------:R-:W4:Y:S01]  /*14bc0*/  LDL.LU.64 R26, [R1+0x1c8] ;  /* 0x0001c800011a7983 */ /* 0x000f220000300a00 */
[----:B-1----:R-:W-:-:S03]  /*14bd0*/  IMAD.WIDE R6, R33, 0x4, R2 ;  /* 0x0000000421067825 */ /* 0x002fc600078e0202 */
[----:B------:R-:W4:Y:S04]  /*14be0*/  LDL.LU.64 R222, [R1+0x1d0] ;  /* 0x0001d00001de7983 */ /* 0x000f280000300a00 */
[----:B------:R-:W-:Y:S01]  /*14bf0*/  STL.64 [R1+0xe50], R8 ;  /* 0x000e500801007387 */ /* 0x000fe20000100a00 */
[----:B---3--:R-:W-:-:S03]  /*14c00*/  IMAD.WIDE R4, R33, 0x4, R226 ;  /* 0x0000000421047825 */ /* 0x008fc600078e02e2 */
[----:B------:R-:W-:Y:S04]  /*14c10*/  STL.64 [R1+0xe78], R6 ;  /* 0x000e780601007387 */ /* 0x000fe80000100a00 */
[----:B------:R-:W3:Y:S04]  /*14c20*/  LDL.LU.64 R42, [R1+0x200] ;  /* 0x00020000012a7983 */ /* 0x000ee80000300a00 */
[----:B------:R-:W3:Y:S04]  /*14c30*/  LDL.LU.64 R220, [R1+0x1f8] ;  /* 0x0001f80001dc7983 */ /* 0x000ee80000300a00 */
[----:B------:R1:W-:Y:S04]  /*14c40*/  STL.64 [R1+0xe48], R4 ;  /* 0x000e480401007387 */ /* 0x0003e80000100a00 */
[----:B------:R-:W3:Y:S01]  /*14c50*/  LDL.LU.64 R218, [R1+0x1f0] ;  /* 0x0001f00001da7983 */ /* 0x000ee20000300a00 */
[----:B------:R-:W-:-:S03]  /*14c60*/  ISETP.GE.U32.AND P1, PT, R209, 0x7ffffe81, PT ;  /* 0x7ffffe81d100780c */ /* 0x000fc60003f26070 */
[----:B------:R-:W-:Y:S01]  /*14c70*/  LDGSTS.E [R32+0x38008], desc[UR8][R8.64], !P5 ;  /* 0x3800800008207fae */ /* 0x000fe2000e921848 */
[----:B--2---:R-:W-:-:S03]  /*14c80*/  IMAD.WIDE R2, R33, 0x4, R28 ;  /* 0x0000000421027825 */ /* 0x004fc600078e021c */
[----:B------:R-:W-:Y:S04]  /*14c90*/  LDGSTS.E [R32+0x3c008], desc[UR8][R6.64], !P5 ;  /* 0x3c00800006207fae */ /* 0x000fe8000e921848 */
[----:B------:R2:W-:Y:S04]  /*14ca0*/  STL.64 [R1+0xe68], R2 ;  /* 0x000e680201007387 */ /* 0x0005e80000100a00 */
[----:B------:R-:W3:Y:S04]  /*14cb0*/  LDL.LU.64 R20, [R1+0x1e8] ;  /* 0x0001e80001147983 */ /* 0x000ee80000300a00 */
[----:B------:R-:W3:Y:S01]  /*14cc0*/  LDL.LU.64 R28, [R1+0x1e0] ;  /* 0x0001e000011c7983 */ /* 0x000ee20000300a00 */
[----:B------:R-:W-:-:S02]  /*14cd0*/  VIADD R209, R210, 0xfffffeff ;  /* 0xfffffeffd2d17836 */ /* 0x000fc40000000000 */
[----:B------:R-:W2:Y:S01]  /*14ce0*/  LDC R210, c[0x0][0x230] ;  /* 0x00008c00ffd27b82 */ /* 0x000ea20000000800 */
[----:B------:R1:W-:Y:S01]  /*14cf0*/  LDGSTS.E [R32+0x3800c], desc[UR8][R4.64], !P1 ;  /* 0x3800c00004207fae */ /* 0x0003e2000c921848 */
[----:B------:R-:W-:Y:S02]  /*14d00*/  SEL R208, R208, RZ, P6 ;  /* 0x000000ffd0d07207 */ /* 0x000fe40003000000 */
[----:B------:R-:W-:Y:S01]  /*14d10*/  ISETP.GE.U32.AND P4, PT, R209, 0x7ffffe80, PT ;  /* 0x7ffffe80d100780c */ /* 0x000fe20003f86070 */
[----:B------:R-:W3:Y:S03]  /*14d20*/  LDL.LU.64 R216, [R1+0x1d8] ;  /* 0x0001d80001d87983 */ /* 0x000ee60000300a00 */
[----:B-1----:R-:W1:Y:S01]  /*14d30*/  LDC R4, c[0x0][0x230] ;  /* 0x00008c00ff047b82 */ /* 0x002e620000000800 */
[----:B------:R-:W-:Y:S01]  /*14d40*/  ISETP.NE.U32.AND P6, PT, R208, RZ, PT ;  /* 0x000000ffd000720c */ /* 0x000fe20003fc5070 */
[----:B------:R-:W-:Y:S01]  /*14d50*/  VIADD R209, R212, 0xfffffefe ;  /* 0xfffffefed4d17836 */ /* 0x000fe20000000000 */
[----:B------:R-:W-:Y:S01]  /*14d60*/  IADD3 R208, R214, -0x103, RZ ;  /* 0xfffffefdd6d07810 */ /* 0x000fe20007ffe0ff */
[----:B------:R3:W-:Y:S03]  /*14d70*/  LDGSTS.E [R32+0x3c00c], desc[UR8][R2.64], !P1 ;  /* 0x3c00c00002207fae */ /* 0x0007e6000c921848 */
[----:B------:R-:W-:Y:S01]  /*14d80*/  ISETP.GE.U32.AND P3, PT, R209, 0x7ffffe7f, PT ;  /* 0x7ffffe7fd100780c */ /* 0x000fe20003f66070 */
[----:B------:R-:W-:Y:S01]  /*14d90*/  VIADD R209, R211, 0xfffffefc ;  /* 0xfffffefcd3d17836 */ /* 0x000fe20000000000 */
[----:B------:R-:W-:Y:S01]  /*14da0*/  ISETP.GE.U32.AND P2, PT, R208, 0x7ffffe7e, PT ;  /* 0x7ffffe7ed000780c */ /* 0x000fe20003f46070 */
[----:B------:R-:W-:Y:S01]  /*14db0*/  VIADD R208, R213, 0xfffffedf ;  /* 0xfffffedfd5d07836 */ /* 0x000fe20000000000 */
[----:B------:R-:W0:Y:S01]  /*14dc0*/  LDGDEPBAR ;  /* 0x00000000000079af */ /* 0x000e220000000000 */
[----:B--2---:R-:W-:Y:S01]  /*14dd0*/  VIADD R5, R210, 0xfffffede ;  /* 0xfffffeded2057836 */ /* 0x004fe20000000000 */
[----:B------:R-:W-:-:S02]  /*14de0*/  ISETP.GE.U32.AND P5, PT, R209, 0x7ffffe7d, PT ;  /* 0x7ffffe7dd100780c */ /* 0x000fc40003fa6070 */
[----:B------:R-:W2:Y:S01]  /*14df0*/  LDL.LU.64 R2, [R1+0x208] ;  /* 0x0002080001027983 */ /* 0x000ea20000300a00 */
[----:B------:R-:W-:-:S03]  /*14e00*/  ISETP.GE.U32.AND P1, PT, R208, 0x7ffffe60, PT ;  /* 0x7ffffe60d000780c */ /* 0x000fc60003f26070 */
[----:B------:R-:W2:Y:S04]  /*14e10*/  LDL.LU.64 R226, [R1+0x210] ;  /* 0x0002100001e27983 */ /* 0x000ea80000300a00 */
[----:B------:R-:W-:Y:S04]  /*14e20*/  STL.64 [R1+0x13c8], R32 ;  /* 0x0013c82001007387 */ /* 0x000fe80000100a00 */
[----:B------:R-:W-:Y:S04]  /*14e30*/  STL.64 [R1+0x13d0], R40 ;  /* 0x0013d02801007387 */ /* 0x000fe80000100a00 */
[----:B-1----:R-:W-:Y:S01]  /*14e40*/  STL.64 [R1+0x13d8], R4 ;  /* 0x0013d80401007387 */ /* 0x002fe20000100a00 */
[----:B------:R-:W-:-:S03]  /*14e50*/  IMAD.WIDE R208, R252, 0x4, R228 ;  /* 0x00000004fcd07825 */ /* 0x000fc600078e02e4 */
[----:B------:R-:W2:Y:S01]  /*14e60*/  LDL.LU.64 R228, [R1+0x240] ;  /* 0x0002400001e47983 */ /* 0x000ea20000300a00 */
[----:B----4-:R-:W-:-:S03]  /*14e70*/  IMAD.WIDE R210, R252, 0x4, R26 ;  /* 0x00000004fcd27825 */ /* 0x010fc600078e021a */
[----:B------:R-:W4:Y:S01]  /*14e80*/  LDL.LU.64 R12, [R1+0x238] ;  /* 0x00023800010c7983 */ /* 0x000f220000300a00 */
[----:B------:R-:W-:-:S03]  /*14e90*/  IMAD.WIDE R212, R252, 0x4, R222 ;  /* 0x00000004fcd47825 */ /* 0x000fc600078e02de */
[----:B------:R-:W4:Y:S04]  /*14ea0*/  LDL.LU.64 R224, [R1+0x230] ;  /* 0x0002300001e07983 */ /* 0x000f280000300a00 */
[----:B------:R-:W4:Y:S04]  /*14eb0*/  LDL.LU.64 R26, [R1+0x228] ;  /* 0x00022800011a7983 */ /* 0x000f280000300a00 */
[----:B------:R-:W-:Y:S01]  /*14ec0*/  STL.64 [R1+0x13e0], R210 ;  /* 0x0013e0d201007387 */ /* 0x000fe20000100a00 */
[----:B---3--:R-:W-:-:S03]  /*14ed0*/  IMAD.WIDE R150, R252, 0x4, R42 ;  /* 0x00000004fc967825 */ /* 0x008fc600078e022a */
[----:B------:R-:W3:Y:S01]  /*14ee0*/  LDL.LU.64 R222, [R1+0x220] ;  /* 0x0002200001de7983 */ /* 0x000ee20000300a00 */
[----:B------:R-:W-:-:S03]  /*14ef0*/  IMAD.WIDE R120, R252, 0x4, R220 ;  /* 0x00000004fc787825 */ /* 0x000fc600078e02dc */
[----:B------:R-:W-:Y:S04]  /*14f00*/  STL.64 [R1+0x13e8], R212 ;  /* 0x0013e8d401007387 */ /* 0x000fe80000100a00 */
[----:B------:R-:W3:Y:S01]  /*14f10*/  LDL.LU.64 R220, [R1+0x218] ;  /* 0x0002180001dc7983 */ /* 0x000ee20000300a00 */
[----:B------:R-:W-:-:S03]  /*14f20*/  IMAD.WIDE R76, R252, 0x4, R218 ;  /* 0x00000004fc4c7825 */ /* 0x000fc600078e02da */
[----:B------:R-:W-:Y:S01]  /*14f30*/  LDGSTS.E [R31+-0x50000], desc[UR8][R208.64], P0 ;  /* 0xb0000000d01f7fae */ /* 0x000fe20008121848 */
[----:B------:R-:W-:-:S03]  /*14f40*/  IMAD.WIDE R54, R252, 0x4, R20 ;  /* 0x00000004fc367825 */ /* 0x000fc600078e0214 */
[----:B------:R-:W3:Y:S01]  /*14f50*/  LDL.LU.64 R20, [R1+0x248] ;  /* 0x0002480001147983 */ /* 0x000ee20000300a00 */
[----:B------:R-:W-:-:S03]  /*14f60*/  IMAD.WIDE R58, R252, 0x4, R28 ;  /* 0x00000004fc3a7825 */ /* 0x000fc600078e021c */
[----:B------:R-:W-:Y:S04]  /*14f70*/  STL.64 [R1+0xe40], R150 ;  /* 0x000e409601007387 */ /* 0x000fe80000100a00 */
[----:B------:R1:W-:Y:S04]  /*14f80*/  STL.64 [R1+0x13f0], R150 ;  /* 0x0013f09601007387 */ /* 0x0003e80000100a00 */
[----:B------:R-:W3:Y:S04]  /*14f90*/  LDL.LU.64 R28, [R1+0x250] ;  /* 0x00025000011c7983 */ /* 0x000ee80000300a00 */
[----:B------:R-:W-:Y:S04]  /*14fa0*/  STL.64 [R1+0xe38], R120 ;  /* 0x000e387801007387 */ /* 0x000fe80000100a00 */
[----:B------:R-:W3:Y:S04]  /*14fb0*/  LDL.LU.64 R46, [R1+0x280] ;  /* 0x00028000012e7983 */ /* 0x000ee80000300a00 */
[----:B------:R-:W3:Y:S04]  /*14fc0*/  LDL.LU.64 R42, [R1+0x278] ;  /* 0x00027800012a7983 */ /* 0x000ee80000300a00 */
[----:B------:R-:W-:Y:S04]  /*14fd0*/  STL.64 [R1+0xe30], R76 ;  /* 0x000e304c01007387 */ /* 0x000fe80000100a00 */
[----:B------:R-:W3:Y:S04]  /*14fe0*/  LDL.LU.64 R50, [R1+0x270] ;  /* 0x0002700001327983 */ /* 0x000ee80000300a00 */
[----:B------:R-:W3:Y:S01]  /*14ff0*/  LDL.LU.64 R10, [R1+0x268] ;  /* 0x00026800010a7983 */ /* 0x000ee20000300a00 */
[----:B------:R-:W-:-:S04]  /*15000*/  IMAD.WIDE R214, R252, 0x4, R216 ;  /* 0x00000004fcd67825 */ /* 0x000fc800078e02d8 */
[C---:B--2---:R-:W-:Y:S01]  /*15010*/  IMAD.WIDE R216, R252.reuse, 0x4, R2 ;  /* 0x00000004fcd87825 */ /* 0x044fe200078e0202 */
[----:B------:R-:W-:Y:S03]  /*15020*/  LDGSTS.E [R31+-0x4fc00], desc[UR8][R214.64], P0 ;  /* 0xb0400000d61f7fae */ /* 0x000fe60008121848 */
[C---:B------:R-:W-:Y:S01]  /*15030*/  IMAD.WIDE R218, R252.reuse, 0x4, R226 ;  /* 0x00000004fcda7825 */ /* 0x040fe200078e02e2 */
[----:B------:R-:W2:Y:S04]  /*15040*/  LDL.LU.64 R2, [R1+0x260] ;  /* 0x0002600001027983 */ /* 0x000ea80000300a00 */
[----:B------:R-:W-:Y:S01]  /*15050*/  STL.64 [R1+0xe28], R54 ;  /* 0x000e283601007387 */ /* 0x000fe20000100a00 */
[----:B------:R-:W-:-:S03]  /*15060*/  IMAD.WIDE R148, R252, 0x4, R228 ;  /* 0x00000004fc947825 */ /* 0x000fc600078e02e4 */
[----:B------:R-:W2:Y:S04]  /*15070*/  LDL.LU.64 R226, [R1+0x258] ;  /* 0x0002580001e27983 */ /* 0x000ea80000300a00 */
[----:B------:R-:W-:Y:S01]  /*15080*/  STL.64 [R1+0xe20], R58 ;  /* 0x000e203a01007387 */ /* 0x000fe20000100a00 */
[----:B----4-:R-:W-:-:S03]  /*15090*/  IMAD.WIDE R118, R252, 0x4, R12 ;  /* 0x00000004fc767825 */ /* 0x010fc600078e020c */
[----:B------:R-:W4:Y:S01]  /*150a0*/  LDL.LU.64 R228, [R1+0x288] ;  /* 0x0002880001e47983 */ /* 0x000f220000300a00 */
[----:B------:R-:W-:-:S04]  /*150b0*/  IMAD.WIDE R90, R252, 0x4, R224 ;  /* 0x00000004fc5a7825 */ /* 0x000fc800078e02e0 */
[C---:B------:R-:W-:Y:S02]  /*150c0*/  IMAD.WIDE R62, R252.reuse, 0x4, R26 ;  /* 0x00000004fc3e7825 */ /* 0x040fe400078e021a */
[----:B------:R-:W4:Y:S04]  /*150d0*/  LDL.LU.64 R26, [R1+0x290] ;  /* 0x00029000011a7983 */ /* 0x000f280000300a00 */
[----:B------:R-:W-:Y:S01]  /*150e0*/  STL.64 [R1+0xe18], R148 ;  /* 0x000e189401007387 */ /* 0x000fe20000100a00 */
[----:B---3--:R-:W-:-:S03]  /*150f0*/  IMAD.WIDE R18, R252, 0x4, R222 ;  /* 0x00000004fc127825 */ /* 0x008fc600078e02de */
[----:B------:R-:W3:Y:S04]  /*15100*/  LDL.LU.64 R38, [R1+0x2c0] ;  /* 0x0002c00001267983 */ /* 0x000ee80000300a00 */
[----:B------:R-:W3:Y:S04]  /*15110*/  LDL.LU.64 R12, [R1+0x2b8] ;  /* 0x0002b800010c7983 */ /* 0x000ee80000300a00 */
[----:B------:R-:W-:Y:S04]  /*15120*/  STL.64 [R1+0xe10], R118 ;  /* 0x000e107601007387 */ /* 0x000fe80000100a00 */
[----:B------:R-:W-:Y:S04]  /*15130*/  STL.64 [R1+0xe08], R90 ;  /* 0x000e085a01007387 */ /* 0x000fe80000100a00 */
[----:B------:R-:W3:Y:S01]  /*15140*/  LDL.LU.64 R108, [R1+0x2b0] ;  /* 0x0002b000016c7983 */ /* 0x000ee20000300a00 */
[----:B------:R-:W-:-:S03]  /*15150*/  IMAD.WIDE R222, R252, 0x4, R20 ;  /* 0x00000004fcde7825 */ /* 0x000fc600078e0214 */
[----:B------:R-:W3:Y:S04]  /*15160*/  LDL.LU.64 R20, [R1+0x2a8] ;  /* 0x0002a80001147983 */ /* 0x000ee80000300a00 */
[----:B------:R-:W-:Y:S01]  /*15170*/  STL.64 [R1+0xe00], R62 ;  /* 0x000e003e01007387 */ /* 0x000fe20000100a00 */
[----:B------:R-:W-:-:S03]  /*15180*/  IMAD.WIDE R224, R252, 0x4, R28 ;  /* 0x00000004fce07825 */ /* 0x000fc600078e021c */
[----:B------:R-:W3:Y:S04]  /*15190*/  LDL.LU.64 R28, [R1+0x2a0] ;  /* 0x0002a000011c7983 */ /* 0x000ee80000300a00 */
[----:B------:R-:W-:Y:S01]  /*151a0*/  STL.64 [R1+0xdf8], R18 ;  /* 0x000df81201007387 */ /* 0x000fe20000100a00 */
[----:B------:R-:W-:-:S03]  /*151b0*/  IMAD.WIDE R146, R252, 0x4, R46 ;  /* 0x00000004fc927825 */ /* 0x000fc600078e022e */
[----:B------:R-:W1:Y:S01]  /*151c0*/  LDL.LU.64 R46, [R1+0x298] ;  /* 0x00029800012e7983 */ /* 0x000e620000300a00 */
[----:B------:R-:W-:-:S03]  /*151d0*/  IMAD.WIDE R116, R252, 0x4, R42 ;  /* 0x00000004fc747825 */ /* 0x000fc600078e022a */
[----:B------:R-:W3:Y:S04]  /*151e0*/  LDL.LU.64 R42, [R1+0x2c8] ;  /* 0x0002c800012a7983 */ /* 0x000ee80000300a00 */
[----:B------:R-:W-:Y:S01]  /*151f0*/  STL.64 [R1+0xdf0], R146 ;  /* 0x000df09201007387 */ /* 0x000fe20000100a00 */
[----:B------:R-:W-:-:S03]  /*15200*/  IMAD.WIDE R60, R252, 0x4, R10 ;  /* 0x00000004fc3c7825 */ /* 0x000fc600078e020a */
[----:B------:R-:W3:Y:S01]  /*15210*/  LDL.LU.64 R10, [R1+0x2d0] ;  /* 0x0002d000010a7983 */ /* 0x000ee20000300a00 */
[----:B------:R-:W-:-:S03]  /*15220*/  IMAD.WIDE R74, R252, 0x4, R50 ;  /* 0x00000004fc4a7825 */ /* 0x000fc600078e0232 */
[----:B------:R-:W-:Y:S04]  /*15230*/  STL.64 [R1+0xde8], R116 ;  /* 0x000de87401007387 */ /* 0x000fe80000100a00 */
[----:B------:R-:W-:Y:S01]  /*15240*/  STL.64 [R1+0xde0], R74 ;  /* 0x000de04a01007387 */ /* 0x000fe20000100a00 */
[----:B--2---:R-:W-:-:S03]  /*15250*/  IMAD.WIDE R44, R252, 0x4, R2 ;  /* 0x00000004fc2c7825 */ /* 0x004fc600078e0202 */
[----:B------:R-:W2:Y:S04]  /*15260*/  LDL.LU.64 R52, [R1+0x300] ;  /* 0x0003000001347983 */ /* 0x000ea80000300a00 */
[----:B------:R-:W2:Y:S04]  /*15270*/  LDL.LU.64 R50, [R1+0x2f8] ;  /* 0x0002f80001327983 */ /* 0x000ea80000300a00 */
[----:B------:R-:W-:Y:S04]  /*15280*/  STL.64 [R1+0xdd8], R60 ;  /* 0x000dd83c01007387 */ /* 0x000fe80000100a00 */
[----:B------:R-:W2:Y:S01]  /*15290*/  LDL.LU.64 R2, [R1+0x2f0] ;  /* 0x0002f00001027983 */ /* 0x000ea20000300a00 */
[----:B----4-:R-:W-:-:S03]  /*152a0*/  IMAD.WIDE R174, R252, 0x4, R26 ;  /* 0x00000004fcae7825 */ /* 0x010fc600078e021a */
[----:B------:R-:W4:Y:S04]  /*152b0*/  LDL.LU.64 R26, [R1+0x2e8] ;  /* 0x0002e800011a7983 */ /* 0x000f280000300a00 */
[----:B------:R-:W-:Y:S01]  /*152c0*/  STL.64 [R1+0xdd0], R44 ;  /* 0x000dd02c01007387 */ /* 0x000fe20000100a00 */
[----:B---3--:R-:W-:-:S03]  /*152d0*/  IMAD.WIDE R144, R252, 0x4, R38 ;  /* 0x00000004fc907825 */ /* 0x008fc600078e0226 */
[----:B------:R-:W3:Y:S01]  /*152e0*/  LDL.LU.64 R38, [R1+0x2e0] ;  /* 0x0002e00001267983 */ /* 0x000ee20000300a00 */
[----:B------:R-:W-:-:S03]  /*152f0*/  IMAD.WIDE R114, R252, 0x4, R12 ;  /* 0x00000004fc727825 */ /* 0x000fc600078e020c */
[----:B------:R-:W3:Y:S04]  /*15300*/  LDL.LU.64 R12, [R1+0x2d8] ;  /* 0x0002d800010c7983 */ /* 0x000ee80000300a00 */
[----:B------:R-:W-:Y:S01]  /*15310*/  STL.64 [R1+0x10], R174 ;  /* 0x000010ae01007387 */ /* 0x000fe20000100a00 */
[----:B------:R-:W-:-:S04]  /*15320*/  IMAD.WIDE R100, R252, 0x4, R108 ;  /* 0x00000004fc647825 */ /* 0x000fc800078e026c */
[C---:B------:R-:W-:Y:S02]  /*15330*/  IMAD.WIDE R84, R252.reuse, 0x4, R20 ;  /* 0x00000004fc547825 */ /* 0x040fe400078e0214 */
[----:B------:R-:W3:Y:S04]  /*15340*/  LDL.LU.64 R20, [R1+0x308] ;  /* 0x0003080001147983 */ /* 0x000ee80000300a00 */
[----:B------:R-:W-:Y:S01]  /*15350*/  STL.64 [R1+0xdc8], R144 ;  /* 0x000dc89001007387 */ /* 0x000fe20000100a00 */
[----:B------:R-:W-:-:S03]  /*15360*/  IMAD.WIDE R16, R252, 0x4, R28 ;  /* 0x00000004fc107825 */ /* 0x000fc600078e021c */
[----:B------:R-:W3:Y:S04]  /*15370*/  LDL.LU.64 R28, [R1+0x310] ;  /* 0x00031000011c7983 */ /* 0x000ee80000300a00 */
[----:B------:R-:W-:Y:S01]  /*15380*/  STL.64 [R1+0xdc0], R114 ;  /* 0x000dc07201007387 */ /* 0x000fe20000100a00 */
[----:B-1----:R-:W-:-:S03]  /*15390*/  IMAD.WIDE R150, R252, 0x4, R46 ;  /* 0x00000004fc967825 */ /* 0x002fc600078e022e */
[----:B------:R-:W-:Y:S01]  /*153a0*/  STL.64 [R1+0xdb8], R100 ;  /* 0x000db86401007387 */ /* 0x000fe20000100a00 */
[----:B------:R-:W-:-:S03]  /*153b0*/  IMAD.WIDE R196, R252, 0x4, R42 ;  /* 0x00000004fcc47825 */ /* 0x000fc600078e022a */
[----:B------:R-:W3:Y:S04]  /*153c0*/  LDL.LU.64 R46, [R1+0x340] ;  /* 0x00034000012e7983 */ /* 0x000ee80000300a00 */
[----:B------:R-:W3:Y:S04]  /*153d0*/  LDL.LU.64 R42, [R1+0x338] ;  /* 0x00033800012a7983 */ /* 0x000ee80000300a00 */
[----:B------:R-:W-:Y:S01]  /*153e0*/  STL.64 [R1+0xdb0], R84 ;  /* 0x000db05401007387 */ /* 0x000fe20000100a00 */
[----:B------:R-:W-:-:S03]  /*153f0*/  IMAD.WIDE R172, R252, 0x4, R10 ;  /* 0x00000004fcac7825 */ /* 0x000fc600078e020a */
[----:B------:R-:W-:Y:S04]  /*15400*/  STL.64 [R1+0x20], R150 ;  /* 0x0000209601007387 */ /* 0x000fe80000100a00 */
[----:B------:R-:W3:Y:S04]  /*15410*/  LDL.LU.64 R108, [R1+0x330] ;  /* 0x00033000016c7983 */ /* 0x000ee80000300a00 */
[----:B------:R-:W3:Y:S04]  /*15420*/  LDL.LU.64 R10, [R1+0x328] ;  /* 0x00032800010a7983 */ /* 0x000ee80000300a00 */
[----:B------:R-:W-:Y:S01]  /*15430*/  STL.64 [R1+0xda8], R16 ;  /* 0x000da81001007387 */ /* 0x000fe20000100a00 */
[----:B--2---:R-:W-:-:S03]  /*15440*/  IMAD.WIDE R112, R252, 0x4, R50 ;  /* 0x00000004fc707825 */ /* 0x004fc600078e0232 */
[----:B------:R-:W-:Y:S01]  /*15450*/  STL.64 [R1+0x30], R196 ;  /* 0x000030c401007387 */ /* 0x000fe20000100a00 */
[----:B------:R-:W-:-:S03]  /*15460*/  IMAD.WIDE R142, R252, 0x4, R52 ;  /* 0x00000004fc8e7825 */ /* 0x000fc600078e0234 */
[----:B------:R-:W2:Y:S01]  /*15470*/  LDL.LU.64 R50, [R1+0x320] ;  /* 0x0003200001327983 */ /* 0x000ea20000300a00 */
[----:B------:R-:W-:-:S03]  /*15480*/  IMAD.WIDE R72, R252, 0x4, R2 ;  /* 0x00000004fc487825 */ /* 0x000fc600078e0202 */
[----:B------:R-:W-:Y:S04]  /*15490*/  STL.64 [R1+0x40], R172 ;  /* 0x000040ac01007387 */ /* 0x000fe80000100a00 */
[----:B------:R-:W2:Y:S01]  /*154a0*/  LDL.LU.64 R2, [R1+0x318] ;  /* 0x0003180001027983 */ /* 0x000ea20000300a00 */
[----:B----4-:R-:W-:-:S03]  /*154b0*/  IMAD.WIDE R240, R252, 0x4, R26 ;  /* 0x00000004fcf07825 */ /* 0x010fc600078e021a */
[----:B------:R-:W4:Y:S04]  /*154c0*/  LDL.LU.64 R26, [R1+0x348] ;  /* 0x00034800011a7983 */ /* 0x000f280000300a00 */
[----:B------:R-:W-:Y:S01]  /*154d0*/  STL.64 [R1+0xda0], R142 ;  /* 0x000da08e01007387 */ /* 0x000fe20000100a00 */
[----:B---3--:R-:W-:-:S03]  /*154e0*/  IMAD.WIDE R56, R252, 0x4, R38 ;  /* 0x00000004fc387825 */ /* 0x008fc600078e0226 */
[----:B------:R-:W-:Y:S01]  /*154f0*/  STL.64 [R1+0xd98], R112 ;  /* 0x000d987001007387 */ /* 0x000fe20000100a00 */
[----:B------:R-:W-:-:S03]  /*15500*/  IMAD.WIDE R212, R252, 0x4, R12 ;  /* 0x00000004fcd47825 */ /* 0x000fc600078e020c */
[----:B------:R-:W3:Y:S04]  /*15510*/  LDL.LU.64 R38, [R1+0x350] ;  /* 0x0003500001267983 */ /* 0x000ee80000300a00 */
[----:B------:R-:W-:Y:S01]  /*15520*/  STL.64 [R1+0xd90], R72 ;  /* 0x000d904801007387 */ /* 0x000fe20000100a00 */
[----:B------:R-:W-:-:S03]  /*15530*/  IMAD.WIDE R194, R252, 0x4, R20 ;  /* 0x00000004fcc27825 */ /* 0x000fc600078e0214 */
[----:B------:R-:W3:Y:S04]  /*15540*/  LDL.LU.64 R20, [R1+0x380] ;  /* 0x0003800001147983 */ /* 0x000ee80000300a00 */
[----:B------:R-:W-:Y:S04]  /*15550*/  STL.64 [R1+0xd88], R240 ;  /* 0x000d88f001007387 */ /* 0x000fe80000100a00 */
[----:B------:R-:W-:Y:S01]  /*15560*/  STL.64 [R1+0x50], R212 ;  /* 0x000050d401007387 */ /* 0x000fe20000100a00 */
[----:B------:R-:W-:-:S03]  /*15570*/  IMAD.WIDE R170, R252, 0x4, R28 ;  /* 0x00000004fcaa7825 */ /* 0x000fc600078e021c */
[----:B------:R-:W3:Y:S04]  /*15580*/  LDL.LU.64 R52, [R1+0x378] ;  /* 0x0003780001347983 */ /* 0x000ee80000300a00 */
[----:B------:R-:W3:Y:S04]  /*15590*/  LDL.LU.64 R28, [R1+0x370] ;  /* 0x00037000011c7983 */ /* 0x000ee80000300a00 */
[----:B------:R-:W-:Y:S01]  /*155a0*/  STL.64 [R1+0xd80], R56 ;  /* 0x000d803801007387 */ /* 0x000fe20000100a00 */
[----:B------:R-:W-:-:S03]  /*155b0*/  IMAD.WIDE R140, R252, 0x4, R46 ;  /* 0x00000004fc8c7825 */ /* 0x000fc600078e022e */
[----:B------:R-:W-:Y:S01]  /*155c0*/  STL.64 [R1+0x60], R194 ;  /* 0x000060c201007387 */ /* 0x000fe20000100a00 */
[----:B------:R-:W-:-:S03]  /*155d0*/  IMAD.WIDE R110, R252, 0x4, R42 ;  /* 0x00000004fc6e7825 */ /* 0x000fc600078e022a */
[----:B------:R-:W3:Y:S04]  /*155e0*/  LDL.LU.64 R12, [R1+0x368] ;  /* 0x00036800010c7983 */ /* 0x000ee80000300a00 */
[----:B------:R-:W3:Y:S04]  /*155f0*/  LDL.LU.64 R46, [R1+0x360] ;  /* 0x00036000012e7983 */ /* 0x000ee80000300a00 */
[----:B------:R-:W3:Y:S04]  /*15600*/  LDL.LU.64 R42, [R1+0x358] ;  /* 0x00035800012a7983 */ /* 0x000ee80000300a00 */
[----:B------:R-:W-:Y:S01]  /*15610*/  STL.64 [R1+0x70], R170 ;  /* 0x000070aa01007387 */ /* 0x000fe20000100a00 */
[----:B------:R-:W-:-:S03]  /*15620*/  IMAD.WIDE R242, R252, 0x4, R10 ;  /* 0x00000004fcf27825 */ /* 0x000fc600078e020a */
[----:B------:R-:W3:Y:S01]  /*15630*/  LDL.LU.64 R10, [R1+0x388] ;  /* 0x00038800010a7983 */ /* 0x000ee20000300a00 */
[----:B------:R-:W-:-:S03]  /*15640*/  IMAD.WIDE R86, R252, 0x4, R108 ;  /* 0x00000004fc567825 */ /* 0x000fc600078e026c */
[----:B------:R-:W-:Y:S01]  /*15650*/  STL.64 [R1+0xd78], R140 ;  /* 0x000d788c01007387 */ /* 0x000fe20000100a00 */
[----:B--2---:R-:W-:-:S03]  /*15660*/  IMAD.WIDE R108, R252, 0x4, R50 ;  /* 0x00000004fc6c7825 */ /* 0x004fc600078e0232 */
[----:B------:R-:W2:Y:S04]  /*15670*/  LDL.LU.64 R50, [R1+0x390] ;  /* 0x0003900001327983 */ /* 0x000ea80000300a00 */
[----:B------:R-:W-:Y:S01]  /*15680*/  STL.64 [R1+0xd70], R110 ;  /* 0x000d706e01007387 */ /* 0x000fe20000100a00 */
[----:B------:R-:W-:-:S03]  /*15690*/  IMAD.WIDE R210, R252, 0x4, R2 ;  /* 0x00000004fcd27825 */ /* 0x000fc600078e0202 */
[----:B------:R-:W-:Y:S01]  /*156a0*/  STL.64 [R1+0xd68], R86 ;  /* 0x000d685601007387 */ /* 0x000fe20000100a00 */
[----:B----4-:R-:W-:-:S03]  /*156b0*/  IMAD.WIDE R192, R252, 0x4, R26 ;  /* 0x00000004fcc07825 */ /* 0x010fc600078e021a */
[----:B------:R-:W4:Y:S04]  /*156c0*/  LDL.LU.64 R2, [R1+0x3c0] ;  /* 0x0003c00001027983 */ /* 0x000f280000300a00 */
[----:B------:R-:W4:Y:S04]  /*156d0*/  LDL.LU.64 R26, [R1+0x3b8] ;  /* 0x0003b800011a7983 */ /* 0x000f280000300a00 */
[----:B------:R-:W-:Y:S01]  /*156e0*/  STL.64 [R1+0xd60], R242 ;  /* 0x000d60f201007387 */ /* 0x000fe20000100a00 */
[----:B---3--:R-:W-:-:S03]  /*156f0*/  IMAD.WIDE R168, R252, 0x4, R38 ;  /* 0x00000004fca87825 */ /* 0x008fc600078e0226 */
[----:B------:R-:W-:Y:S04]  /*15700*/  STL.64 [R1+0x80], R210 ;  /* 0x000080d201007387 */ /* 0x000fe80000100a00 */
[----:B------:R-:W3:Y:S04]  /*15710*/  LDL.LU.64 R14, [R1+0x3b0] ;  /* 0x0003b000010e7983 */ /* 0x000ee80000300a00 */
[----:B------:R-:W3:Y:S04]  /*15720*/  LDL.LU.64 R38, [R1+0x3a8] ;  /* 0x0003a80001267983 */ /* 0x000ee80000300a00 */
[----:B------:R-:W-:Y:S04]  /*15730*/  STL.64 [R1+0xd58], R108 ;  /* 0x000d586c01007387 */ /* 0x000fe80000100a00 */
[----:B------:R-:W-:Y:S01]  /*15740*/  STL.64 [R1+0x90], R192 ;  /* 0x000090c001007387 */ /* 0x000fe20000100a00 */
[----:B------:R-:W-:-:S03]  /*15750*/  IMAD.WIDE R138, R252, 0x4, R20 ;  /* 0x00000004fc8a7825 */ /* 0x000fc600078e0214 */
[----:B------:R-:W3:Y:S04]  /*15760*/  LDL.LU.64 R20, [R1+0x3a0] ;  /* 0x0003a00001147983 */ /* 0x000ee80000300a00 */
[----:B------:R-:W3:Y:S04]  /*15770*/  LDL.LU.64 R64, [R1+0x398] ;  /* 0x0003980001407983 */ /* 0x000ee80000300a00 */
[----:B------:R-:W-:Y:S01]  /*15780*/  STL.64 [R1+0xa0], R168 ;  /* 0x0000a0a801007387 */ /* 0x000fe20000100a00 */
[----:B------:R-:W-:-:S04]  /*15790*/  IMAD.WIDE R230, R252, 0x4, R52 ;  /* 0x00000004fce67825 */ /* 0x000fc800078e0234 */
[C---:B------:R-:W-:Y:S02]  /*157a0*/  IMAD.WIDE R104, R252.reuse, 0x4, R28 ;  /* 0x00000004fc687825 */ /* 0x040fe400078e021c */
[----:B------:R-:W3:Y:S04]  /*157b0*/  LDL.LU.64 R28, [R1+0x3c8] ;  /* 0x0003c800011c7983 */ /* 0x000ee80000300a00 */
[----:B------:R-:W-:Y:S04]  /*157c0*/  STL.64 [R1+0xd50], R138 ;  /* 0x000d508a01007387 */ /* 0x000fe80000100a00 */
[----:B------:R-:W-:Y:S01]  /*157d0*/  STL.64 [R1+0xd48], R230 ;  /* 0x000d48e601007387 */ /* 0x000fe20000100a00 */
[----:B------:R-:W-:-:S03]  /*157e0*/  IMAD.WIDE R4, R252, 0x4, R42 ;  /* 0x00000004fc047825 */ /* 0x000fc600078e022a */
[----:B------:R-:W3:Y:S04]  /*157f0*/  LDL.LU.64 R42, [R1+0x3f8] ;  /* 0x0003f800012a7983 */ /* 0x000ee80000300a00 */
[----:B------:R-:W-:Y:S01]  /*15800*/  STL.64 [R1+0xd40], R104 ;  /* 0x000d406801007387 */ /* 0x000fe20000100a00 */
[----:B------:R-:W-:-:S03]  /*15810*/  IMAD.WIDE R190, R252, 0x4, R10 ;  /* 0x00000004fcbe7825 */ /* 0x000fc600078e020a */
[----:B------:R-:W3:Y:S01]  /*15820*/  LDL.LU.64 R10, [R1+0x3f0] ;  /* 0x0003f000010a7983 */ /* 0x000ee20000300a00 */
[----:B------:R-:W-:-:S04]  /*15830*/  IMAD.WIDE R244, R252, 0x4, R12 ;  /* 0x00000004fcf47825 */ /* 0x000fc800078e020c */
[C---:B------:R-:W-:Y:S01]  /*15840*/  IMAD.WIDE R52, R252.reuse, 0x4, R46 ;  /* 0x00000004fc347825 */ /* 0x040fe200078e022e */
[----:B------:R-:W-:Y:S03]  /*15850*/  STL.64 [R1+0xd38], R244 ;  /* 0x000d38f401007387 */ /* 0x000fe60000100a00 */
[C---:B--2---:R-:W-:Y:S01]  /*15860*/  IMAD.WIDE R166, R252.reuse, 0x4, R50 ;  /* 0x00000004fca67825 */ /* 0x044fe200078e0232 */
[----:B------:R-:W-:Y:S04]  /*15870*/  STL.64 [R1+0xb0], R4 ;  /* 0x0000b00401007387 */ /* 0x000fe80000100a00 */
[----:B------:R-:W2:Y:S04]  /*15880*/  LDL.LU.64 R12, [R1+0x3e8] ;  /* 0x0003e800010c7983 */ /* 0x000ea80000300a00 */
[----:B------:R-:W2:Y:S04]  /*15890*/  LDL.LU.64 R50, [R1+0x3e0] ;  /* 0x0003e00001327983 */ /* 0x000ea80000300a00 */
[----:B------:R-:W2:Y:S01]  /*158a0*/  LDL.LU.64 R46, [R1+0x3d8] ;  /* 0x0003d800012e7983 */ /* 0x000ea20000300a00 */
[----:B----4-:R-:W-:-:S03]  /*158b0*/  IMAD.WIDE R136, R252, 0x4, R2 ;  /* 0x00000004fc887825 */ /* 0x010fc600078e0202 */
[----:B------:R-:W-:Y:S01]  /*158c0*/  STL.64 [R1+0xd30], R52 ;  /* 0x000d303401007387 */ /* 0x000fe20000100a00 */
[----:B------:R-:W-:-:S03]  /*158d0*/  IMAD.WIDE R232, R252, 0x4, R26 ;  /* 0x00000004fce87825 */ /* 0x000fc600078e021a */
[----:B------:R-:W-:Y:S04]  /*158e0*/  STL.64 [R1+0xb8], R190 ;  /* 0x0000b8be01007387 */ /* 0x000fe80000100a00 */
[----:B------:R-:W4:Y:S04]  /*158f0*/  LDL.LU.64 R2, [R1+0x3d0] ;  /* 0x0003d00001027983 */ /* 0x000f280000300a00 */
[----:B------:R-:W4:Y:S01]  /*15900*/  LDL.LU.64 R26, [R1+0x400] ;  /* 0x00040000011a7983 */ /* 0x000f220000300a00 */
[----:B---3--:R-:W-:-:S03]  /*15910*/  IMAD.WIDE R98, R252, 0x4, R14 ;  /* 0x00000004fc627825 */ /* 0x008fc600078e020e */
[----:B------:R-:W-:Y:S01]  /*15920*/  STL.64 [R1+0xc0], R166 ;  /* 0x0000c0a601007387 */ /* 0x000fe20000100a00 */
[----:B------:R-:W-:-:S03]  /*15930*/  IMAD.WIDE R246, R252, 0x4, R38 ;  /* 0x00000004fcf67825 */ /* 0x000fc600078e0226 */
[----:B------:R-:W-:Y:S01]  /*15940*/  STL.64 [R1+0xd28], R136 ;  /* 0x000d288801007387 */ /* 0x000fe20000100a00 */
[----:B------:R-:W-:-:S03]  /*15950*/  IMAD.WIDE R38, R252, 0x4, R20 ;  /* 0x00000004fc267825 */ /* 0x000fc600078e0214 */
[----:B------:R-:W3:Y:S01]  /*15960*/  LDL.LU.64 R20, [R1+0x438] ;  /* 0x0004380001147983 */ /* 0x000ee20000300a00 */
[----:B------:R-:W-:-:S03]  /*15970*/  IMAD.WIDE R40, R252, 0x4, R64 ;  /* 0x00000004fc287825 */ /* 0x000fc600078e0240 */
[----:B------:R-:W-:Y:S04]  /*15980*/  STL.64 [R1+0xd20], R232 ;  /* 0x000d20e801007387 */ /* 0x000fe80000100a00 */
[----:B------:R-:W-:Y:S04]  /*15990*/  STL.64 [R1+0xd18], R98 ;  /* 0x000d186201007387 */ /* 0x000fe80000100a00 */
[----:B------:R-:W3:Y:S01]  /*159a0*/  LDL.LU.64 R34, [R1+0x430] ;  /* 0x0004300001227983 */ /* 0x000ee20000300a00 */
[----:B------:R-:W-:-:S03]  /*159b0*/  IMAD.WIDE R188, R252, 0x4, R28 ;  /* 0x00000004fcbc7825 */ /* 0x000fc600078e021c */
[----:B------:R-:W3:Y:S04]  /*159c0*/  LDL.LU.64 R28, [R1+0x428] ;  /* 0x00042800011c7983 */ /* 0x000ee80000300a00 */
[----:B------:R-:W3:Y:S04]  /*159d0*/  LDL.LU.64 R64, [R1+0x420] ;  /* 0x0004200001407983 */ /* 0x000ee80000300a00 */
[----:B------:R-:W-:Y:S04]  /*159e0*/  STL.64 [R1+0xd10], R246 ;  /* 0x000d10f601007387 */ /* 0x000fe80000100a00 */
[----:B------:R-:W-:Y:S01]  /*159f0*/  STL.64 [R1+0xc8], R40 ;  /* 0x0000c82801007387 */ /* 0x000fe20000100a00 */
[----:B------:R-:W-:-:S03]  /*15a00*/  IMAD.WIDE R134, R252, 0x4, R42 ;  /* 0x00000004fc867825 */ /* 0x000fc600078e022a */
[----:B------:R-:W3:Y:S04]  /*15a10*/  LDL.LU.64 R42, [R1+0x418] ;  /* 0x00041800012a7983 */ /* 0x000ee80000300a00 */
[----:B------:R-:W3:Y:S01]  /*15a20*/  LDL.LU.64 R14, [R1+0x410] ;  /* 0x00041000010e7983 */ /* 0x000ee20000300a00 */
[----:B------:R-:W-:-:S03]  /*15a30*/  IMAD.WIDE R234, R252, 0x4, R10 ;  /* 0x00000004fcea7825 */ /* 0x000fc600078e020a */
[----:B------:R-:W-:Y:S04]  /*15a40*/  STL.64 [R1+0xd08], R38 ;  /* 0x000d082601007387 */ /* 0x000fe80000100a00 */
[----:B------:R-:W-:Y:S04]  /*15a50*/  STL.64 [R1+0xd0], R188 ;  /* 0x0000d0bc01007387 */ /* 0x000fe80000100a00 */
[----:B------:R-:W3:Y:S04]  /*15a60*/  LDL.LU.64 R10, [R1+0x408] ;  /* 0x00040800010a7983 */ /* 0x000ee80000300a00 */
[----:B------:R-:W3:Y:S01]  /*15a70*/  LDL.LU.64 R48, [R1+0x440] ;  /* 0x0004400001307983 */ /* 0x000ee20000300a00 */
[----:B--2---:R-:W-:-:S03]  /*15a80*/  IMAD.WIDE R106, R252, 0x4, R12 ;  /* 0x00000004fc6a7825 */ /* 0x004fc600078e020c */
[----:B------:R-:W-:Y:S01]  /*15a90*/  STL.64 [R1+0xd00], R134 ;  /* 0x000d008601007387 */ /* 0x000fe20000100a00 */
[----:B------:R-:W-:-:S04]  /*15aa0*/  IMAD.WIDE R50, R252, 0x4, R50 ;  /* 0x00000004fc327825 */ /* 0x000fc800078e0232 */
[C---:B------:R-:W-:Y:S02]  /*15ab0*/  IMAD.WIDE R12, R252.reuse, 0x4, R46 ;  /* 0x00000004fc0c7825 */ /* 0x040fe400078e022e */
[----:B------:R-:W2:Y:S04]  /*15ac0*/  LDL.LU.64 R46, [R1+0x480] ;  /* 0x00048000012e7983 */ /* 0x000ea80000300a00 */
[----:B------:R-:W-:Y:S04]  /*15ad0*/  STL.64 [R1+0xcf8], R234 ;  /* 0x000cf8ea01007387 */ /* 0x000fe80000100a00 */
[----:B------:R-:W-:Y:S01]  /*15ae0*/  STL.64 [R1+0xcf0], R106 ;  /* 0x000cf06a01007387 */ /* 0x000fe20000100a00 */
[----:B----4-:R-:W-:-:S04]  /*15af0*/  IMAD.WIDE R32, R252, 0x4, R2 ;  /* 0x00000004fc207825 */ /* 0x010fc800078e0202 */
[C---:B------:R-:W-:Y:S02]  /*15b00*/  IMAD.WIDE R186, R252.reuse, 0x4, R26 ;  /* 0x00000004fcba7825 */ /* 0x040fe400078e021a */
[----:B------:R-:W4:Y:S04]  /*15b10*/  LDL.LU.64 R26, [R1+0x470] ;  /* 0x00047000011a7983 */ /* 0x000f280000300a00 */
[----:B------:R-:W4:Y:S04]  /*15b20*/  LDL.LU.64 R2, [R1+0x468] ;  /* 0x0004680001027983 */ /* 0x000f280000300a00 */
[----:B------:R-:W-:Y:S04]  /*15b30*/  STL.64 [R1+0xce8], R50 ;  /* 0x000ce83201007387 */ /* 0x000fe80000100a00 */
[----:B------:R-:W-:Y:S04]  /*15b40*/  STL.64 [R1+0xd8], R32 ;  /* 0x0000d82001007387 */ /* 0x000fe80000100a00 */
[----:B------:R-:W4:Y:S01]  /*15b50*/  LDL.LU.64 R36, [R1+0x460] ;  /* 0x0004600001247983 */ /* 0x000f220000300a00 */
[----:B---3--:R-:W-:-:S03]  /*15b60*/  IMAD.WIDE R24, R252, 0x4, R20 ;  /* 0x00000004fc187825 */ /* 0x008fc600078e0214 */
[----:B------:R-:W3:Y:S04]  /*15b70*/  LDL.LU.64 R20, [R1+0x458] ;  /* 0x0004580001147983 */ /* 0x000ee80000300a00 */
[----:B------:R-:W-:Y:S04]  /*15b80*/  STL.64 [R1+0xce0], R12 ;  /* 0x000ce00c01007387 */ /* 0x000fe80000100a00 */
[----:B------:R-:W-:Y:S01]  /*15b90*/  STL.64 [R1+0xe0], R186 ;  /* 0x0000e0ba01007387 */ /* 0x000fe20000100a00 */
[----:B------:R-:W-:-:S04]  /*15ba0*/  IMAD.WIDE R132, R252, 0x4, R34 ;  /* 0x00000004fc847825 */ /* 0x000fc800078e0222 */
[C---:B------:R-:W-:Y:S02]  /*15bb0*/  IMAD.WIDE R236, R252.reuse, 0x4, R28 ;  /* 0x00000004fcec7825 */ /* 0x040fe400078e021c */
[----:B------:R-:W3:Y:S04]  /*15bc0*/  LDL.LU.64 R28, [R1+0x450] ;  /* 0x00045000011c7983 */ /* 0x000ee80000300a00 */
[----:B------:R-:W-:Y:S01]  /*15bd0*/  STL.64 [R1+0xcd8], R24 ;  /* 0x000cd81801007387 */ /* 0x000fe20000100a00 */
[----:B------:R-:W-:-:S03]  /*15be0*/  IMAD.WIDE R82, R252, 0x4, R64 ;  /* 0x00000004fc527825 */ /* 0x000fc600078e0240 */
[----:B------:R-:W3:Y:S04]  /*15bf0*/  LDL.LU.64 R34, [R1+0x448] ;  /* 0x0004480001227983 */ /* 0x000ee80000300a00 */
[----:B------:R-:W3:Y:S04]  /*15c00*/  LDL.LU.64 R64, [R1+0x488] ;  /* 0x0004880001407983 */ /* 0x000ee80000300a00 */
[----:B------:R-:W-:Y:S04]  /*15c10*/  STL.64 [R1+0xcd0], R132 ;  /* 0x000cd08401007387 */ /* 0x000fe80000100a00 */
[----:B------:R-:W-:Y:S01]  /*15c20*/  STL.64 [R1+0xcc8], R236 ;  /* 0x000cc8ec01007387 */ /* 0x000fe20000100a00 */
[----:B------:R-:W-:-:S03]  /*15c30*/  IMAD.WIDE R206, R252, 0x4, R10 ;  /* 0x00000004fcce7825 */ /* 0x000fc600078e020a */
[----:B------:R-:W3:Y:S01]  /*15c40*/  LDL.LU.64 R10, [R1+0x490] ;  /* 0x00049000010a7983 */ /* 0x000ee20000300a00 */
[----:B------:R-:W-:-:S03]  /*15c50*/  IMAD.WIDE R42, R252, 0x4, R42 ;  /* 0x00000004fc2a7825 */ /* 0x000fc600078e022a */
[----:B------:R-:W-:Y:S01]  /*15c60*/  STL.64 [R1+0xcc0], R82 ;  /* 0x000cc05201007387 */ /* 0x000fe20000100a00 */
[----:B------:R-:W-:-:S03]  /*15c70*/  IMAD.WIDE R14, R252, 0x4, R14 ;  /* 0x00000004fc0e7825 */ /* 0x000fc600078e020e */
[----:B------:R-:W-:Y:S01]  /*15c80*/  STL.64 [R1+0xcb8], R42 ;  /* 0x000cb82a01007387 */ /* 0x000fe20000100a00 */
[----:B------:R-:W-:-:S03]  /*15c90*/  IMAD.WIDE R184, R252, 0x4, R48 ;  /* 0x00000004fcb87825 */ /* 0x000fc600078e0230 */
[----:B------:R-:W-:Y:S01]  /*15ca0*/  STL.64 [R1+0xe8], R206 ;  /* 0x0000e8ce01007387 */ /* 0x000fe20000100a00 */
[----:B--2---:R-:W-:-:S03]  /*15cb0*/  IMAD.WIDE R162, R252, 0x4, R46 ;  /* 0x00000004fca27825 */ /* 0x004fc600078e022e */
[----:B------:R-:W2:Y:S04]  /*15cc0*/  LDL.LU.64 R66, [R1+0x498] ;  /* 0x0004980001427983 */ /* 0x000ea80000300a00 */
[----:B------:R-:W2:Y:S04]  /*15cd0*/  LDL.LU.64 R48, [R1+0x4a8] ;  /* 0x0004a80001307983 */ /* 0x000ea80000300a00 */
[----:B------:R-:W-:Y:S04]  /*15ce0*/  STL.64 [R1+0xcb0], R14 ;  /* 0x000cb00e01007387 */ /* 0x000fe80000100a00 */
[----:B------:R-:W-:Y:S01]  /*15cf0*/  STL.64 [R1+0xf0], R184 ;  /* 0x0000f0b801007387 */ /* 0x000fe20000100a00 */
[----:B----4-:R-:W-:-:S03]  /*15d00*/  IMAD.WIDE R26, R252, 0x4, R26 ;  /* 0x00000004fc1a7825 */ /* 0x010fc600078e021a */
[----:B------:R-:W4:Y:S01]  /*15d10*/  LDL.LU.64 R250, [R1+0x4b0] ;  /* 0x0004b00001fa7983 */ /* 0x000f220000300a00 */
[----:B------:R-:W-:-:S03]  /*15d20*/  IMAD.WIDE R238, R252, 0x4, R2 ;  /* 0x00000004fcee7825 */ /* 0x000fc600078e0202 */
[----:B------:R-:W4:Y:S04]  /*15d30*/  LDL.LU.64 R46, [R1+0x4c0] ;  /* 0x0004c000012e7983 */ /* 0x000f280000300a00 */
[----:B------:R-:W4:Y:S04]  /*15d40*/  LDL.LU.64 R2, [R1+0x4c8] ;  /* 0x0004c80001027983 */ /* 0x000f280000300a00 */
[----:B------:R-:W-:Y:S01]  /*15d50*/  STL.64 [R1+0xca8], R162 ;  /* 0x000ca8a201007387 */ /* 0x000fe20000100a00 */
[----:B------:R-:W-:-:S03]  /*15d60*/  IMAD.WIDE R70, R252, 0x4, R36 ;  /* 0x00000004fc467825 */ /* 0x000fc600078e0224 */
[----:B------:R-:W4:Y:S04]  /*15d70*/  LDL.LU.64 R68, [R1+0x4d8] ;  /* 0x0004d80001447983 */ /* 0x000f280000300a00 */
[----:B------:R-:W4:Y:S04]  /*15d80*/  LDL.LU.64 R88, [R1+0x4e0] ;  /* 0x0004e00001587983 */ /* 0x000f280000300a00 */
[----:B------:R-:W-:Y:S01]  /*15d90*/  STL.64 [R1+0xca0], R26 ;  /* 0x000ca01a01007387 */ /* 0x000fe20000100a00 */
[----:B---3--:R-:W-:-:S04]  /*15da0*/  IMAD.WIDE R248, R252, 0x4, R20 ;  /* 0x00000004fcf87825 */ /* 0x008fc800078e0214 */
[C---:B------:R-:W-:Y:S02]  /*15db0*/  IMAD.WIDE R20, R252.reuse, 0x4, R28 ;  /* 0x00000004fc147825 */ /* 0x040fe400078e021c */
[----:B------:R-:W3:Y:S04]  /*15dc0*/  LDL.LU.64 R28, [R1+0x4e8] ;  /* 0x0004e800011c7983 */ /* 0x000ee80000300a00 */
[----:B------:R-:W-:Y:S01]  /*15dd0*/  STL.64 [R1+0xc98], R238 ;  /* 0x000c98ee01007387 */ /* 0x000fe20000100a00 */
[----:B------:R-:W-:-:S03]  /*15de0*/  IMAD.WIDE R204, R252, 0x4, R34 ;  /* 0x00000004fccc7825 */ /* 0x000fc600078e0222 */
[----:B------:R-:W-:Y:S04]  /*15df0*/  STL.64 [R1+0xc90], R70 ;  /* 0x000c904601007387 */ /* 0x000fe80000100a00 */
[----:B------:R-:W3:Y:S04]  /*15e00*/  LDL.LU.64 R36, [R1+0x4f8] ;  /* 0x0004f80001247983 */ /* 0x000ee80000300a00 */
[----:B------:R-:W3:Y:S04]  /*15e10*/  LDL.LU.64 R34, [R1+0x500] ;  /* 0x0005000001227983 */ /* 0x000ee80000300a00 */
[----:B------:R-:W-:Y:S04]  /*15e20*/  STL.64 [R1+0xc88], R248 ;  /* 0x000c88f801007387 */ /* 0x000fe80000100a00 */
[----:B------:R-:W-:Y:S04]  /*15e30*/  STL.64 [R1+0xf8], R204 ;  /* 0x0000f8cc01007387 */ /* 0x000fe80000100a00 */
[----:B------:R-:W3:Y:S01]  /*15e40*/  LDL.LU.64 R6, [R1+0x508] ;  /* 0x0005080001067983 */ /* 0x000ee20000300a00 */
[----:B------:R-:W-:-:S03]  /*15e50*/  IMAD.WIDE R160, R252, 0x4, R10 ;  /* 0x00000004fca07825 */ /* 0x000fc600078e020a */
[----:B------:R-:W3:Y:S01]  /*15e60*/  LDL.LU.64 R10, [R1+0x518] ;  /* 0x00051800010a7983 */ /* 0x000ee20000300a00 */
[----:B------:R-:W-:-:S03]  /*15e70*/  IMAD.WIDE R182, R252, 0x4, R64 ;  /* 0x00000004fcb67825 */ /* 0x000fc600078e0240 */
[----:B------:R-:W3:Y:S04]  /*15e80*/  LDL.LU.64 R64, [R1+0x520] ;  /* 0x0005200001407983 */ /* 0x000ee80000300a00 */
[----:B------:R-:W-:Y:S04]  /*15e90*/  STL.64 [R1+0xc80], R20 ;  /* 0x000c801401007387 */ /* 0x000fe80000100a00 */
[----:B------:R-:W-:Y:S01]  /*15ea0*/  STL.64 [R1+0x100], R182 ;  /* 0x000100b601007387 */ /* 0x000fe20000100a00 */
[----:B--2---:R-:W-:-:S03]  /*15eb0*/  IMAD.WIDE R130, R252, 0x4, R66 ;  /* 0x00000004fc827825 */ /* 0x004fc600078e0242 */
[----:B------:R-:W2:Y:S01]  /*15ec0*/  LDL.LU.64 R66, [R1+0x528] ;  /* 0x0005280001427983 */ /* 0x000ea20000300a00 */
[----:B------:R-:W-:-:S03]  /*15ed0*/  IMAD.WIDE R22, R252, 0x4, R48 ;  /* 0x00000004fc167825 */ /* 0x000fc600078e0230 */
[----:B------:R-:W2:Y:S04]  /*15ee0*/  LDL.LU.64 R48, [R1+0x538] ;  /* 0x0005380001307983 */ /* 0x000ea80000300a00 */
[----:B------:R-:W-:Y:S04]  /*15ef0*/  STL.64 [R1+0x150], R160 ;  /* 0x000150a001007387 */ /* 0x000fe80000100a00 */
[----:B------:R-:W-:Y:S01]  /*15f00*/  STL.64 [R1+0x158], R130 ;  /* 0x0001588201007387 */ /* 0x000fe20000100a00 */
[----:B----4-:R-:W-:-:S04]  /*15f10*/  IMAD.WIDE R92, R252, 0x4, R250 ;  /* 0x00000004fc5c7825 */ /* 0x010fc800078e02fa */
[C---:B------:R-:W-:Y:S02]  /*15f20*/  IMAD.WIDE R250, R252.reuse, 0x4, R46 ;  /* 0x00000004fcfa7825 */ /* 0x040fe400078e022e */
[----:B------:R-:W4:Y:S02]  /*15f30*/  LDL.LU.64 R46, [R1+0x540] ;  /* 0x00054000012e7983 */ /* 0x000f240000300a00 */
[C---:B------:R-:W-:Y:S02]  /*15f40*/  IMAD.WIDE R2, R252.reuse, 0x4, R2 ;  /* 0x00000004fc027825 */ /* 0x040fe400078e0202 */
[----:B------:R-:W-:Y:S02]  /*15f50*/  STL.64 [R1+0x160], R22 ;  /* 0x0001601601007387 */ /* 0x000fe40000100a00 */
[C---:B------:R-:W-:Y:S02]  /*15f60*/  IMAD.WIDE R202, R252.reuse, 0x4, R68 ;  /* 0x00000004fcca7825 */ /* 0x040fe400078e0244 */
[----:B------:R-:W-:Y:S02]  /*15f70*/  STL.64 [R1+0x168], R92 ;  /* 0x0001685c01007387 */ /* 0x000fe40000100a00 */
[----:B------:R-:W-:-:S02]  /*15f80*/  IMAD.WIDE R180, R252, 0x4, R88 ;  /* 0x00000004fcb47825 */ /* 0x000fc400078e0258 */
[----:B------:R-:W-:Y:S04]  /*15f90*/  STL.64 [R1+0x170], R250 ;  /* 0x000170fa01007387 */ /* 0x000fe80000100a00 */
[----:B------:R-:W-:Y:S04]  /*15fa0*/  STL.64 [R1+0x108], R202 ;  /* 0x000108ca01007387 */ /* 0x000fe80000100a00 */
[----:B------:R-:W4:Y:S01]  /*15fb0*/  LDL.LU.64 R88, [R1+0x550] ;  /* 0x0005500001587983 */ /* 0x000f220000300a00 */
[----:B---3--:R-:W-:-:S03]  /*15fc0*/  IMAD.WIDE R158, R252, 0x4, R28 ;  /* 0x00000004fc9e7825 */ /* 0x008fc600078e021c */
[----:B------:R-:W3:Y:S04]  /*15fd0*/  LDL.LU.64 R28, [R1+0x558] ;  /* 0x00055800011c7983 */ /* 0x000ee80000300a00 */
[----:B------:R-:W-:Y:S04]  /*15fe0*/  STL.64 [R1+0x178], R2 ;  /* 0x0001780201007387 */ /* 0x000fe80000100a00 */
[----:B------:R-:W-:Y:S01]  /*15ff0*/  STL.64 [R1+0x110], R180 ;  /* 0x000110b401007387 */ /* 0x000fe20000100a00 */
[----:B------:R-:W-:-:S03]  /*16000*/  IMAD.WIDE R128, R252, 0x4, R36 ;  /* 0x00000004fc807825 */ /* 0x000fc600078e0224 */
[----:B------:R-:W3:Y:S01]  /*16010*/  LDL.LU.64 R36, [R1+0x560] ;  /* 0x0005600001247983 */ /* 0x000ee20000300a00 */
[----:B------:R-:W-:-:S03]  /*16020*/  IMAD.WIDE R80, R252, 0x4, R34 ;  /* 0x00000004fc507825 */ /* 0x000fc600078e0222 */
[----:B------:R-:W3:Y:S04]  /*16030*/  LDL.LU.64 R34, [R1+0x568] ;  /* 0x0005680001227983 */ /* 0x000ee80000300a00 */
[----:B------:R-:W-:Y:S01]  /*16040*/  STL.64 [R1+0x180], R158 ;  /* 0x0001809e01007387 */ /* 0x000fe20000100a00 */
[----:B------:R-:W-:-:S04]  /*16050*/  IMAD.WIDE R96, R252, 0x4, R6 ;  /* 0x00000004fc607825 */ /* 0x000fc800078e0206 */
[C---:B------:R-:W-:Y:S02]  /*16060*/  IMAD.WIDE R6, R252.reuse, 0x4, R10 ;  /* 0x00000004fc067825 */ /* 0x040fe400078e020a */
[----:B------:R-:W3:Y:S04]  /*16070*/  LDL.LU.64 R10, [R1+0x578] ;  /* 0x00057800010a7983 */ /* 0x000ee80000300a00 */
[----:B------:R-:W-:Y:S04]  /*16080*/  STL.64 [R1+0x188], R128 ;  /* 0x0001888001007387 */ /* 0x000fe80000100a00 */
[----:B------:R-:W-:Y:S04]  /*16090*/  STL.64 [R1+0x190], R80 ;  /* 0x0001905001007387 */ /* 0x000fe80000100a00 */
[----:B------:R-:W3:Y:S01]  /*160a0*/  LDL.LU.64 R164, [R1+0x580] ;  /* 0x0005800001a47983 */ /* 0x000ee20000300a00 */
[----:B--2---:R-:W-:-:S03]  /*160b0*/  IMAD.WIDE R200, R252, 0x4, R66 ;  /* 0x00000004fcc87825 */ /* 0x004fc600078e0242 */
[----:B------:R-:W-:Y:S04]  /*160c0*/  STL.64 [R1+0x198], R96 ;  /* 0x0001986001007387 */ /* 0x000fe80000100a00 */
[----:B------:R-:W2:Y:S01]  /*160d0*/  LDL.LU.64 R176, [R1+0x588] ;  /* 0x0005880001b07983 */ /* 0x000ea20000300a00 */
[----:B------:R-:W-:-:S03]  /*160e0*/  IMAD.WIDE R64, R252, 0x4, R64 ;  /* 0x00000004fc407825 */ /* 0x000fc600078e0240 */
[----:B------:R-:W2:Y:S01]  /*160f0*/  LDL.LU.64 R154, [R1+0x598] ;  /* 0x00059800019a7983 */ /* 0x000ea20000300a00 */
[----:B------:R-:W-:-:S03]  /*16100*/  IMAD.WIDE R178, R252, 0x4, R48 ;  /* 0x00000004fcb27825 */ /* 0x000fc600078e0230 */
[----:B------:R-:W2:Y:S04]  /*16110*/  LDL.LU.64 R124, [R1+0x5a0] ;  /* 0x0005a000017c7983 */ /* 0x000ea80000300a00 */
[----:B------:R-:W-:Y:S04]  /*16120*/  STL.64 [R1+0x1a0], R6 ;  /* 0x0001a00601007387 */ /* 0x000fe80000100a00 */
[----:B------:R-:W-:Y:S01]  /*16130*/  STL.64 [R1+0x118], R200 ;  /* 0x000118c801007387 */ /* 0x000fe20000100a00 */
[----:B----4-:R-:W-:-:S03]  /*16140*/  IMAD.WIDE R156, R252, 0x4, R46 ;  /* 0x00000004fc9c7825 */ /* 0x010fc600078e022e */
[----:B------:R-:W4:Y:S04]  /*16150*/  LDL.LU.64 R78, [R1+0x5a8] ;  /* 0x0005a800014e7983 */ /* 0x000f280000300a00 */
[----:B------:R-:W4:Y:S04]  /*16160*/  LDL.LU.64 R66, [R1+0x5b8] ;  /* 0x0005b80001427983 */ /* 0x000f280000300a00 */
[----:B------:R-:W4:Y:S04]  /*16170*/  LDL.LU.64 R48, [R1+0x5c0] ;  /* 0x0005c00001307983 */ /* 0x000f280000300a00 */
[----:B------:R-:W4:Y:S04]  /*16180*/  LDL.LU.64 R46, [R1+0x5c8] ;  /* 0x0005c800012e7983 */ /* 0x000f280000300a00 */
[----:B------:R-:W-:Y:S01]  /*16190*/  STL.64 [R1+0x1a8], R64 ;  /* 0x0001a84001007387 */ /* 0x000fe20000100a00 */
[----:B------:R-:W-:-:S03]  /*161a0*/  IMAD.WIDE R126, R252, 0x4, R88 ;  /* 0x00000004fc7e7825 */ /* 0x000fc600078e0258 */
[----:B------:R-:W-:Y:S04]  /*161b0*/  STL.64 [R1+0x120], R178 ;  /* 0x000120b201007387 */ /* 0x000fe80000100a00 */
[----:B------:R-:W4:Y:S01]  /*161c0*/  LDL.LU.64 R198, [R1+0x5d8] ;  /* 0x0005d80001c67983 */ /* 0x000f220000300a00 */
[----:B---3--:R-:W-:-:S03]  /*161d0*/  IMAD.WIDE R94, R252, 0x4, R28 ;  /* 0x00000004fc5e7825 */ /* 0x008fc600078e021c */
[----:B------:R-:W3:Y:S04]  /*161e0*/  LDL.LU.64 R28, [R1+0x5e0] ;  /* 0x0005e000011c7983 */ /* 0x000ee80000300a00 */
[----:B------:R-:W-:Y:S04]  /*161f0*/  STL.64 [R1+0x1b0], R156 ;  /* 0x0001b09c01007387 */ /* 0x000fe80000100a00 */
[----:B------:R-:W3:Y:S01]  /*16200*/  LDL.LU.64 R152, [R1+0x5f0] ;  /* 0x0005f00001987983 */ /* 0x000ee20000300a00 */
[----:B------:R-:W-:-:S03]  /*16210*/  IMAD.WIDE R68, R252, 0x4, R36 ;  /* 0x00000004fc447825 */ /* 0x000fc600078e0224 */
[----:B------:R-:W3:Y:S01]  /*16220*/  LDL.LU.64 R122, [R1+0x5f8] ;  /* 0x0005f800017a7983 */ /* 0x000ee20000300a00 */
[----:B------:R-:W-:-:S03]  /*16230*/  IMAD.WIDE R36, R252, 0x4, R34 ;  /* 0x00000004fc247825 */ /* 0x000fc600078e0222 */
[----:B------:R-:W3:Y:S04]  /*16240*/  LDL.LU.64 R102, [R1+0x608] ;  /* 0x0006080001667983 */ /* 0x000ee80000300a00 */
[----:B------:R-:W-:Y:S04]  /*16250*/  STL.64 [R1+0x1b8], R126 ;  /* 0x0001b87e01007387 */ /* 0x000fe80000100a00 */
[----:B------:R-:W3:Y:S04]  /*16260*/  LDL.LU.64 R88, [R1+0x618] ;  /* 0x0006180001587983 */ /* 0x000ee80000300a00 */
[----:B------:R-:W3:Y:S01]  /*16270*/  LDL.LU.64 R34, [R1+0x610] ;  /* 0x0006100001227983 */ /* 0x000ee20000300a00 */
[----:B------:R-:W-:-:S05]  /*16280*/  IMAD.WIDE R8, R252, 0x4, R10 ;  /* 0x00000004fc087825 */ /* 0x000fca00078e020a */
[----:B------:R1:W-:Y:S04]  /*16290*/  STL.64 [R1+0x1d8], R8 ;  /* 0x0001d80801007387 */ /* 0x0003e80000100a00 */
[----:B------:R-:W3:Y:S04]  /*162a0*/  LDL.LU.64 R10, [R1+0x628] ;  /* 0x00062800010a7983 */ /* 0x000ee80000300a00 */
[----:B------:R-:W-:Y:S01]  /*162b0*/  STL.64 [R1+0x1c0], R94 ;  /* 0x0001c05e01007387 */ /* 0x000fe20000100a00 */
[----:B-1----:R-:W-:-:S03]  /*162c0*/  IMAD.WIDE R8, R252, 0x4, R164 ;  /* 0x00000004fc087825 */ /* 0x002fc600078e02a4 */
[----:B------:R-:W3:Y:S01]  /*162d0*/  LDL.LU.64 R164, [R1+0x648] ;  /* 0x0006480001a47983 */ /* 0x000ee20000300a00 */
[----:B--2---:R-:W-:-:S03]  /*162e0*/  IMAD.WIDE R176, R252, 0x4, R176 ;  /* 0x00000004fcb07825 */ /* 0x004fc600078e02b0 */
[----:B------:R-:W-:Y:S01]  /*162f0*/  STL.64 [R1+0x1c8], R68 ;  /* 0x0001c84401007387 */ /* 0x000fe20000100a00 */
[----:B------:R-:W-:-:S03]  /*16300*/  IMAD.WIDE R154, R252, 0x4, R154 ;  /* 0x00000004fc9a7825 */ /* 0x000fc600078e029a */
[----:B------:R-:W-:Y:S01]  /*16310*/  STL.64 [R1+0x1d0], R36 ;  /* 0x0001d02401007387 */ /* 0x000fe20000100a00 */
[----:B------:R-:W-:-:S03]  /*16320*/  IMAD.WIDE R124, R252, 0x4, R124 ;  /* 0x00000004fc7c7825 */ /* 0x000fc600078e027c */
[----:B------:R1:W-:Y:S04]  /*16330*/  STL.64 [R1+0x128], R8 ;  /* 0x0001280801007387 */ /* 0x0003e80000100a00 */
[----:B------:R-:W-:Y:S01]  /*16340*/  STL.64 [R1+0x130], R176 ;  /* 0x000130b001007387 */ /* 0x000fe20000100a00 */
[----:B----4-:R-:W-:-:S03]  /*16350*/  IMAD.WIDE R78, R252, 0x4, R78 ;  /* 0x00000004fc4e7825 */ /* 0x010fc600078e024e */
[----:B------:R-:W-:Y:S01]  /*16360*/  STL.64 [R1+0x1e0], R154 ;  /* 0x0001e09a01007387 */ /* 0x000fe20000100a00 */
[----:B------:R-:W-:-:S03]  /*16370*/  IMAD.WIDE R66, R252, 0x4, R66 ;  /* 0x00000004fc427825 */ /* 0x000fc600078e0242 */
[----:B------:R-:W-:Y:S01]  /*16380*/  STL.64 [R1+0x1e8], R124 ;  /* 0x0001e87c01007387 */ /* 0x000fe20000100a00 */
[----:B------:R-:W-:-:S03]  /*16390*/  IMAD.WIDE R48, R252, 0x4, R48 ;  /* 0x00000004fc307825 */ /* 0x000fc600078e0230 */
[----:B------:R-:W-:Y:S01]  /*163a0*/  STL.64 [R1+0x1f0], R78 ;  /* 0x0001f04e01007387 */ /* 0x000fe20000100a00 */
[----:B------:R-:W-:-:S03]  /*163b0*/  IMAD.WIDE R46, R252, 0x4, R46 ;  /* 0x00000004fc2e7825 */ /* 0x000fc600078e022e */
[----:B------:R-:W-:Y:S04]  /*163c0*/  STL.64 [R1+0x1f8], R66 ;  /* 0x0001f84201007387 */ /* 0x000fe80000100a00 */
[----:B------:R-:W-:Y:S01]  /*163d0*/  STL.64 [R1+0x200], R48 ;  /* 0x0002003001007387 */ /* 0x000fe20000100a00 */
[----:B------:R-:W-:-:S05]  /*163e0*/  IMAD.WIDE R198, R252, 0x4, R198 ;  /* 0x00000004fcc67825 */ /* 0x000fca00078e02c6 */
[----:B------:R2:W-:Y:S01]  /*163f0*/  STL.64 [R1+0x138], R198 ;  /* 0x000138c601007387 */ /* 0x0005e20000100a00 */
[----:B------:R-:W-:-:S03]  /*16400*/  IMAD.WIDE R220, R252, 0x4, R220 ;  /* 0x00000004fcdc7825 */ /* 0x000fc600078e02dc */
[----:B------:R-:W-:Y:S01]  /*16410*/  STL.64 [R1+0x208], R46 ;  /* 0x0002082e01007387 */ /* 0x000fe20000100a00 */
[----:B------:R-:W-:-:S03]  /*16420*/  IMAD.WIDE R226, R252, 0x4, R226 ;  /* 0x00000004fce27825 */ /* 0x000fc600078e02e2 */
[----:B------:R-:W-:Y:S04]  /*16430*/  LDGSTS.E [R31+-0x4f800], desc[UR8][R220.64], P0 ;  /* 0xb0800000dc1f7fae */ /* 0x000fe80008121848 */
[----:B------:R-:W-:Y:S04]  /*16440*/  LDGSTS.E [R31+-0x4f400], desc[UR8][R226.64], P0 ;  /* 0xb0c00000e21f7fae */ /* 0x000fe80008121848 */
[----:B------:R-:W-:Y:S04]  /*16450*/  LDGSTS.E [R31+-0x4f000], desc[UR8][R150.64], P0 ;  /* 0xb1000000961f7fae */ /* 0x000fe80008121848 */
[----:B------:R-:W-:Y:S04]  /*16460*/  LDGSTS.E [R31+-0x4ec00], desc[UR8][R212.64], P0 ;  /* 0xb1400000d41f7fae */ /* 0x000fe80008121848 */
[----:B------:R-:W-:Y:S04]  /*16470*/  LDGSTS.E [R31+-0x4e800], desc[UR8][R210.64], P0 ;  /* 0xb1800000d21f7fae */ /* 0x000fe80008121848 */
[----:B------:R-:W-:Y:S04]  /*16480*/  LDGSTS.E [R31+-0x4e400], desc[UR8][R4.64], P0 ;  /* 0xb1c00000041f7fae */ /* 0x000fe80008121848 */
[----:B------:R-:W-:Y:S04]  /*16490*/  LDGSTS.E [R31+-0x4e000], desc[UR8][R40.64], P0 ;  /* 0xb2000000281f7fae */ /* 0x000fe80008121848 */
[----:B------:R-:W-:Y:S04]  /*164a0*/  LDGSTS.E [R31+-0x4dc00], desc[UR8][R32.64], P0 ;  /* 0xb2400000201f7fae */ /* 0x000fe80008121848 */
[----:B------:R-:W-:Y:S01]  /*164b0*/  LDGSTS.E [R31+-0x4d800], desc[UR8][R206.64], P0 ;  /* 0xb2800000ce1f7fae */ /* 0x000fe20008121848 */
[----:B------:R-:W-:-:S03]  /*164c0*/  IMAD.WIDE R228, R252, 0x4, R228 ;  /* 0x00000004fce47825 */ /* 0x000fc600078e02e4 */
[----:B------:R-:W-:Y:S04]  /*164d0*/  LDGSTS.E [R31+-0x4d400], desc[UR8][R204.64], P0 ;  /* 0xb2c00000cc1f7fae */ /* 0x000fe80008121848 */
[----:B------:R-:W-:Y:S04]  /*164e0*/  LDGSTS.E [R31+-0x4d000], desc[UR8][R202.64], P0 ;  /* 0xb3000000ca1f7fae */ /* 0x000fe80008121848 */
[----:B------:R-:W-:Y:S04]  /*164f0*/  LDGSTS.E [R31+-0x4cc00], desc[UR8][R200.64], P0 ;  /* 0xb3400000c81f7fae */ /* 0x000fe80008121848 */
[----:B------:R4:W-:Y:S04]  /*16500*/  LDGSTS.E [R31+-0x4c800], desc[UR8][R8.64], P0 ;  /* 0xb3800000081f7fae */ /* 0x0009e80008121848 */
[----:B------:R-:W-:Y:S01]  /*16510*/  LDGSTS.E [R31+-0x4c400], desc[UR8][R198.64], P0 ;  /* 0xb3c00000c61f7fae */ /* 0x000fe20008121848 */
[----:B---3--:R-:W-:-:S04]  /*16520*/  IMAD.WIDE R28, R252, 0x4, R28 ;  /* 0x00000004fc1c7825 */ /* 0x008fc800078e021c */
[C---:B------:R-:W-:Y:S01]  /*16530*/  IMAD.WIDE R152, R252.reuse, 0x4, R152 ;  /* 0x00000004fc987825 */ /* 0x040fe200078e0298 */
[----:B------:R3:W-:Y:S03]  /*16540*/  STL.64 [R1+0x140], R28 ;  /* 0x0001401c01007387 */ /* 0x0007e60000100a00 */
[C---:B------:R-:W-:Y:S01]  /*16550*/  IMAD.WIDE R122, R252.reuse, 0x4, R122 ;  /* 0x00000004fc7a7825 */ /* 0x040fe200078e027a */
[----:B------:R-:W-:Y:S03]  /*16560*/  STL.64 [R1+0x210], R152 ;  /* 0x0002109801007387 */ /* 0x000fe60000100a00 */
[C---:B------:R-:W-:Y:S01]  /*16570*/  IMAD.WIDE R102, R252.reuse, 0x4, R102 ;  /* 0x00000004fc667825 */ /* 0x040fe200078e0266 */
[----:B------:R-:W-:Y:S03]  /*16580*/  STL.64 [R1+0x218], R122 ;  /* 0x0002187a01007387 */ /* 0x000fe60000100a00 */
[C---:B------:R-:W-:Y:S01]  /*16590*/  IMAD.WIDE R88, R252.reuse, 0x4, R88 ;  /* 0x00000004fc587825 */ /* 0x040fe200078e0258 */
[----:B------:R-:W-:Y:S03]  /*165a0*/  STL.64 [R1+0x220], R102 ;  /* 0x0002206601007387 */ /* 0x000fe60000100a00 */
[C---:B------:R-:W-:Y:S01]  /*165b0*/  IMAD.WIDE R34, R252.reuse, 0x4, R34 ;  /* 0x00000004fc227825 */ /* 0x040fe200078e0222 */
[----:B------:R-:W-:Y:S04]  /*165c0*/  STL.64 [R1+0x228], R88 ;  /* 0x0002285801007387 */ /* 0x000fe80000100a00 */
[----:B------:R-:W-:Y:S01]  /*165d0*/  STL.64 [R1+0x230], R34 ;  /* 0x0002302201007387 */ /* 0x000fe20000100a00 */
[----:B------:R-:W-:-:S04]  /*165e0*/  IMAD.WIDE R10, R252, 0x4, R10 ;  /* 0x00000004fc0a7825 */ /* 0x000fc800078e020a */
[----:B------:R-:W-:-:S05]  /*165f0*/  IMAD.WIDE R164, R252, 0x4, R164 ;  /* 0x00000004fca47825 */ /* 0x000fca00078e02a4 */
[----:B------:R4:W-:Y:S04]  /*16600*/  STL.64 [R1+0x148], R164 ;  /* 0x000148a401007387 */ /* 0x0009e80000100a00 */
[----:B------:R-:W-:Y:S04]  /*16610*/  STL.64 [R1+0x238], R10 ;  /* 0x0002380a01007387 */ /* 0x000fe80000100a00 */
[----:B------:R-:W4:Y:S04]  /*16620*/  LDL.LU.64 R150, [R1+0x13f0] ;  /* 0x0013f00001967983 */ /* 0x000f280000300a00 */
[----:B------:R-:W4:Y:S04]  /*16630*/  LDL.LU.64 R212, [R1+0x13e8] ;  /* 0x0013e80001d47983 */ /* 0x000f280000300a00 */
[----:B------:R-:W3:Y:S04]  /*16640*/  LDL.LU.64 R210, [R1+0x13e0] ;  /* 0x0013e00001d27983 */ /* 0x000ee80000300a00 */
[----:B------:R-:W4:Y:S04]  /*16650*/  LDL.LU.64 R4, [R1+0x13d8] ;  /* 0x0013d80001047983 */ /* 0x000f280000300a00 */
[----:B------:R-:W4:Y:S04]  /*16660*/  LDL.LU.64 R40, [R1+0x13d0] ;  /* 0x0013d00001287983 */ /* 0x000f280000300a00 */
[----:B------:R-:W4:Y:S04]  /*16670*/  LDL.LU.64 R32, [R1+0x13c8] ;  /* 0x0013c80001207983 */ /* 0x000f280000300a00 */
[----:B------:R-:W4:Y:S04]  /*16680*/  LDL.LU.64 R206, [R1+0x13c0] ;  /* 0x0013c00001ce7983 */ /* 0x000f280000300a00 */
[----:B------:R-:W4:Y:S04]  /*16690*/  LDL.LU.64 R204, [R1+0x13b8] ;  /* 0x0013b80001cc7983 */ /* 0x000f280000300a00 */
[----:B------:R-:W4:Y:S04]  /*166a0*/  LDL.LU.64 R202, [R1+0x13b0] ;  /* 0x0013b00001ca7983 */ /* 0x000f280000300a00 */
[----:B------:R-:W4:Y:S04]  /*166b0*/  LDL.LU.64 R200, [R1+0x13a8] ;  /* 0x0013a80001c87983 */ /* 0x000f280000300a00 */
[----:B-1----:R-:W4:Y:S04]  /*166c0*/  LDL.LU R9, [R1+0x13a0] ;  /* 0x0013a00001097983 */ /* 0x002f280000300800 */
[----:B--2---:R-:W2:Y:S04]  /*166d0*/  LDL.LU.64 R198, [R1+0x1398] ;  /* 0x0013980001c67983 */ /* 0x004ea80000300a00 */
[----:B---3--:R-:W-:Y:S04]  /*166e0*/  LDGSTS.E [R30+-0x4ff80], desc[UR8][R210.64], P0 ;  /* 0xb0080000d21e7fae */ /* 0x008fe80008121848 */
[----:B------:R-:W-:Y:S04]  /*166f0*/  LDGSTS.E [R30+-0x4fb80], desc[UR8][R216.64], P0 ;  /* 0xb0480000d81e7fae */ /* 0x000fe80008121848 */
[----:B------:R-:W-:Y:S04]  /*16700*/  LDGSTS.E [R30+-0x4f780], desc[UR8][R222.64], P0 ;  /* 0xb0880000de1e7fae */ /* 0x000fe80008121848 */
[----:B------:R-:W-:Y:S04]  /*16710*/  LDGSTS.E [R30+-0x4f380], desc[UR8][R228.64], P0 ;  /* 0xb0c80000e41e7fae */ /* 0x000fe80008121848 */
[----:B------:R-:W-:Y:S04]  /*16720*/  LDGSTS.E [R30+-0x4ef80], desc[UR8][R196.64], P0 ;  /* 0xb1080000c41e7fae */ /* 0x000fe80008121848 */
[----:B------:R-:W-:Y:S04]  /*16730*/  LDGSTS.E [R30+-0x4eb80], desc[UR8][R194.64], P0 ;  /* 0xb1480000c21e7fae */ /* 0x000fe80008121848 */
[----:B------:R-:W-:Y:S04]  /*16740*/  LDGSTS.E [R30+-0x4e780], desc[UR8][R192.64], P0 ;  /* 0xb1880000c01e7fae */ /* 0x000fe80008121848 */
[----:B------:R-:W3:Y:S04]  /*16750*/  LDL.LU.64 R196, [R1+0x1390] ;  /* 0x0013900001c47983 */ /* 0x000ee80000300a00 */
[----:B------:R-:W2:Y:S04]  /*16760*/  LDL.LU.64 R194, [R1+0x1388] ;  /* 0x0013880001c27983 */ /* 0x000ea80000300a00 */
[----:B------:R-:W3:Y:S04]  /*16770*/  LDL.LU.64 R192, [R1+0x1380] ;  /* 0x0013800001c07983 */ /* 0x000ee80000300a00 */
[----:B------:R-:W-:Y:S04]  /*16780*/  LDGSTS.E [R30+-0x4e380], desc[UR8][R190.64], P0 ;  /* 0xb1c80000be1e7fae */ /* 0x000fe80008121848 */
[----:B------:R-:W-:Y:S04]  /*16790*/  LDGSTS.E [R30+-0x4df80], desc[UR8][R188.64], P0 ;  /* 0xb2080000bc1e7fae */ /* 0x000fe80008121848 */
[----:B------:R-:W-:Y:S04]  /*167a0*/  LDGSTS.E [R30+-0x4db80], desc[UR8][R186.64], P0 ;  /* 0xb2480000ba1e7fae */ /* 0x000fe80008121848 */
[----:B------:R-:W2:Y:S04]  /*167b0*/  LDL.LU.64 R190, [R1+0x1378] ;  /* 0x0013780001be7983 */ /* 0x000ea80000300a00 */
[----:B------:R-:W3:Y:S04]  /*167c0*/  LDL.LU.64 R188, [R1+0x1370] ;  /* 0x0013700001bc7983 */ /* 0x000ee80000300a00 */
[----:B------:R-:W2:Y:S04]  /*167d0*/  LDL.LU.64 R186, [R1+0x1368] ;  /* 0x0013680001ba7983 */ /* 0x000ea80000300a00 */
        /* <DEDUP_REMOVED lines=11> */
[----:B------:R-:W4:Y:S04]  /*16890*/  LDL.LU.64 R28, [R1+0x1338] ;  /* 0x00133800011c7983 */ /* 0x000f280000300a00 */
[----:B------:R1:W-:Y:S04]  /*168a0*/  STL.64 [R1+0xff8], R30 ;  /* 0x000ff81e01007387 */ /* 0x0003e80000100a00 */
[----:B----4-:R-:W-:Y:S04]  /*168b0*/  LDGSTS.E [R29+-0x4ff00], desc[UR8][R212.64], P0 ;  /* 0xb0100000d41d7fae */ /* 0x010fe80008121848 */
[----:B------:R-:W-:Y:S04]  /*168c0*/  LDGSTS.E [R29+-0x4fb00], desc[UR8][R218.64], P0 ;  /* 0xb0500000da1d7fae */ /* 0x000fe80008121848 */
[----:B------:R-:W-:Y:S04]  /*168d0*/  LDGSTS.E [R29+-0x4f700], desc[UR8][R224.64], P0 ;  /* 0xb0900000e01d7fae */ /* 0x000fe80008121848 */
[----:B------:R-:W-:Y:S04]  /*168e0*/  LDGSTS.E [R29+-0x4f300], desc[UR8][R174.64], P0 ;  /* 0xb0d00000ae1d7fae */ /* 0x000fe80008121848 */
[----:B------:R-:W-:Y:S04]  /*168f0*/  LDGSTS.E [R29+-0x4ef00], desc[UR8][R172.64], P0 ;  /* 0xb1100000ac1d7fae */ /* 0x000fe80008121848 */
[----:B------:R-:W-:Y:S04]  /*16900*/  LDGSTS.E [R29+-0x4eb00], desc[UR8][R170.64], P0 ;  /* 0xb1500000aa1d7fae */ /* 0x000fe80008121848 */
[----:B------:R-:W4:Y:S04]  /*16910*/  LDL.LU.64 R174, [R1+0x1330] ;  /* 0x0013300001ae7983 */ /* 0x000f280000300a00 */
[----:B------:R-:W2:Y:S04]  /*16920*/  LDL.LU.64 R172, [R1+0x1328] ;  /* 0x0013280001ac7983 */ /* 0x000ea80000300a00 */
[----:B------:R-:W3:Y:S04]  /*16930*/  LDL.LU.64 R170, [R1+0x1320] ;  /* 0x0013200001aa7983 */ /* 0x000ee80000300a00 */
        /* <DEDUP_REMOVED lines=42> */
[----:B------:R-:W-:Y:S04]  /*16be0*/  LDGSTS.E [R28+-0x4d280], desc[UR8][R130.64], P0 ;  /* 0xb2d80000821c7fae */ /* 0x000fe80008121848 */
[----:B------:R-:W-:Y:S04]  /*16bf0*/  LDGSTS.E [R28+-0x4ce80], desc[UR8][R128.64], P0 ;  /* 0xb3180000801c7fae */ /* 0x000fe80008121848 */
[----:B------:R-:W-:Y:S04]  /*16c00*/  LDGSTS.E [R28+-0x4ca80], desc[UR8][R126.64], P0 ;  /* 0xb35800007e1c7fae */ /* 0x000fe80008121848 */
[----:B------:R-:W2:Y:S04]  /*16c10*/  LDL.LU.64 R130, [R1+0x1270] ;  /* 0x0012700001827983 */ /* 0x000ea80000300a00 */
[----:B------:R-:W3:Y:S04]  /*16c20*/  LDL.LU.64 R128, [R1+0x1268] ;  /* 0x0012680001807983 */ /* 0x000ee80000300a00 */
[----:B------:R-:W2:Y:S04]  /*16c30*/  LDL.LU.64 R126, [R1+0x1260] ;  /* 0x00126000017e7983 */ /* 0x000ea80000300a00 */
[----:B------:R-:W-:Y:S04]  /*16c40*/  LDGSTS.E [R28+-0x4c680], desc[UR8][R124.64], P0 ;  /* 0xb39800007c1c7fae */ /* 0x000fe80008121848 */
[----:B------:R3:W-:Y:S04]  /*16c50*/  LDGSTS.E [R28+-0x4c280], desc[UR8][R122.64], P0 ;  /* 0xb3d800007a1c7fae */ /* 0x0007e80008121848 */
[----:B------:R-:W2:Y:S04]  /*16c60*/  LDL.LU.64 R124, [R1+0x1258] ;  /* 0x00125800017c7983 */ /* 0x000ea80000300a00 */
[----:B------:R-:W2:Y:S04]  /*16c70*/  LDL.LU.64 R122, [R1+0x1250] ;  /* 0x00125000017a7983 */ /* 0x000ea80000300a00 */
[----:B------:R3:W-:Y:S04]  /*16c80*/  STL.64 [R1+0xff0], R28 ;  /* 0x000ff01c01007387 */ /* 0x0007e80000100a00 */
[----:B----4-:R-:W-:Y:S04]  /*16c90*/  LDGSTS.E [R27+-0x4fe00], desc[UR8][R120.64], P0 ;  /* 0xb0200000781b7fae */ /* 0x010fe80008121848 */
[----:B------:R-:W-:Y:S04]  /*16ca0*/  LDGSTS.E [R27+-0x4fa00], desc[UR8][R118.64], P0 ;  /* 0xb0600000761b7fae */ /* 0x000fe80008121848 */
[----:B------:R-:W-:Y:S04]  /*16cb0*/  LDGSTS.E [R27+-0x4f600], desc[UR8][R116.64], P0 ;  /* 0xb0a00000741b7fae */ /* 0x000fe80008121848 */
[----:B------:R-:W4:Y:S04]  /*16cc0*/  LDL.LU.64 R120, [R1+0x1248] ;  /* 0x0012480001787983 */ /* 0x000f280000300a00 */
[----:B------:R-:W2:Y:S04]  /*16cd0*/  LDL.LU.64 R118, [R1+0x1240] ;  /* 0x0012400001767983 */ /* 0x000ea80000300a00 */
[----:B------:R-:W4:Y:S04]  /*16ce0*/  LDL.LU.64 R116, [R1+0x1238] ;  /* 0x0012380001747983 */ /* 0x000f280000300a00 */
[----:B------:R-:W-:Y:S04]  /*16cf0*/  LDGSTS.E [R27+-0x4f200], desc[UR8][R114.64], P0 ;  /* 0xb0e00000721b7fae */ /* 0x000fe80008121848 */
[----:B------:R-:W-:Y:S04]  /*16d00*/  LDGSTS.E [R27+-0x4ee00], desc[UR8][R112.64], P0 ;  /* 0xb1200000701b7fae */ /* 0x000fe80008121848 */
[----:B------:R-:W-:Y:S04]  /*16d10*/  LDGSTS.E [R27+-0x4ea00], desc[UR8][R110.64], P0 ;  /* 0xb16000006e1b7fae */ /* 0x000fe80008121848 */
[----:B------:R-:W2:Y:S04]  /*16d20*/  LDL.LU.64 R114, [R1+0x1230] ;  /* 0x0012300001727983 */ /* 0x000ea80000300a00 */
[----:B------:R-:W4:Y:S04]  /*16d30*/  LDL.LU.64 R112, [R1+0x1228] ;  /* 0x0012280001707983 */ /* 0x000f280000300a00 */
[----:B------:R-:W2:Y:S04]  /*16d40*/  LDL.LU.64 R110, [R1+0x1220] ;  /* 0x00122000016e7983 */ /* 0x000ea80000300a00 */
[----:B------:R-:W-:Y:S04]  /*16d50*/  LDGSTS.E [R27+-0x4e600], desc[UR8][R230.64], P0 ;  /* 0xb1a00000e61b7fae */ /* 0x000fe80008121848 */
        /* <DEDUP_REMOVED lines=15> */
[----:B------:R-:W4:Y:S04]  /*16e50*/  LDL.LU.64 R94, [R1+0x11e0] ;  /* 0x0011e000015e7983 */ /* 0x000f280000300a00 */
[----:B------:R-:W4:Y:S04]  /*16e60*/  LDL.LU.64 R78, [R1+0x11d8] ;  /* 0x0011d800014e7983 */ /* 0x000f280000300a00 */
        /* <DEDUP_REMOVED lines=31> */
[----:B------:R3:W-:Y:S04]  /*17060*/  LDGSTS.E [R26+-0x4c180], desc[UR8][R88.64], P0 ;  /* 0xb3e80000581a7fae */ /* 0x0007e80008121848 */
[----:B------:R-:W-:Y:S04]  /*17070*/  LDGSTS.E [R25+-0x4fd00], desc[UR8][R54.64], P0 ;  /* 0xb030000036197fae */ /* 0x000fe80008121848 */
[----:B------:R-:W4:Y:S04]  /*17080*/  LDL.LU.64 R66, [R1+0x1158] ;  /* 0x0011580001427983 */ /* 0x000f280000300a00 */
[----:B------:R-:W4:Y:S04]  /*17090*/  LDL.LU.64 R88, [R1+0x1150] ;  /* 0x0011500001587983 */ /* 0x000f280000300a00 */
[----:B-1----:R-:W3:Y:S04]  /*170a0*/  LDL.LU.64 R30, [R1+0x1d8] ;  /* 0x0001d800011e7983 */ /* 0x002ee80000300a00 */
[----:B------:R1:W-:Y:S04]  /*170b0*/  STL.64 [R1+0xfe0], R26 ;  /* 0x000fe01a01007387 */ /* 0x0003e80000100a00 */
        /* <DEDUP_REMOVED lines=17> */
[----:B------:R-:W2:Y:S04]  /*171d0*/  LDL.LU.64 R50, [R1+0xc78] ;  /* 0x000c780001327983 */ /* 0x000ea80000300a00 */
[----:B------:R-:W1:Y:S04]  /*171e0*/  LDL.LU.64 R42, [R1+0xc70] ;  /* 0x000c7000012a7983 */ /* 0x000e680000300a00 */
[----:B------:R-:W-:Y:S04]  /*171f0*/  LDGSTS.E [R25+-0x4d500], desc[UR8][R248.64], P0 ;  /* 0xb2b00000f8197fae */ /* 0x000fe80008121848 */
[----:B------:R-:W-:Y:S04]  /*17200*/  LDGSTS.E [R25+-0x4d100], desc[UR8][R250.64], P0 ;  /* 0xb2f00000fa197fae */ /* 0x000fe80008121848 */
[----:B------:R-:W-:Y:S04]  /*17210*/  LDGSTS.E [R25+-0x4cd00], desc[UR8][R6.64], P0 ;  /* 0xb330000006197fae */ /* 0x000fe80008121848 */
[----:B------:R-:W4:Y:S04]  /*17220*/  LDL.LU.64 R248, [R1+0x1108] ;  /* 0x0011080001f87983 */ /* 0x000f280000300a00 */
        /* <DEDUP_REMOVED lines=20> */
[----:B------:R-:W-:Y:S04]  /*17370*/  LDGSTS.E [R0+-0x4e080], desc[UR8][R38.64], P0 ;  /* 0xb1f8000026007fae */ /* 0x000fe80008121848 */
[----:B------:R-:W-:Y:S04]  /*17380*/  LDGSTS.E [R0+-0x4dc80], desc[UR8][R12.64], P0 ;  /* 0xb23800000c007fae */ /* 0x000fe80008121848 */
[----:B------:R-:W4:Y:S04]  /*17390*/  LDL.LU.64 R52, [R1+0xc68] ;  /* 0x000c680001347983 */ /* 0x000f280000300a00 */
        /* <DEDUP_REMOVED lines=9> */
[----:B------:R-:W-:Y:S01]  /*17430*/  LDGSTS.E [R0+-0x4cc80], desc[UR8][R64.64], P0 ;  /* 0xb338000040007fae */ /* 0x000fe20008121848 */
[----:B------:R-:W-:-:S03]  /*17440*/  IADD3 R8, R4, -0x123, RZ ;  /* 0xfffffedd04087810 */ /* 0x000fc60007ffe0ff */
[----:B---3--:R-:W-:Y:S04]  /*17450*/  LDGSTS.E [R0+-0x4c880], desc[UR8][R30.64], P0 ;  /* 0xb37800001e007fae */ /* 0x008fe80008121848 */
[----:B------:R-:W-:Y:S04]  /*17460*/  LDGSTS.E [R0+-0x4c480], desc[UR8][R46.64], P0 ;  /* 0xb3b800002e007fae */ /* 0x000fe80008121848 */
[----:B------:R3:W-:Y:S01]  /*17470*/  LDGSTS.E [R0+-0x4c080], desc[UR8][R10.64], P0 ;  /* 0xb3f800000a007fae */ /* 0x0007e20008121848 */
[----:B------:R-:W-:-:S03]  /*17480*/  ISETP.GE.U32.AND P0, PT, R5, 0x7ffffe5f, PT ;  /* 0x7ffffe5f0500780c */ /* 0x000fc60003f06070 */
[----:B------:R-:W0:Y:S01]  /*17490*/  LDGDEPBAR ;  /* 0x00000000000079af */ /* 0x000e220000000000 */
[C---:B--2---:R-:W-:Y:S01]  /*174a0*/  IMAD.WIDE R28, R33.reuse, 0x4, R50 ;  /* 0x00000004211c7825 */ /* 0x044fe200078e0232 */
[----:B------:R-:W-:Y:S03]  /*174b0*/  BAR.SYNC.DEFER_BLOCKING 0x0 ;  /* 0x0000000000007b1d */ /* 0x000fe60000010000 */
[----:B-1----:R-:W-:-:S05]  /*174c0*/  IMAD.WIDE R26, R33, 0x4, R42 ;  /* 0x00000004211a7825 */ /* 0x002fca00078e022a */
[----:B---3--:R-:W1:Y:S01]  /*174d0*/  LDC R11, c[0x0][0x230] ;  /* 0x00008c00ff0b7b82 */ /* 0x008e620000000800 */
[----:B------:R-:W2:Y:S04]  /*174e0*/  LDL.LU.64 R50, [R1+0xc48] ;  /* 0x000c480001327983 */ /* 0x000ea80000300a00 */
[----:B------:R-:W3:Y:S01]  /*174f0*/  LDL.LU.64 R42, [R1+0xc38] ;  /* 0x000c3800012a7983 */ /* 0x000ee20000300a00 */
[----:B------:R-:W-:Y:S02]  /*17500*/  VIADD R64, R41, 0xfffffedc ;  /* 0xfffffedc29407836 */ /* 0x000fe40000000000 */
[----:B------:R-:W1:Y:S01]  /*17510*/  LDC R10, c[0x0][0x230] ;  /* 0x00008c00ff0a7b82 */ /* 0x000e620000000800 */
[----:B------:R1:W-:Y:S04]  /*17520*/  STL.64 [R1+0x240], R28 ;  /* 0x0002401c01007387 */ /* 0x0003e80000100a00 */
[----:B------:R1:W-:Y:S04]  /*17530*/  STL.64 [R1+0xc70], R26 ;  /* 0x000c701a01007387 */ /* 0x0003e80000100a00 */
[----:B------:R-:W3:Y:S04]  /*17540*/  LDL.LU.64 R46, [R1+0xc30] ;  /* 0x000c3000012e7983 */ /* 0x000ee80000300a00 */
[----:B------:R-:W3:Y:S01]  /*17550*/  LDL.LU.64 R4, [R1+0xc28] ;  /* 0x000c280001047983 */ /* 0x000ee20000300a00 */
[----:B----4-:R-:W-:-:S04]  /*17560*/  IMAD.WIDE R52, R33, 0x4, R52 ;  /* 0x0000000421347825 */ /* 0x010fc800078e0234 */
[C---:B------:R-:W-:Y:S01]  /*17570*/  IMAD.WIDE R108, R33.reuse, 0x4, R108 ;  /* 0x00000004216c7825 */ /* 0x040fe200078e026c */
[----:B------:R4:W-:Y:S04]  /*17580*/  STL.64 [R1+0xc68], R52 ;  /* 0x000c683401007387 */ /* 0x0009e80000100a00 */
[----:B------:R4:W-:Y:S04]  /*17590*/  STL.64 [R1+0xc60], R108 ;  /* 0x000c606c01007387 */ /* 0x0009e80000100a00 */
[----:B------:R-:W-:Y:S01]  /*175a0*/  @!PT LDS RZ, [RZ] ;  /* 0x00000000fffff984 */ /* 0x000fe20000000800 */
[----:B------:R-:W-:Y:S01]  /*175b0*/  @!PT LDS RZ, [RZ] ;  /* 0x00000000fffff984 */ /* 0x000fe20000000800 */
[----:B------:R-:W-:Y:S01]  /*175c0*/  @!PT LDS RZ, [RZ] ;  /* 0x00000000fffff984 */ /* 0x000fe20000000800 */
[----:B------:R1:W-:Y:S04]  /*175d0*/  LDGSTS.E [R3+0x40000], desc[UR8][R28.64], !P4 ;  /* 0x400000001c037fae */ /* 0x0003e8000e121848 */
[----:B------:R4:W-:Y:S04]  /*175e0*/  LDGSTS.E [R3+0x44000], desc[UR8][R26.64], !P4 ;  /* 0x440000001a037fae */ /* 0x0009e8000e121848 */
[----:B------:R-:W-:Y:S01]  /*175f0*/  LDGSTS.E [R3+0x40004], desc[UR8][R52.64], !P3 ;  /* 0x4000400034037fae */ /* 0x000fe2000d921848 */
[----:B-1----:R-:W-:-:S03]  /*17600*/  IMAD.WIDE R28, R33, 0x4, R12 ;  /* 0x00000004211c7825 */ /* 0x002fc600078e020c */
[----:B------:R-:W-:Y:S01]  /*17610*/  LDGSTS.E [R3+0x44004], desc[UR8][R108.64], !P3 ;  /* 0x440040006c037fae */ /* 0x000fe2000d921848 */
[----:B----4-:R-:W-:Y:S01]  /*17620*/  VIADD R27, R40, 0xfffffebf ;  /* 0xfffffebf281b7836 */ /* 0x010fe20000000000 */
[----:B------:R-:W1:Y:S01]  /*17630*/  LDC R26, c[0x0][0x230] ;  /* 0x00008c00ff1a7b82 */ /* 0x000e620000000800 */
[----:B------:R-:W-:Y:S02]  /*17640*/  IMAD.WIDE R40, R33, 0x4, R38 ;  /* 0x0000000421287825 */ /* 0x000fe400078e0226 */
[----:B------:R-:W4:Y:S04]  /*17650*/  LDL.LU.64 R38, [R1+0xc20] ;  /* 0x000c200001267983 */ /* 0x000f280000300a00 */
[----:B------:R-:W4:Y:S04]  /*17660*/  LDL.LU.64 R12, [R1+0xc18] ;  /* 0x000c1800010c7983 */ /* 0x000f280000300a00 */
[----:B------:R-:W-:Y:S04]  /*17670*/  STL.64 [R1+0xc58], R40 ;  /* 0x000c582801007387 */ /* 0x000fe80000100a00 */
[----:B------:R2:W-:Y:S04]  /*17680*/  STL.64 [R1+0xc50], R28 ;  /* 0x000c501c01007387 */ /* 0x0005e80000100a00 */
[----:B------:R-:W4:Y:S01]  /*17690*/  LDL.LU.64 R52, [R1+0xc10] ;  /* 0x000c100001347983 */ /* 0x000f220000300a00 */
[----:B------:R-:W-:-:S03]  /*176a0*/  ISETP.GE.U32.AND P3, PT, R64, 0x7ffffe5d, PT ;  /* 0x7ffffe5d4000780c */ /* 0x000fc60003f66070 */
[----:B------:R-:W4:Y:S04]  /*176b0*/  LDL.LU.64 R108, [R1+0xc08] ;  /* 0x000c0800016c7983 */ /* 0x000f280000300a00 */
[----:B------:R-:W-:Y:S04]  /*176c0*/  LDGSTS.E [R3+0x40008], desc[UR8][R40.64], !P2 ;  /* 0x4000800028037fae */ /* 0x000fe8000d121848 */
[----:B------:R2:W-:Y:S02]  /*176d0*/  LDGSTS.E [R3+0x44008], desc[UR8][R28.64], !P2 ;  /* 0x440080001c037fae */ /* 0x0005e4000d121848 */
[C---:B--2---:R-:W-:Y:S01]  /*176e0*/  IMAD.WIDE R50, R33.reuse, 0x4, R50 ;  /* 0x0000000421327825 */ /* 0x044fe200078e0232 */
[----:B------:R-:W2:Y:S03]  /*176f0*/  LDC R28, c[0x0][0x230] ;  /* 0x00008c00ff1c7b82 */ /* 0x000ea60000000800 */
[C---:B---3--:R-:W-:Y:S01]  /*17700*/  IMAD.WIDE R42, R33.reuse, 0x4, R42 ;  /* 0x00000004212a7825 */ /* 0x048fe200078e022a */
[----:B------:R3:W-:Y:S04]  /*17710*/  STL.64 [R1+0xc48], R50 ;  /* 0x000c483201007387 */ /* 0x0007e80000100a00 */
[----:B------:R1:W-:Y:S04]  /*17720*/  STL.64 [R1+0xc38], R42 ;  /* 0x000c382a01007387 */ /* 0x0003e80000100a00 */
[----:B------:R-:W-:Y:S01]  /*17730*/  LDGSTS.E [R3+0x4000c], desc[UR8][R50.64], !P5 ;  /* 0x4000c00032037fae */ /* 0x000fe2000e921848 */
[----:B------:R-:W-:-:S03]  /*17740*/  IMAD.WIDE R64, R33, 0x4, R46 ;  /* 0x0000000421407825 */ /* 0x000fc600078e022e */
[----:B------:R-:W-:Y:S01]  /*17750*/  LDGSTS.E [R3+0x4400c], desc[UR8][R42.64], !P5 ;  /* 0x4400c0002a037fae */ /* 0x000fe2000e921848 */
[----:B------:R-:W-:-:S03]  /*17760*/  IMAD.WIDE R40, R33, 0x4, R4 ;  /* 0x0000000421287825 */ /* 0x000fc600078e0204 */
[----:B------:R-:W2:Y:S04]  /*17770*/  LDL.LU.64 R46, [R1+0xc00] ;  /* 0x000c0000012e7983 */ /* 0x000ea80000300a00 */
[----:B------:R-:W2:Y:S04]  /*17780*/  LDL.LU.64 R4, [R1+0xbf8] ;  /* 0x000bf80001047983 */ /* 0x000ea80000300a00 */
[----:B------:R4:W-:Y:S04]  /*17790*/  STL.64 [R1+0xc30], R64 ;  /* 0x000c304001007387 */ /* 0x0009e80000100a00 */
[----:B------:R4:W-:Y:S04]  /*177a0*/  STL.64 [R1+0x248], R40 ;  /* 0x0002482801007387 */ /* 0x0009e80000100a00 */
[----:B---3--:R-:W3:Y:S04]  /*177b0*/  LDL.LU.64 R50, [R1+0xbf0] ;  /* 0x000bf00001327983 */ /* 0x008ee80000300a00 */
[----:B-1----:R-:W3:Y:S01]  /*177c0*/  LDL.LU.64 R42, [R1+0xbe8] ;  /* 0x000be800012a7983 */ /* 0x002ee20000300a00 */
[----:B------:R-:W-:Y:S01]  /*177d0*/  ISETP.GE.U32.AND P4, PT, R8, 0x7ffffe5e, PT ;  /* 0x7ffffe5e0800780c */ /* 0x000fe20003f86070 */
[----:B----4-:R-:W-:-:S02]  /*177e0*/  IMAD.WIDE R38, R33, 0x4, R38 ;  /* 0x0000000421267825 */ /* 0x010fc400078e0226 */
[----:B------:R1:W-:Y:S02]  /*177f0*/  LDGSTS.E [R3+0x48000], desc[UR8][R64.64], !P1 ;  /* 0x4800000040037fae */ /* 0x0003e4000c921848 */
[----:B------:R-:W-:Y:S02]  /*17800*/  IMAD.WIDE R12, R33, 0x4, R12 ;  /* 0x00000004210c7825 */ /* 0x000fe400078e020c */
[----:B------:R4:W-:Y:S01]  /*17810*/  LDGSTS.E [R3+0x4c000], desc[UR8][R40.64], !P1 ;  /* 0x4c00000028037fae */ /* 0x0009e2000c921848 */
[----:B------:R-:W-:Y:S01]  /*17820*/  ISETP.GE.U32.AND P2, PT, R27, 0x7ffffe40, PT ;  /* 0x7ffffe401b00780c */ /* 0x000fe20003f46070 */
[----:B------:R-:W3:Y:S02]  /*17830*/  LDC R8, c[0x0][0x230] ;  /* 0x00008c00ff087b82 */ /* 0x000ee40000000800 */
[----:B------:R4:W-:Y:S04]  /*17840*/  STL.64 [R1+0x250], R38 ;  /* 0x0002502601007387 */ /* 0x0009e80000100a00 */
[----:B------:R2:W-:Y:S01]  /*17850*/  STL.64 [R1+0x258], R12 ;  /* 0x0002580c01007387 */ /* 0x0005e20000100a00 */
[----:B------:R-:W-:Y:S01]  /*17860*/  VIADD R11, R11, 0xfffffebe ;  /* 0xfffffebe0b0b7836 */ /* 0x000fe20000000000 */
[----:B------:R-:W-:Y:S01]  /*17870*/  IADD3 R10, R10, -0x143, RZ ;  /* 0xfffffebd0a0a7810 */ /* 0x000fe20007ffe0ff */
[C---:B-1----:R-:W-:Y:S01]  /*17880*/  IMAD.WIDE R64, R33.reuse, 0x4, R52 ;  /* 0x0000000421407825 */ /* 0x042fe200078e0234 */
[----:B------:R-:W-:Y:S01]  /*17890*/  LDGSTS.E [R3+0x48004], desc[UR8][R38.64], !P0 ;  /* 0x4800400026037fae */ /* 0x000fe2000c121848 */
[----:B------:R-:W1:Y:S02]  /*178a0*/  LDC R27, c[0x0][0x230] ;  /* 0x00008c00ff1b7b82 */ /* 0x000e640000000800 */
[----:B----4-:R-:W-:Y:S01]  /*178b0*/  IMAD.WIDE R40, R33, 0x4, R108 ;  /* 0x0000000421287825 */ /* 0x010fe200078e026c */
[----:B------:R-:W4:Y:S04]  /*178c0*/  LDL.LU.64 R52, [R1+0xbe0] ;  /* 0x000be00001347983 */ /* 0x000f280000300a00 */
[----:B------:R-:W4:Y:S04]  /*178d0*/  LDL.LU.64 R108, [R1+0xbd8] ;  /* 0x000bd800016c7983 */ /* 0x000f280000300a00 */
[----:B------:R2:W-:Y:S04]  /*178e0*/  STL.64 [R1+0x268], R64 ;  /* 0x0002684001007387 */ /* 0x0005e80000100a00 */
[----:B------:R3:W-:Y:S04]  /*178f0*/  STL.64 [R1+0x270], R40 ;  /* 0x0002702801007387 */ /* 0x0007e80000100a00 */
[----:B------:R-:W4:Y:S04]  /*17900*/  LDL.LU.64 R38, [R1+0xbd0] ;  /* 0x000bd00001267983 */ /* 0x000f280000300a00 */
[----:B------:R-:W-:Y:S04]  /*17910*/  LDGSTS.E [R3+0x4c004], desc[UR8][R12.64], !P0 ;  /* 0x4c0040000c037fae */ /* 0x000fe8000c121848 */
[----:B------:R2:W-:Y:S04]  /*17920*/  LDGSTS.E [R3+0x48008], desc[UR8][R64.64], !P4 ;  /* 0x4800800040037fae */ /* 0x0005e8000e121848 */
[----:B------:R3:W-:Y:S04]  /*17930*/  LDGSTS.E [R3+0x4c008], desc[UR8][R40.64], !P4 ;  /* 0x4c00800028037fae */ /* 0x0007e8000e121848 */
[----:B--2---:R-:W2:Y:S01]  /*17940*/  LDL.LU.64 R12, [R1+0xbc8] ;  /* 0x000bc800010c7983 */ /* 0x004ea20000300a00 */
[----:B------:R-:W-:-:S02]  /*17950*/  VIADD R64, R28, 0xfffffe9e ;  /* 0xfffffe9e1c407836 */ /* 0x000fc40000000000 */
[----:B------:R-:W-:-:S04]  /*17960*/  IMAD.WIDE R46, R33, 0x4, R46 ;  /* 0x00000004212e7825 */ /* 0x000fc800078e022e */
[C---:B------:R-:W-:Y:S01]  /*17970*/  IMAD.WIDE R4, R33.reuse, 0x4, R4 ;  /* 0x0000000421047825 */ /* 0x040fe200078e0204 */
[----:B------:R1:W-:Y:S04]  /*17980*/  STL.64 [R1+0x278], R46 ;  /* 0x0002782e01007387 */ /* 0x0003e80000100a00 */
[----:B------:R1:W-:Y:S04]  /*17990*/  STL.64 [R1+0x280], R4 ;  /* 0x0002800401007387 */ /* 0x0003e80000100a00 */
[----:B------:R-:W-:Y:S01]  /*179a0*/  LDGSTS.E [R3+0x4800c], desc[UR8][R46.64], !P3 ;  /* 0x4800c0002e037fae */ /* 0x000fe2000d921848 */
[----:B---3--:R-:W-:-:S03]  /*179b0*/  IMAD.WIDE R40, R33, 0x4, R50 ;  /* 0x0000000421287825 */ /* 0x008fc600078e0232 */
[----:B------:R-:W-:Y:S01]  /*179c0*/  LDGSTS.E [R3+0x4c00c], desc[UR8][R4.64], !P3 ;  /* 0x4c00c00004037fae */ /* 0x000fe2000d921848 */
[----:B------:R-:W-:-:S03]  /*179d0*/  IMAD.WIDE R28, R33, 0x4, R42 ;  /* 0x00000004211c7825 */ /* 0x000fc600078e022a */
[----:B------:R-:W3:Y:S04]  /*179e0*/  LDL.LU.64 R50, [R1+0xbc0] ;  /* 0x000bc00001327983 */ /* 0x000ee80000300a00 */
[----:B------:R-:W3:Y:S04]  /*179f0*/  LDL.LU.64 R42, [R1+0xbb8] ;  /* 0x000bb800012a7983 */ /* 0x000ee80000300a00 */
[----:B------:R-:W-:Y:S04]  /*17a00*/  STL.64 [R1+0x5b8], R40 ;  /* 0x0005b82801007387 */ /* 0x000fe80000100a00 */
[----:B------:R1:W-:Y:S04]  /*17a10*/  STL.64 [R1+0x5d0], R28 ;  /* 0x0005d01c01007387 */ /* 0x0003e80000100a00 */
[----:B-1----:R-:W3:Y:S04]  /*17a20*/  LDL.LU.64 R46, [R1+0xbb0] ;  /* 0x000bb000012e7983 */ /* 0x002ee80000300a00 */
[----:B------:R-:W3:Y:S01]  /*17a30*/  LDL.LU.64 R4, [R1+0xba8] ;  /* 0x000ba80001047983 */ /* 0x000ee20000300a00 */
[----:B------:R-:W-:-:S02]  /*17a40*/  ISETP.GE.U32.AND P5, PT, R11, 0x7ffffe3f, PT ;  /* 0x7ffffe3f0b00780c */ /* 0x000fc40003fa6070 */
[----:B------:R-:W-:Y:S01]  /*17a50*/  ISETP.GE.U32.AND P1, PT, R10, 0x7ffffe3e, PT ;  /* 0x7ffffe3e0a00780c */ /* 0x000fe20003f26070 */
[----:B------:R-:W-:Y:S01]  /*17a60*/  VIADD R26, R26, 0xfffffebc ;  /* 0xfffffebc1a1a7836 */ /* 0x000fe20000000000 */
[----:B------:R-:W-:Y:S01]  /*17a70*/  ISETP.GE.U32.AND P3, PT, R64, 0x7ffffe1f, PT ;  /* 0x7ffffe1f4000780c */ /* 0x000fe20003f66070 */
[----:B------:R-:W-:Y:S01]  /*17a80*/  LDGSTS.E [R3+0x50000], desc[UR8][R40.64], !P2 ;  /* 0x5000000028037fae */ /* 0x000fe2000d121848 */
[----:B------:R-:W1:Y:S02]  /*17a90*/  LDC R11, c[0x0][0x230] ;  /* 0x00008c00ff0b7b82 */ /* 0x000e640000000800 */
[----:B------:R-:W-:Y:S01]  /*17aa0*/  ISETP.GE.U32.AND P0, PT, R26, 0x7ffffe3d, PT ;  /* 0x7ffffe3d1a00780c */ /* 0x000fe20003f06070 */
[----:B------:R1:W-:Y:S01]  /*17ab0*/  LDGSTS.E [R3+0x54000], desc[UR8][R28.64], !P2 ;  /* 0x540000001c037fae */ /* 0x0003e2000d121848 */
[----:B------:R-:W-:Y:S01]  /*17ac0*/  VIADD R8, R8, 0xfffffe9f ;  /* 0xfffffe9f08087836 */ /* 0x000fe20000000000 */
[----:B------:R-:W-:-:S03]  /*17ad0*/  IADD3 R27, R27, -0x163, RZ ;  /* 0xfffffe9d1b1b7810 */ /* 0x000fc60007ffe0ff */
[----:B------:R-:W3:Y:S08]  /*17ae0*/  LDC R10, c[0x0][0x230] ;  /* 0x00008c00ff0a7b82 */ /* 0x000ef00000000800 */
[----:B-1----:R-:W1:Y:S01]  /*17af0*/  LDC R28, c[0x0][0x230] ;  /* 0x00008c00ff1c7b82 */ /* 0x002e620000000800 */
[----:B----4-:R-:W-:-:S07]  /*17b00*/  IMAD.WIDE R52, R33, 0x4, R52 ;  /* 0x0000000421347825 */ /* 0x010fce00078e0234 */
[----:B------:R-:W4:Y:S01]  /*17b10*/  LDC R26, c[0x0][0x230] ;  /* 0x00008c00ff1a7b82 */ /* 0x000f220000000800 */
[C---:B------:R-:W-:Y:S01]  /*17b20*/  IMAD.WIDE R108, R33.reuse, 0x4, R108 ;  /* 0x00000004216c7825 */ /* 0x040fe200078e026c */
[----:B------:R1:W-:Y:S04]  /*17b30*/  STL.64 [R1+0x5d8], R52 ;  /* 0x0005d83401007387 */ /* 0x0003e80000100a00 */
[----:B------:R1:W-:Y:S04]  /*17b40*/  STL.64 [R1+0x5f0], R108 ;  /* 0x0005f06c01007387 */ /* 0x0003e80000100a00 */
[----:B------:R-:W-:Y:S01]  /*17b50*/  LDGSTS.E [R3+0x50004], desc[UR8][R52.64], !P5 ;  /* 0x5000400034037fae */ /* 0x000fe2000e921848 */
[----:B------:R-:W-:-:S03]  /*17b60*/  IMAD.WIDE R64, R33, 0x4, R38 ;  /* 0x0000000421407825 */ /* 0x000fc600078e0226 */
[----:B------:R-:W-:Y:S04]  /*17b70*/  LDGSTS.E [R3+0x54004], desc[UR8][R108.64], !P5 ;  /* 0x540040006c037fae */ /* 0x000fe8000e921848 */
[----:B------:R-:W4:Y:S04]  /*17b80*/  LDL.LU.64 R38, [R1+0xba0] ;  /* 0x000ba00001267983 */ /* 0x000f280000300a00 */
[----:B------:R3:W-:Y:S01]  /*17b90*/  LDGSTS.E [R3+0x50008], desc[UR8][R64.64], !P1 ;  /* 0x5000800040037fae */ /* 0x0007e2000c921848 */
[----:B--2---:R-:W-:-:S03]  /*17ba0*/  IMAD.WIDE R40, R33, 0x4, R12 ;  /* 0x0000000421287825 */ /* 0x004fc600078e020c */
[----:B------:R-:W2:Y:S04]  /*17bb0*/  LDL.LU.64 R12, [R1+0xb98] ;  /* 0x000b9800010c7983 */ /* 0x000ea80000300a00 */
[----:B------:R3:W-:Y:S04]  /*17bc0*/  STL.64 [R1+0x5f8], R64 ;  /* 0x0005f84001007387 */ /* 0x0007e80000100a00 */
[----:B------:R3:W-:Y:S04]  /*17bd0*/  STL.64 [R1+0xbc8], R40 ;  /* 0x000bc82801007387 */ /* 0x0007e80000100a00 */
[----:B-1----:R-:W2:Y:S04]  /*17be0*/  LDL.LU.64 R52, [R1+0xb90] ;  /* 0x000b900001347983 */ /* 0x002ea80000300a00 */
[----:B------:R-:W2:Y:S04]  /*17bf0*/  LDL.LU.64 R108, [R1+0xb88] ;  /* 0x000b8800016c7983 */ /* 0x000ea80000300a00 */
[----:B------:R1:W-:Y:S01]  /*17c00*/  LDGSTS.E [R3+0x54008], desc[UR8][R40.64], !P1 ;  /* 0x5400800028037fae */ /* 0x0003e2000c921848 */
[----:B---3--:R-:W-:-:S04]  /*17c10*/  IMAD.WIDE R50, R33, 0x4, R50 ;  /* 0x0000000421327825 */ /* 0x008fc800078e0232 */
[C---:B------:R-:W-:Y:S01]  /*17c20*/  IMAD.WIDE R42, R33.reuse, 0x4, R42 ;  /* 0x00000004212a7825 */ /* 0x040fe200078e022a */
[----:B------:R3:W-:Y:S04]  /*17c30*/  STL.64 [R1+0x620], R50 ;  /* 0x0006203201007387 */ /* 0x0007e80000100a00 */
[----:B------:R3:W-:Y:S04]  /*17c40*/  STL.64 [R1+0xbb8], R42 ;  /* 0x000bb82a01007387 */ /* 0x0007e80000100a00 */
[----:B------:R-:W-:Y:S01]  /*17c50*/  LDGSTS.E [R3+0x5000c], desc[UR8][R50.64], !P0 ;  /* 0x5000c00032037fae */ /* 0x000fe2000c121848 */
[----:B------:R-:W-:-:S03]  /*17c60*/  IMAD.WIDE R64, R33, 0x4, R46 ;  /* 0x0000000421407825 */ /* 0x000fc600078e022e */
[----:B------:R-:W-:Y:S01]  /*17c70*/  LDGSTS.E [R3+0x5400c], desc[UR8][R42.64], !P0 ;  /* 0x5400c0002a037fae */ /* 0x000fe2000c121848 */
[----:B-1----:R-:W-:-:S03]  /*17c80*/  IMAD.WIDE R40, R33, 0x4, R4 ;  /* 0x0000000421287825 */ /* 0x002fc600078e0204 */
[----:B------:R-:W2:Y:S04]  /*17c90*/  LDL.LU.64 R46, [R1+0xb80] ;  /* 0x000b8000012e7983 */ /* 0x000ea80000300a00 */
[----:B------:R-:W2:Y:S04]  /*17ca0*/  LDL.LU.64 R4, [R1+0xb78] ;  /* 0x000b780001047983 */ /* 0x000ea80000300a00 */
[----:B------:R1:W-:Y:S04]  /*17cb0*/  STL.64 [R1+0xbb0], R64 ;  /* 0x000bb04001007387 */ /* 0x0003e80000100a00 */
[----:B------:R2:W-:Y:S04]  /*17cc0*/  STL.64 [R1+0xba8], R40 ;  /* 0x000ba82801007387 */ /* 0x0005e80000100a00 */
[----:B---3--:R-:W3:Y:S04]  /*17cd0*/  LDL.LU.64 R50, [R1+0xb70] ;  /* 0x000b700001327983 */ /* 0x008ee80000300a00 */
[----:B------:R-:W3:Y:S01]  /*17ce0*/  LDL.LU.64 R42, [R1+0xb68] ;  /* 0x000b6800012a7983 */ /* 0x000ee20000300a00 */
[----:B------:R-:W-:Y:S01]  /*17cf0*/  ISETP.GE.U32.AND P4, PT, R8, 0x7ffffe20, PT ;  /* 0x7ffffe200800780c */ /* 0x000fe20003f86070 */
[----:B------:R-:W-:Y:S01]  /*17d00*/  VIADD R11, R11, 0xfffffe9c ;  /* 0xfffffe9c0b0b7836 */ /* 0x000fe20000000000 */
[----:B------:R-:W-:Y:S01]  /*17d10*/  ISETP.GE.U32.AND P2, PT, R27, 0x7ffffe1e, PT ;  /* 0x7ffffe1e1b00780c */ /* 0x000fe20003f46070 */
[----:B------:R-:W2:Y:S03]  /*17d20*/  LDC R8, c[0x0][0x230] ;  /* 0x00008c00ff087b82 */ /* 0x000ea60000000800 */
[----:B------:R-:W-:Y:S01]  /*17d30*/  ISETP.GE.U32.AND P5, PT, R11, 0x7ffffe1d, PT ;  /* 0x7ffffe1d0b00780c */ /* 0x000fe20003fa6070 */
[----:B------:R-:W-:-:S02]  /*17d40*/  VIADD R10, R10, 0xfffffefb ;  /* 0xfffffefb0a0a7836 */ /* 0x000fc40000000000 */
[----:B----4-:R-:W-:Y:S02]  /*17d50*/  VIADD R26, R26, 0xfffffefa ;  /* 0xfffffefa1a1a7836 */ /* 0x010fe40000000000 */
[----:B------:R-:W4:Y:S02]  /*17d60*/  LDC R27, c[0x0][0x230] ;  /* 0x00008c00ff1b7b82 */ /* 0x000f240000000800 */
[----:B------:R1:W-:Y:S04]  /*17d70*/  LDGSTS.E [R3+0x58000], desc[UR8][R64.64], !P4 ;  /* 0x5800000040037fae */ /* 0x0003e8000e121848 */
[----:B------:R2:W-:Y:S02]  /*17d80*/  LDGSTS.E [R3+0x5c000], desc[UR8][R40.64], !P4 ;  /* 0x5c00000028037fae */ /* 0x0005e4000e121848 */
[----:B------:R-:W4:Y:S01]  /*17d90*/  LDC R11, c[0x0][0x230] ;  /* 0x00008c00ff0b7b82 */ /* 0x000f220000000800 */
[----:B-1----:R-:W-:-:S02]  /*17da0*/  VIADD R64, R28, 0xfffffef8 ;  /* 0xfffffef81c407836 */ /* 0x002fc40000000000 */
[----:B------:R-:W-:-:S05]  /*17db0*/  IMAD.WIDE R38, R33, 0x4, R38 ;  /* 0x0000000421267825 */ /* 0x000fca00078e0226 */
[----:B------:R1:W-:Y:S04]  /*17dc0*/  STL.64 [R1+0x628], R38 ;  /* 0x0006282601007387 */ /* 0x0003e80000100a00 */
[----:B------:R-:W-:Y:S01]  /*17dd0*/  LDGSTS.E [R3+0x58004], desc[UR8][R38.64], !P3 ;  /* 0x5800400026037fae */ /* 0x000fe2000d921848 */
[----:B--2---:R-:W-:-:S05]  /*17de0*/  IMAD.WIDE R12, R33, 0x4, R12 ;  /* 0x00000004210c7825 */ /* 0x004fca00078e020c */
[----:B------:R2:W-:Y:S04]  /*17df0*/  STL.64 [R1+0xb98], R12 ;  /* 0x000b980c01007387 */ /* 0x0005e80000100a00 */
[----:B------:R-:W-:Y:S01]  /*17e00*/  LDGSTS.E [R3+0x5c004], desc[UR8][R12.64], !P3 ;  /* 0x5c0040000c037fae */ /* 0x000fe2000d921848 */
[----:B------:R-:W-:-:S03]  /*17e10*/  IMAD.WIDE R40, R33, 0x4, R52 ;  /* 0x0000000421287825 */ /* 0x000fc600078e0234 */
[----:B------:R-:W4:Y:S01]  /*17e20*/  LDL.LU.64 R52, [R1+0xb60] ;  /* 0x000b600001347983 */ /* 0x000f220000300a00 */
[----:B------:R-:W-:-:S03]  /*17e30*/  IMAD.WIDE R28, R33, 0x4, R108 ;  /* 0x00000004211c7825 */ /* 0x000fc600078e026c */
[----:B------:R-:W4:Y:S04]  /*17e40*/  LDL.LU.64 R108, [R1+0xb58] ;  /* 0x000b5800016c7983 */ /* 0x000f280000300a00 */
[----:B------:R-:W-:Y:S04]  /*17e50*/  STL.64 [R1+0x608], R40 ;  /* 0x0006082801007387 */ /* 0x000fe80000100a00 */
[----:B------:R2:W-:Y:S04]  /*17e60*/  STL.64 [R1+0xb88], R28 ;  /* 0x000b881c01007387 */ /* 0x0005e80000100a00 */
[----:B-1----:R-:W4:Y:S01]  /*17e70*/  LDL.LU.64 R38, [R1+0xb50] ;  /* 0x000b500001267983 */ /* 0x002f220000300a00 */
[----:B------:R-:W-:-:S03]  /*17e80*/  ISETP.GE.U32.AND P3, PT, R64, 0x7ffffe79, PT ;  /* 0x7ffffe794000780c */ /* 0x000fc60003f66070 */
[----:B--2---:R-:W2:Y:S04]  /*17e90*/  LDL.LU.64 R12, [R1+0xb48] ;  /* 0x000b4800010c7983 */ /* 0x004ea80000300a00 */
[----:B------:R-:W-:Y:S04]  /*17ea0*/  LDGSTS.E [R3+0x58008], desc[UR8][R40.64], !P2 ;  /* 0x5800800028037fae */ /* 0x000fe8000d121848 */
[----:B------:R1:W-:Y:S01]  /*17eb0*/  LDGSTS.E [R3+0x5c008], desc[UR8][R28.64], !P2 ;  /* 0x5c0080001c037fae */ /* 0x0003e2000d121848 */
[----:B------:R-:W-:-:S04]  /*17ec0*/  IMAD.WIDE R46, R33, 0x4, R46 ;  /* 0x00000004212e7825 */ /* 0x000fc800078e022e */
[C---:B------:R-:W-:Y:S01]  /*17ed0*/  IMAD.WIDE R4, R33.reuse, 0x4, R4 ;  /* 0x0000000421047825 */ /* 0x040fe200078e0204 */
[----:B------:R3:W-:Y:S01]  /*17ee0*/  STL.64 [R1+0x288], R46 ;  /* 0x0002882e01007387 */ /* 0x0007e20000100a00 */
[----:B------:R-:W-:Y:S01]  /*17ef0*/  ISETP.GE.U32.AND P1, PT, R10, 0x7ffffe7c, PT ;  /* 0x7ffffe7c0a00780c */ /* 0x000fe20003f26070 */
[----:B-1----:R-:W1:Y:S02]  /*17f00*/  LDC R28, c[0x0][0x230] ;  /* 0x00008c00ff1c7b82 */ /* 0x002e640000000800 */
[----:B------:R3:W-:Y:S04]  /*17f10*/  STL.64 [R1+0xb78], R4 ;  /* 0x000b780401007387 */ /* 0x0007e80000100a00 */
[----:B------:R-:W-:Y:S01]  /*17f20*/  LDGSTS.E [R3+0x5800c], desc[UR8][R46.64], !P5 ;  /* 0x5800c0002e037fae */ /* 0x000fe2000e921848 */
[----:B------:R-:W-:Y:S01]  /*17f30*/  IADD3 R8, R8, -0x107, RZ ;  /* 0xfffffef908087810 */ /* 0x000fe20007ffe0ff */
[----:B------:R-:W1:Y:S01]  /*17f40*/  LDC R10, c[0x0][0x230] ;  /* 0x00008c00ff0a7b82 */ /* 0x000e620000000800 */
[C---:B---3--:R-:W-:Y:S01]  /*17f50*/  IMAD.WIDE R64, R33.reuse, 0x4, R50 ;  /* 0x0000000421407825 */ /* 0x048fe200078e0232 */
[----:B------:R-:W-:Y:S03]  /*17f60*/  LDGSTS.E [R3+0x5c00c], desc[UR8][R4.64], !P5 ;  /* 0x5c00c00004037fae */ /* 0x000fe6000e921848 */
[----:B------:R-:W-:Y:S01]  /*17f70*/  IMAD.WIDE R40, R33, 0x4, R42 ;  /* 0x0000000421287825 */ /* 0x000fe200078e022a */
[----:B------:R-:W3:Y:S04]  /*17f80*/  LDL.LU.64 R50, [R1+0xb40] ;  /* 0x000b400001327983 */ /* 0x000ee80000300a00 */
[----:B------:R-:W3:Y:S04]  /*17f90*/  LDL.LU.64 R42, [R1+0xb38] ;  /* 0x000b3800012a7983 */ /* 0x000ee80000300a00 */
[----:B------:R1:W-:Y:S04]  /*17fa0*/  STL.64 [R1+0xb70], R64 ;  /* 0x000b704001007387 */ /* 0x0003e80000100a00 */
[----:B------:R2:W-:Y:S04]  /*17fb0*/  STL.64 [R1+0xb68], R40 ;  /* 0x000b682801007387 */ /* 0x0005e80000100a00 */
[----:B------:R-:W3:Y:S04]  /*17fc0*/  LDL.LU.64 R46, [R1+0xb30] ;  /* 0x000b3000012e7983 */ /* 0x000ee80000300a00 */
[----:B------:R-:W3:Y:S01]  /*17fd0*/  LDL.LU.64 R4, [R1+0xb28] ;  /* 0x000b280001047983 */ /* 0x000ee20000300a00 */
[----:B------:R-:W-:-:S02]  /*17fe0*/  ISETP.GE.U32.AND P0, PT, R26, 0x7ffffe7b, PT ;  /* 0x7ffffe7b1a00780c */ /* 0x000fc40003f06070 */
[----:B------:R-:W-:Y:S01]  /*17ff0*/  ISETP.GE.U32.AND P4, PT, R8, 0x7ffffe7a, PT ;  /* 0x7ffffe7a0800780c */ /* 0x000fe20003f86070 */
[----:B------:R1:W-:Y:S01]  /*18000*/  LDGSTS.E [R2+0x40000], desc[UR8][R64.64], !P1 ;  /* 0x4000000040027fae */ /* 0x0003e2000c921848 */
[----:B------:R-:W3:Y:S03]  /*18010*/  LDC R26, c[0x0][0x230] ;  /* 0x00008c00ff1a7b82 */ /* 0x000ee60000000800 */
[----:B------:R2:W-:Y:S01]  /*18020*/  LDGSTS.E [R2+0x44000], desc[UR8][R40.64], !P1 ;  /* 0x4400000028027fae */ /* 0x0005e2000c921848 */
[----:B----4-:R-:W-:-:S04]  /*18030*/  IMAD.WIDE R52, R33, 0x4, R52 ;  /* 0x0000000421347825 */ /* 0x010fc800078e0234 */
[----:B------:R-:W-:Y:S01]  /*18040*/  IMAD.WIDE R108, R33, 0x4, R108 ;  /* 0x00000004216c7825 */ /* 0x000fe200078e026c */
[----:B------:R4:W-:Y:S03]  /*18050*/  STL.64 [R1+0xb60], R52 ;  /* 0x000b603401007387 */ /* 0x0009e60000100a00 */
[----:B------:R-:W-:Y:S01]  /*18060*/  VIADD R27, R27, 0xfffffedb ;  /* 0xfffffedb1b1b7836 */ /* 0x000fe20000000000 */
[----:B------:R4:W-:Y:S01]  /*18070*/  STL.64 [R1+0xa40], R108 ;  /* 0x000a406c01007387 */ /* 0x0009e20000100a00 */
[----:B------:R-:W-:Y:S01]  /*18080*/  VIADD R11, R11, 0xfffffeda ;  /* 0xfffffeda0b0b7836 */ /* 0x000fe20000000000 */
[----:B-1----:R-:W-:Y:S01]  /*18090*/  IADD3 R10, R10, -0x127, RZ ;  /* 0xfffffed90a0a7810 */ /* 0x002fe20007ffe0ff */
[----:B------:R-:W1:Y:S01]  /*180a0*/  LDC R8, c[0x0][0x230] ;  /* 0x00008c00ff087b82 */ /* 0x000e620000000800 */
[----:B------:R-:W-:Y:S01]  /*180b0*/  LDGSTS.E [R2+0x40004], desc[UR8][R52.64], !P0 ;  /* 0x4000400034027fae */ /* 0x000fe2000c121848 */
[----:B------:R-:W-:-:S03]  /*180c0*/  IMAD.WIDE R64, R33, 0x4, R38 ;  /* 0x0000000421407825 */ /* 0x000fc600078e0226 */
[----:B------:R-:W-:Y:S01]  /*180d0*/  LDGSTS.E [R2+0x44004], desc[UR8][R108.64], !P0 ;  /* 0x440040006c027fae */ /* 0x000fe2000c121848 */
[----:B--2---:R-:W-:-:S03]  /*180e0*/  IMAD.WIDE R40, R33, 0x4, R12 ;  /* 0x0000000421287825 */ /* 0x004fc600078e020c */
[----:B------:R-:W2:Y:S04]  /*180f0*/  LDL.LU.64 R38, [R1+0xb20] ;  /* 0x000b200001267983 */ /* 0x000ea80000300a00 */
[----:B------:R-:W2:Y:S04]  /*18100*/  LDL.LU.64 R12, [R1+0xb18] ;  /* 0x000b1800010c7983 */ /* 0x000ea80000300a00 */
[----:B------:R1:W-:Y:S04]  /*18110*/  STL.64 [R1+0xa38], R64 ;  /* 0x000a384001007387 */ /* 0x0003e80000100a00 */
[----:B------:R3:W-:Y:S04]  /*18120*/  STL.64 [R1+0xa30], R40 ;  /* 0x000a302801007387 */ /* 0x0007e80000100a00 */
[----:B----4-:R-:W4:Y:S04]  /*18130*/  LDL.LU.64 R52, [R1+0xb10] ;  /* 0x000b100001347983 */ /* 0x010f280000300a00 */
[----:B------:R-:W4:Y:S04]  /*18140*/  LDL.LU.64 R108, [R1+0xb08] ;  /* 0x000b0800016c7983 */ /* 0x000f280000300a00 */
[----:B------:R1:W-:Y:S04]  /*18150*/  LDGSTS.E [R2+0x40008], desc[UR8][R64.64], !P4 ;  /* 0x4000800040027fae */ /* 0x0003e8000e121848 */
[----:B------:R3:W-:Y:S01]  /*18160*/  LDGSTS.E [R2+0x44008], desc[UR8][R40.64], !P4 ;  /* 0x4400800028027fae */ /* 0x0007e2000e121848 */
[----:B-1----:R-:W-:-:S02]  /*18170*/  VIADD R64, R28, 0xfffffeba ;  /* 0xfffffeba1c407836 */ /* 0x002fc40000000000 */
[----:B---3--:R-:W-:-:S04]  /*18180*/  IMAD.WIDE R50, R33, 0x4, R50 ;  /* 0x0000000421327825 */ /* 0x008fc800078e0232 */
[C---:B------:R-:W-:Y:S01]  /*18190*/  IMAD.WIDE R42, R33.reuse, 0x4, R42 ;  /* 0x00000004212a7825 */ /* 0x040fe200078e022a */
[----:B------:R1:W-:Y:S04]  /*181a0*/  STL.64 [R1+0xa28], R50 ;  /* 0x000a283201007387 */ /* 0x0003e80000100a00 */
[----:B------:R3:W-:Y:S04]  /*181b0*/  STL.64 [R1+0xa20], R42 ;  /* 0x000a202a01007387 */ /* 0x0007e80000100a00 */
[----:B------:R-:W-:Y:S01]  /*181c0*/  LDGSTS.E [R2+0x4000c], desc[UR8][R50.64], !P3 ;  /* 0x4000c00032027fae */ /* 0x000fe2000d921848 */
[----:B------:R-:W-:-:S03]  /*181d0*/  IMAD.WIDE R40, R33, 0x4, R46 ;  /* 0x0000000421287825 */ /* 0x000fc600078e022e */
[----:B------:R-:W-:Y:S01]  /*181e0*/  LDGSTS.E [R2+0x4400c], desc[UR8][R42.64], !P3 ;  /* 0x4400c0002a027fae */ /* 0x000fe2000d921848 */
[----:B------:R-:W-:-:S03]  /*181f0*/  IMAD.WIDE R28, R33, 0x4, R4 ;  /* 0x00000004211c7825 */ /* 0x000fc600078e0204 */
[----:B------:R-:W4:Y:S04]  /*18200*/  LDL.LU.64 R46, [R1+0xb00] ;  /* 0x000b0000012e7983 */ /* 0x000f280000300a00 */
[----:B------:R-:W4:Y:S04]  /*18210*/  LDL.LU.64 R4, [R1+0xaf8] ;  /* 0x000af80001047983 */ /* 0x000f280000300a00 */
[----:B------:R-:W-:Y:S04]  /*18220*/  STL.64 [R1+0xa18], R40 ;  /* 0x000a182801007387 */ /* 0x000fe80000100a00 */
[----:B------:R3:W-:Y:S04]  /*18230*/  STL.64 [R1+0x290], R28 ;  /* 0x0002901c01007387 */ /* 0x0007e80000100a00 */
[----:B-1----:R-:W4:Y:S04]  /*18240*/  LDL.LU.64 R50, [R1+0xaf0] ;  /* 0x000af00001327983 */ /* 0x002f280000300a00 */
[----:B---3--:R-:W3:Y:S01]  /*18250*/  LDL.LU.64 R42, [R1+0xae8] ;  /* 0x000ae800012a7983 */ /* 0x008ee20000300a00 */
[----:B------:R-:W-:-:S02]  /*18260*/  ISETP.GE.U32.AND P2, PT, R27, 0x7ffffe5c, PT ;  /* 0x7ffffe5c1b00780c */ /* 0x000fc40003f46070 */
[----:B------:R-:W-:Y:S01]  /*18270*/  ISETP.GE.U32.AND P5, PT, R11, 0x7ffffe5b, PT ;  /* 0x7ffffe5b0b00780c */ /* 0x000fe20003fa6070 */
[----:B------:R-:W-:Y:S01]  /*18280*/  VIADD R26, R26, 0xfffffed8 ;  /* 0xfffffed81a1a7836 */ /* 0x000fe20000000000 */
[----:B------:R-:W-:Y:S01]  /*18290*/  ISETP.GE.U32.AND P1, PT, R10, 0x7ffffe5a, PT ;  /* 0x7ffffe5a0a00780c */ /* 0x000fe20003f26070 */
[----:B------:R-:W1:Y:S01]  /*182a0*/  LDC R27, c[0x0][0x230] ;  /* 0x00008c00ff1b7b82 */ /* 0x000e620000000800 */
[----:B------:R-:W-:Y:S02]  /*182b0*/  ISETP.GE.U32.AND P3, PT, R64, 0x7ffffe3b, PT ;  /* 0x7ffffe3b4000780c */ /* 0x000fe40003f66070 */
[----:B------:R-:W-:-:S05]  /*182c0*/  ISETP.GE.U32.AND P0, PT, R26, 0x7ffffe59, PT ;  /* 0x7ffffe591a00780c */ /* 0x000fca0003f06070 */
[----:B------:R-:W-:Y:S01]  /*182d0*/  LDGSTS.E [R2+0x48000], desc[UR8][R40.64], !P2 ;  /* 0x4800000028027fae */ /* 0x000fe2000d121848 */
[----:B------:R-:W3:Y:S03]  /*182e0*/  LDC R11, c[0x0][0x230] ;  /* 0x00008c00ff0b7b82 */ /* 0x000ee60000000800 */
[----:B------:R1:W-:Y:S01]  /*182f0*/  LDGSTS.E [R2+0x4c000], desc[UR8][R28.64], !P2 ;  /* 0x4c0000001c027fae */ /* 0x0003e2000d121848 */
[----:B------:R-:W-:-:S04]  /*18300*/  VIADD R8, R8, 0xfffffebb ;  /* 0xfffffebb08087836 */ /* 0x000fc80000000000 */
[----:B------:R-:W3:Y:S08]  /*18310*/  LDC R10, c[0x0][0x230] ;  /* 0x00008c00ff0a7b82 */ /* 0x000ef00000000800 */
[----:B-1----:R-:W1:Y:S01]  /*18320*/  LDC R28, c[0x0][0x230] ;  /* 0x00008c00ff1c7b82 */ /* 0x002e620000000800 */
[----:B--2---:R-:W-:-:S04]  /*18330*/  IMAD.WIDE R38, R33, 0x4, R38 ;  /* 0x0000000421267825 */ /* 0x004fc800078e0226 */
[C---:B------:R-:W-:Y:S01]  /*18340*/  IMAD.WIDE R12, R33.reuse, 0x4, R12 ;  /* 0x00000004210c7825 */ /* 0x040fe200078e020c */
[----:B------:R2:W-:Y:S03]  /*18350*/  STL.64 [R1+0x298], R38 ;  /* 0x0002982601007387 */ /* 0x0005e60000100a00 */
[C---:B----4-:R-:W-:Y:S01]  /*18360*/  IMAD.WIDE R46, R33.reuse, 0x4, R46 ;  /* 0x00000004212e7825 */ /* 0x050fe200078e022e */
[----:B------:R4:W-:Y:S03]  /*18370*/  STL.64 [R1+0x2a8], R12 ;  /* 0x0002a80c01007387 */ /* 0x0009e60000100a00 */
[----:B------:R-:W-:Y:S01]  /*18380*/  IMAD.WIDE R4, R33, 0x4, R4 ;  /* 0x0000000421047825 */ /* 0x000fe200078e0204 */
[----:B------:R-:W-:Y:S01]  /*18390*/  LDGSTS.E [R2+0x48004], desc[UR8][R38.64], !P5 ;  /* 0x4800400026027fae */ /* 0x000fe2000e921848 */
[----:B------:R-:W-:Y:S01]  /*183a0*/  IADD3 R27, R27, -0x147, RZ ;  /* 0xfffffeb91b1b7810 */ /* 0x000fe20007ffe0ff */
[----:B------:R-:W1:Y:S01]  /*183b0*/  LDC R26, c[0x0][0x230] ;  /* 0x00008c00ff1a7b82 */ /* 0x000e620000000800 */
[C---:B------:R-:W-:Y:S01]  /*183c0*/  IMAD.WIDE R64, R33.reuse, 0x4, R52 ;  /* 0x0000000421407825 */ /* 0x040fe200078e0234 */
[----:B------:R-:W-:Y:S03]  /*183d0*/  LDGSTS.E [R2+0x4c004], desc[UR8][R12.64], !P5 ;  /* 0x4c0040000c027fae */ /* 0x000fe6000e921848 */
[C---:B------:R-:W-:Y:S01]  /*183e0*/  IMAD.WIDE R40, R33.reuse, 0x4, R108 ;  /* 0x0000000421287825 */ /* 0x040fe200078e026c */
[----:B------:R-:W3:Y:S04]  /*183f0*/  LDL.LU.64 R52, [R1+0xae0] ;  /* 0x000ae00001347983 */ /* 0x000ee80000300a00 */
[----:B------:R-:W3:Y:S04]  /*18400*/  LDL.LU.64 R108, [R1+0xad8] ;  /* 0x000ad800016c7983 */ /* 0x000ee80000300a00 */
[----:B------:R4:W-:Y:S04]  /*18410*/  STL.64 [R1+0x2b0], R64 ;  /* 0x0002b04001007387 */ /* 0x0009e80000100a00 */
[----:B------:R3:W-:Y:S04]  /*18420*/  STL.64 [R1+0x2b8], R40 ;  /* 0x0002b82801007387 */ /* 0x0007e80000100a00 */
[----:B--2---:R-:W2:Y:S04]  /*18430*/  LDL.LU.64 R38, [R1+0xad0] ;  /* 0x000ad00001267983 */ /* 0x004ea80000300a00 */
[----:B----4-:R-:W4:Y:S04]  /*18440*/  LDL.LU.64 R12, [R1+0xac8] ;  /* 0x000ac800010c7983 */ /* 0x010f280000300a00 */
[----:B------:R3:W-:Y:S04]  /*18450*/  LDGSTS.E [R2+0x48008], desc[UR8][R64.64], !P1 ;  /* 0x4800800040027fae */ /* 0x0007e8000c921848 */
[----:B------:R1:W-:Y:S04]  /*18460*/  LDGSTS.E [R2+0x4c008], desc[UR8][R40.64], !P1 ;  /* 0x4c00800028027fae */ /* 0x0003e8000c921848 */
[----:B------:R1:W-:Y:S01]  /*18470*/  STL.64 [R1+0x2c0], R46 ;  /* 0x0002c02e01007387 */ /* 0x0003e20000100a00 */
[----:B---3--:R-:W-:-:S03]  /*18480*/  IMAD.WIDE R64, R33, 0x4, R50 ;  /* 0x0000000421407825 */ /* 0x008fc600078e0232 */
[----:B------:R3:W-:Y:S01]  /*18490*/  STL.64 [R1+0x2c8], R4 ;  /* 0x0002c80401007387 */ /* 0x0007e20000100a00 */
[----:B-1----:R-:W-:-:S03]  /*184a0*/  IMAD.WIDE R40, R33, 0x4, R42 ;  /* 0x0000000421287825 */ /* 0x002fc600078e022a */
[----:B------:R-:W4:Y:S04]  /*184b0*/  LDL.LU.64 R50, [R1+0xac0] ;  /* 0x000ac00001327983 */ /* 0x000f280000300a00 */
[----:B------:R-:W4:Y:S04]  /*184c0*/  LDL.LU.64 R42, [R1+0xab8] ;  /* 0x000ab800012a7983 */ /* 0x000f280000300a00 */
[----:B------:R1:W-:Y:S04]  /*184d0*/  STL.64 [R1+0x630], R64 ;  /* 0x0006304001007387 */ /* 0x0003e80000100a00 */
[----:B------:R-:W-:Y:S04]  /*184e0*/  LDGSTS.E [R2+0x4800c], desc[UR8][R46.64], !P0 ;  /* 0x4800c0002e027fae */ /* 0x000fe8000c121848 */
[----:B------:R2:W-:Y:S04]  /*184f0*/  STL.64 [R1+0x658], R40 ;  /* 0x0006582801007387 */ /* 0x0005e80000100a00 */
[----:B------:R-:W-:Y:S04]  /*18500*/  LDGSTS.E [R2+0x4c00c], desc[UR8][R4.64], !P0 ;  /* 0x4c00c00004027fae */ /* 0x000fe8000c121848 */
[----:B------:R-:W4:Y:S04]  /*18510*/  LDL.LU.64 R46, [R1+0xab0] ;  /* 0x000ab000012e7983 */ /* 0x000f280000300a00 */
[----:B---3--:R-:W3:Y:S01]  /*18520*/  LDL.LU.64 R4, [R1+0xaa8] ;  /* 0x000aa80001047983 */ /* 0x008ee20000300a00 */
[----:B------:R-:W-:Y:S01]  /*18530*/  ISETP.GE.U32.AND P4, PT, R8, 0x7ffffe3c, PT ;  /* 0x7ffffe3c0800780c */ /* 0x000fe20003f86070 */
[----:B------:R-:W-:Y:S01]  /*18540*/  VIADD R11, R11, 0xfffffeb8 ;  /* 0xfffffeb80b0b7836 */ /* 0x000fe20000000000 */
[----:B------:R-:W-:Y:S01]  /*18550*/  ISETP.GE.U32.AND P2, PT, R27, 0x7ffffe3a, PT ;  /* 0x7ffffe3a1b00780c */ /* 0x000fe20003f46070 */
[----:B------:R-:W3:Y:S03]  /*18560*/  LDC R8, c[0x0][0x230] ;  /* 0x00008c00ff087b82 */ /* 0x000ee60000000800 */
[----:B------:R-:W-:Y:S01]  /*18570*/  ISETP.GE.U32.AND P5, PT, R11, 0x7ffffe39, PT ;  /* 0x7ffffe390b00780c */ /* 0x000fe20003fa6070 */
[----:B------:R-:W-:-:S02]  /*18580*/  VIADD R10, R10, 0xfffffe9b ;  /* 0xfffffe9b0a0a7836 */ /* 0x000fc40000000000 */
[----:B------:R-:W-:Y:S02]  /*18590*/  VIADD R26, R26, 0xfffffe9a ;  /* 0xfffffe9a1a1a7836 */ /* 0x000fe40000000000 */
[----:B------:R-:W3:Y:S02]  /*185a0*/  LDC R27, c[0x0][0x230] ;  /* 0x00008c00ff1b7b82 */ /* 0x000ee40000000800 */
[----:B------:R1:W-:Y:S04]  /*185b0*/  LDGSTS.E [R2+0x50000], desc[UR8][R64.64], !P4 ;  /* 0x5000000040027fae */ /* 0x0003e8000e121848 */
[----:B------:R2:W-:Y:S02]  /*185c0*/  LDGSTS.E [R2+0x54000], desc[UR8][R40.64], !P4 ;  /* 0x5400000028027fae */ /* 0x0005e4000e121848 */
[----:B------:R-:W3:Y:S01]  /*185d0*/  LDC R11, c[0x0][0x230] ;  /* 0x00008c00ff0b7b82 */ /* 0x000ee20000000800 */
[----:B-1----:R-:W-:-:S02]  /*185e0*/  VIADD R64, R28, 0xfffffe98 ;  /* 0xfffffe981c407836 */ /* 0x002fc40000000000 */
[----:B------:R-:W-:-:S04]  /*185f0*/  IMAD.WIDE R52, R33, 0x4, R52 ;  /* 0x0000000421347825 */ /* 0x000fc800078e0234 */
[C---:B------:R-:W-:Y:S01]  /*18600*/  IMAD.WIDE R108, R33.reuse, 0x4, R108 ;  /* 0x00000004216c7825 */ /* 0x040fe200078e026c */
[----:B------:R1:W-:Y:S04]  /*18610*/  STL.64 [R1+0xa08], R52 ;  /* 0x000a083401007387 */ /* 0x0003e80000100a00 */
[----:B------:R1:W-:Y:S04]  /*18620*/  STL.64 [R1+0xa00], R108 ;  /* 0x000a006c01007387 */ /* 0x0003e80000100a00 */
[----:B------:R-:W-:Y:S01]  /*18630*/  LDGSTS.E [R2+0x50004], desc[UR8][R52.64], !P3 ;  /* 0x5000400034027fae */ /* 0x000fe2000d921848 */
[----:B--2---:R-:W-:-:S03]  /*18640*/  IMAD.WIDE R40, R33, 0x4, R38 ;  /* 0x0000000421287825 */ /* 0x004fc600078e0226 */
[----:B------:R-:W-:Y:S01]  /*18650*/  LDGSTS.E [R2+0x54004], desc[UR8][R108.64], !P3 ;  /* 0x540040006c027fae */ /* 0x000fe2000d921848 */
[C---:B----4-:R-:W-:Y:S01]  /*18660*/  IMAD.WIDE R28, R33.reuse, 0x4, R12 ;  /* 0x00000004211c7825 */ /* 0x050fe200078e020c */
[----:B------:R-:W-:Y:S02]  /*18670*/  ISETP.GE.U32.AND P3, PT, R64, 0x7ffffe19, PT ;  /* 0x7ffffe194000780c */ /* 0x000fe40003f66070 */
[----:B------:R-:W2:Y:S04]  /*18680*/  LDL.LU.64 R12, [R1+0xaa0] ;  /* 0x000aa000010c7983 */ /* 0x000ea80000300a00 */
[----:B------:R-:W4:Y:S04]  /*18690*/  LDL.LU.64 R38, [R1+0xa98] ;  /* 0x000a980001267983 */ /* 0x000f280000300a00 */
[----:B------:R-:W-:Y:S04]  /*186a0*/  STL.64 [R1+0x9f8], R40 ;  /* 0x0009f82801007387 */ /* 0x000fe80000100a00 */
[----:B------:R3:W-:Y:S04]  /*186b0*/  STL.64 [R1+0xac8], R28 ;  /* 0x000ac81c01007387 */ /* 0x0007e80000100a00 */
[----:B-1----:R-:W4:Y:S01]  /*186c0*/  LDL.LU.64 R52, [R1+0xa90] ;  /* 0x000a900001347983 */ /* 0x002f220000300a00 */
[----:B------:R-:W-:-:S03]  /*186d0*/  IMAD.WIDE R50, R33, 0x4, R50 ;  /* 0x0000000421327825 */ /* 0x000fc600078e0232 */
[----:B------:R-:W4:Y:S01]  /*186e0*/  LDL.LU.64 R108, [R1+0xa88] ;  /* 0x000a8800016c7983 */ /* 0x000f220000300a00 */
[----:B------:R-:W-:-:S03]  /*186f0*/  IMAD.WIDE R42, R33, 0x4, R42 ;  /* 0x00000004212a7825 */ /* 0x000fc600078e022a */
[----:B------:R-:W-:Y:S04]  /*18700*/  LDGSTS.E [R2+0x50008], desc[UR8][R40.64], !P2 ;  /* 0x5000800028027fae */ /* 0x000fe8000d121848 */
[----:B------:R1:W-:Y:S04]  /*18710*/  STL.64 [R1+0x9e8], R50 ;  /* 0x0009e83201007387 */ /* 0x0003e80000100a00 */
[----:B------:R1:W-:Y:S04]  /*18720*/  STL.64 [R1+0x9f0], R42 ;  /* 0x0009f02a01007387 */ /* 0x0003e80000100a00 */
[----:B------:R3:W-:Y:S04]  /*18730*/  LDGSTS.E [R2+0x54008], desc[UR8][R28.64], !P2 ;  /* 0x540080001c027fae */ /* 0x0007e8000d121848 */
[----:B------:R-:W-:Y:S01]  /*18740*/  LDGSTS.E [R2+0x5000c], desc[UR8][R50.64], !P5 ;  /* 0x5000c00032027fae */ /* 0x000fe2000e921848 */
[----:B------:R-:W-:-:S03]  /*18750*/  IMAD.WIDE R64, R33, 0x4, R46 ;  /* 0x0000000421407825 */ /* 0x000fc600078e022e */
[----:B------:R-:W-:Y:S01]  /*18760*/  LDGSTS.E [R2+0x5400c], desc[UR8][R42.64], !P5 ;  /* 0x5400c0002a027fae */ /* 0x000fe2000e921848 */
[----:B------:R-:W-:Y:S02]  /*18770*/  ISETP.GE.U32.AND P1, PT, R10, 0x7ffffe1c, PT ;  /* 0x7ffffe1c0a00780c */ /* 0x000fe40003f26070 */
[----:B------:R-:W-:Y:S01]  /*18780*/  ISETP.GE.U32.AND P0, PT, R26, 0x7ffffe1b, PT ;  /* 0x7ffffe1b1a00780c */ /* 0x000fe20003f06070 */
[----:B---3--:R-:W3:Y:S01]  /*18790*/  LDC R28, c[0x0][0x230] ;  /* 0x00008c00ff1c7b82 */ /* 0x008ee20000000800 */
[----:B------:R-:W-:Y:S02]  /*187a0*/  IMAD.WIDE R40, R33, 0x4, R4 ;  /* 0x0000000421287825 */ /* 0x000fe400078e0204 */
[----:B------:R-:W3:Y:S01]  /*187b0*/  LDL.LU.64 R4, [R1+0xa80] ;  /* 0x000a800001047983 */ /* 0x000ee20000300a00 */
[----:B------:R-:W-:-:S04]  /*187c0*/  IADD3 R8, R8, -0x167, RZ ;  /* 0xfffffe9908087810 */ /* 0x000fc80007ffe0ff */
[----:B------:R-:W3:Y:S01]  /*187d0*/  LDC R26, c[0x0][0x230] ;  /* 0x00008c00ff1a7b82 */ /* 0x000ee20000000800 */
[----:B------:R-:W3:Y:S04]  /*187e0*/  LDL.LU.64 R46, [R1+0xa78] ;  /* 0x000a7800012e7983 */ /* 0x000ee80000300a00 */
[----:B------:R4:W-:Y:S03]  /*187f0*/  STL.64 [R1+0x9c8], R64 ;  /* 0x0009c84001007387 */ /* 0x0009e60000100a00 */
[----:B------:R-:W3:Y:S01]  /*18800*/  LDC R10, c[0x0][0x230] ;  /* 0x00008c00ff0a7b82 */ /* 0x000ee20000000800 */
[----:B------:R4:W-:Y:S04]  /*18810*/  STL.64 [R1+0x9d8], R40 ;  /* 0x0009d82801007387 */ /* 0x0009e80000100a00 */
[----:B-1----:R-:W3:Y:S04]  /*18820*/  LDL.LU.64 R50, [R1+0xa70] ;  /* 0x000a700001327983 */ /* 0x002ee80000300a00 */
[----:B------:R-:W3:Y:S01]  /*18830*/  LDL.LU.64 R42, [R1+0xa68] ;  /* 0x000a6800012a7983 */ /* 0x000ee20000300a00 */
[----:B------:R-:W-:Y:S01]  /*18840*/  ISETP.GE.U32.AND P4, PT, R8, 0x7ffffe1a, PT ;  /* 0x7ffffe1a0800780c */ /* 0x000fe20003f86070 */
[----:B------:R-:W-:Y:S01]  /*18850*/  VIADD R27, R27, 0xfffffef7 ;  /* 0xfffffef71b1b7836 */ /* 0x000fe20000000000 */
[----:B------:R-:W1:Y:S01]  /*18860*/  LDC R8, c[0x0][0x230] ;  /* 0x00008c00ff087b82 */ /* 0x000e620000000800 */
[----:B------:R4:W-:Y:S04]  /*18870*/  LDGSTS.E [R2+0x58000], desc[UR8][R64.64], !P1 ;  /* 0x5800000040027fae */ /* 0x0009e8000c921848 */
[----:B------:R4:W-:Y:S01]  /*18880*/  LDGSTS.E [R2+0x5c000], desc[UR8][R40.64], !P1 ;  /* 0x5c00000028027fae */ /* 0x0009e2000c921848 */
[----:B--2---:R-:W-:-:S04]  /*18890*/  IMAD.WIDE R12, R33, 0x4, R12 ;  /* 0x00000004210c7825 */ /* 0x004fc800078e020c */
[C---:B----4-:R-:W-:Y:S01]  /*188a0*/  IMAD.WIDE R38, R33.reuse, 0x4, R38 ;  /* 0x0000000421267825 */ /* 0x050fe200078e0226 */
[----:B------:R2:W-:Y:S04]  /*188b0*/  STL.64 [R1+0x6f8], R12 ;  /* 0x0006f80c01007387 */ /* 0x0005e80000100a00 */
[----:B------:R4:W-:Y:S04]  /*188c0*/  STL.64 [R1+0x9b8], R38 ;  /* 0x0009b82601007387 */ /* 0x0009e80000100a00 */
[----:B------:R-:W-:Y:S01]  /*188d0*/  LDGSTS.E [R2+0x58004], desc[UR8][R12.64], !P0 ;  /* 0x580040000c027fae */ /* 0x000fe2000c121848 */
[----:B------:R-:W-:-:S03]  /*188e0*/  IMAD.WIDE R64, R33, 0x4, R52 ;  /* 0x0000000421407825 */ /* 0x000fc600078e0234 */
[----:B------:R-:W-:Y:S01]  /*188f0*/  LDGSTS.E [R2+0x5c004], desc[UR8][R38.64], !P0 ;  /* 0x5c00400026027fae */ /* 0x000fe2000c121848 */
[----:B------:R-:W-:-:S03]  /*18900*/  IMAD.WIDE R40, R33, 0x4, R108 ;  /* 0x0000000421287825 */ /* 0x000fc600078e026c */
[----:B------:R-:W3:Y:S04]  /*18910*/  LDL.LU.64 R52, [R1+0xa60] ;  /* 0x000a600001347983 */ /* 0x000ee80000300a00 */
[----:B------:R1:W-:Y:S04]  /*18920*/  STL.64 [R1+0x6d8], R64 ;  /* 0x0006d84001007387 */ /* 0x0003e80000100a00 */
[----:B--2---:R-:W2:Y:S04]  /*18930*/  LDL.LU.64 R12, [R1+0xa58] ;  /* 0x000a5800010c7983 */ /* 0x004ea80000300a00 */
[----:B------:R1:W-:Y:S04]  /*18940*/  STL.64 [R1+0x9a8], R40 ;  /* 0x0009a82801007387 */ /* 0x0003e80000100a00 */
[----:B------:R-:W2:Y:S04]  /*18950*/  LDL.LU.64 R108, [R1+0xa50] ;  /* 0x000a5000016c7983 */ /* 0x000ea80000300a00 */
[----:B----4-:R-:W4:Y:S04]  /*18960*/  LDL.LU.64 R38, [R1+0xa48] ;  /* 0x000a480001267983 */ /* 0x010f280000300a00 */
[----:B------:R1:W-:Y:S04]  /*18970*/  LDGSTS.E [R2+0x58008], desc[UR8][R64.64], !P4 ;  /* 0x5800800040027fae */ /* 0x0003e8000e121848 */
[----:B------:R1:W-:Y:S01]  /*18980*/  LDGSTS.E [R2+0x5c008], desc[UR8][R40.64], !P4 ;  /* 0x5c00800028027fae */ /* 0x0003e2000e121848 */
[----:B---3--:R-:W-:-:S04]  /*18990*/  IMAD.WIDE R4, R33, 0x4, R4 ;  /* 0x0000000421047825 */ /* 0x008fc800078e0204 */
[C---:B------:R-:W-:Y:S01]  /*189a0*/  IMAD.WIDE R46, R33.reuse, 0x4, R46 ;  /* 0x00000004212e7825 */ /* 0x040fe200078e022e */
[----:B------:R3:W-:Y:S03]  /*189b0*/  STL.64 [R1+0x2d0], R4 ;  /* 0x0002d00401007387 */ /* 0x0007e60000100a00 */
[----:B-1----:R-:W-:Y:S01]  /*189c0*/  VIADD R64, R28, 0xfffffed6 ;  /* 0xfffffed61c407836 */ /* 0x002fe20000000000 */
[----:B------:R1:W-:Y:S04]  /*189d0*/  STL.64 [R1+0x998], R46 ;  /* 0x0009982e01007387 */ /* 0x0003e80000100a00 */
[----:B------:R-:W-:Y:S01]  /*189e0*/  LDGSTS.E [R2+0x5800c], desc[UR8][R4.64], !P3 ;  /* 0x5800c00004027fae */ /* 0x000fe2000d921848 */
[----:B------:R-:W-:-:S03]  /*189f0*/  IMAD.WIDE R40, R33, 0x4, R50 ;  /* 0x0000000421287825 */ /* 0x000fc600078e0232 */
[----:B------:R1:W-:Y:S01]  /*18a00*/  LDGSTS.E [R2+0x5c00c], desc[UR8][R46.64], !P3 ;  /* 0x5c00c0002e027fae */ /* 0x0003e2000d921848 */
[----:B------:R-:W-:-:S03]  /*18a10*/  IMAD.WIDE R28, R33, 0x4, R42 ;  /* 0x00000004211c7825 */ /* 0x000fc600078e022a */
[----:B---3--:R-:W3:Y:S04]  /*18a20*/  LDL.LU.64 R4, [R1+0xa10] ;  /* 0x000a100001047983 */ /* 0x008ee80000300a00 */
[----:B------:R-:W-:Y:S04]  /*18a30*/  STL.64 [R1+0x988], R40 ;  /* 0x0009882801007387 */ /* 0x000fe80000100a00 */
[----:B------:R-:W3:Y:S04]  /*18a40*/  LDL.LU.64 R42, [R1+0x9e0] ;  /* 0x0009e000012a7983 */ /* 0x000ee80000300a00 */
[----:B------:R-:W-:Y:S04]  /*18a50*/  STL.64 [R1+0x978], R28 ;  /* 0x0009781c01007387 */ /* 0x000fe80000100a00 */
[----:B-1----:R-:W3:Y:S04]  /*18a60*/  LDL.LU.64 R46, [R1+0x9d0] ;  /* 0x0009d000012e7983 */ /* 0x002ee80000300a00 */
[----:B------:R-:W3:Y:S01]  /*18a70*/  LDL.LU.64 R50, [R1+0x9c0] ;  /* 0x0009c00001327983 */ /* 0x000ee20000300a00 */
[----:B------:R-:W-:Y:S01]  /*18a80*/  VIADD R26, R26, 0xfffffef4 ;  /* 0xfffffef41a1a7836 */ /* 0x000fe20000000000 */
[----:B------:R-:W-:-:S02]  /*18a90*/  ISETP.GE.U32.AND P2, PT, R27, 0x7ffffe78, PT ;  /* 0x7ffffe781b00780c */ /* 0x000fc40003f46070 */
[----:B------:R-:W1:Y:S01]  /*18aa0*/  LDC R27, c[0x0][0x230] ;  /* 0x00008c00ff1b7b82 */ /* 0x000e620000000800 */
[----:B------:R-:W-:Y:S01]  /*18ab0*/  VIADD R11, R11, 0xfffffef6 ;  /* 0xfffffef60b0b7836 */ /* 0x000fe20000000000 */
[----:B------:R-:W-:-:S06]  /*18ac0*/  ISETP.GE.U32.AND P0, PT, R26, 0x7ffffe75, PT ;  /* 0x7ffffe751a00780c */ /* 0x000fcc0003f06070 */
[----:B------:R-:W3:Y:S01]  /*18ad0*/  LDC R26, c[0x0][0x230] ;  /* 0x00008c00ff1a7b82 */ /* 0x000ee20000000800 */
[----:B------:R-:W-:Y:S02]  /*18ae0*/  ISETP.GE.U32.AND P5, PT, R11, 0x7ffffe77, PT ;  /* 0x7ffffe770b00780c */ /* 0x000fe40003fa6070 */
[----:B------:R-:W-:Y:S01]  /*18af0*/  IADD3 R10, R10, -0x10b, RZ ;  /* 0xfffffef50a0a7810 */ /* 0x000fe20007ffe0ff */
[----:B------:R2:W-:Y:S01]  /*18b00*/  LDGSTS.E [R20+0x40000], desc[UR8][R40.64], !P2 ;  /* 0x4000000028147fae */ /* 0x0005e2000d121848 */
[----:B------:R-:W-:Y:S02]  /*18b10*/  ISETP.GE.U32.AND P3, PT, R64, 0x7ffffe57, PT ;  /* 0x7ffffe574000780c */ /* 0x000fe40003f66070 */
[----:B------:R-:W-:Y:S01]  /*18b20*/  ISETP.GE.U32.AND P1, PT, R10, 0x7ffffe76, PT ;  /* 0x7ffffe760a00780c */ /* 0x000fe20003f26070 */
[----:B------:R1:W-:Y:S01]  /*18b30*/  STL.64 [R1+0xfb0], R2 ;  /* 0x000fb00201007387 */ /* 0x0003e20000100a00 */
[----:B------:R-:W3:Y:S03]  /*18b40*/  LDC R11, c[0x0][0x230] ;  /* 0x00008c00ff0b7b82 */ /* 0x000ee60000000800 */
[----:B------:R4:W-:Y:S01]  /*18b50*/  LDGSTS.E [R20+0x44000], desc[UR8][R28.64], !P2 ;  /* 0x440000001c147fae */ /* 0x0009e2000d121848 */
[----:B-1----:R-:W-:Y:S01]  /*18b60*/  IADD3 R27, R27, -0x12b, RZ ;  /* 0xfffffed51b1b7810 */ /* 0x002fe20007ffe0ff */
[----:B------:R-:W-:-:S03]  /*18b70*/  VIADD R8, R8, 0xfffffed7 ;  /* 0xfffffed708087836 */ /* 0x000fc60000000000 */
[----:B------:R-:W1:Y:S01]  /*18b80*/  LDC R10, c[0x0][0x230] ;  /* 0x00008c00ff0a7b82 */ /* 0x000e620000000800 */
[----:B------:R-:W-:-:S07]  /*18b90*/  ISETP.GE.U32.AND P2, PT, R27, 0x7ffffe56, PT ;  /* 0x7ffffe561b00780c */ /* 0x000fce0003f46070 */
[----:B------:R-:W1:Y:S08]  /*18ba0*/  LDC R3, c[0x0][0x230] ;  /* 0x00008c00ff037b82 */ /* 0x000e700000000800 */
[----:B------:R-:W1:Y:S01]  /*18bb0*/  LDC R2, c[0x0][0x230] ;  /* 0x00008c00ff027b82 */ /* 0x000e620000000800 */
[----:B------:R-:W-:-:S04]  /*18bc0*/  IMAD.WIDE R64, R33, 0x4, R52 ;  /* 0x0000000421407825 */ /* 0x000fc800078e0234 */
[C---:B--2---:R-:W-:Y:S01]  /*18bd0*/  IMAD.WIDE R12, R33.reuse, 0x4, R12 ;  /* 0x00000004210c7825 */ /* 0x044fe200078e020c */
[----:B------:R-:W-:Y:S04]  /*18be0*/  STL.64 [R1+0x968], R64 ;  /* 0x0009684001007387 */ /* 0x000fe80000100a00 */
[----:B------:R2:W-:Y:S01]  /*18bf0*/  STL.64 [R1+0x958], R12 ;  /* 0x0009580c01007387 */ /* 0x0005e20000100a00 */
[----:B------:R-:W-:-:S03]  /*18c00*/  IMAD.WIDE R40, R33, 0x4, R108 ;  /* 0x0000000421287825 */ /* 0x000fc600078e026c */
[----:B------:R-:W3:Y:S01]  /*18c10*/  LDL.LU.64 R52, [R1+0x9b0] ;  /* 0x0009b00001347983 */ /* 0x000ee20000300a00 */
[----:B----4-:R-:W-:-:S03]  /*18c20*/  IMAD.WIDE R28, R33, 0x4, R38 ;  /* 0x00000004211c7825 */ /* 0x010fc600078e0226 */
[----:B------:R-:W-:Y:S04]  /*18c30*/  LDGSTS.E [R20+0x40004], desc[UR8][R64.64], !P5 ;  /* 0x4000400040147fae */ /* 0x000fe8000e921848 */
        /* <DEDUP_REMOVED lines=8> */
[----:B---3--:R-:W-:-:S04]  /*18cc0*/  IMAD.WIDE R4, R33, 0x4, R4 ;  /* 0x0000000421047825 */ /* 0x008fc800078e0204 */
[----:B-1----:R-:W-:Y:S02]  /*18cd0*/  VIADD R40, R26, 0xfffffeb6 ;  /* 0xfffffeb61a287836 */ /* 0x002fe40000000000 */
[C---:B------:R-:W-:Y:S01]  /*18ce0*/  IMAD.WIDE R42, R33.reuse, 0x4, R42 ;  /* 0x00000004212a7825 */ /* 0x040fe200078e022a */
[----:B------:R1:W-:Y:S04]  /*18cf0*/  STL.64 [R1+0x928], R4 ;  /* 0x0009280401007387 */ /* 0x0003e80000100a00 */
[----:B------:R3:W-:Y:S01]  /*18d00*/  STL.64 [R1+0x918], R42 ;  /* 0x0009182a01007387 */ /* 0x0007e20000100a00 */
[----:B------:R-:W-:-:S03]  /*18d10*/  IMAD.WIDE R28, R33, 0x4, R46 ;  /* 0x00000004211c7825 */ /* 0x000fc600078e022e */
[----:B------:R-:W-:Y:S01]  /*18d20*/  LDGSTS.E [R20+0x4000c], desc[UR8][R4.64], !P0 ;  /* 0x4000c00004147fae */ /* 0x000fe2000c121848 */
[----:B------:R-:W-:-:S03]  /*18d30*/  IMAD.WIDE R26, R33, 0x4, R50 ;  /* 0x00000004211a7825 */ /* 0x000fc600078e0232 */
[----:B------:R-:W2:Y:S04]  /*18d40*/  LDL.LU.64 R46, [R1+0x970] ;  /* 0x00097000012e7983 */ /* 0x000ea80000300a00 */
[----:B------:R-:W2:Y:S04]  /*18d50*/  LDL.LU.64 R50, [R1+0x960] ;  /* 0x0009600001327983 */ /* 0x000ea80000300a00 */
[----:B------:R-:W-:Y:S04]  /*18d60*/  STL.64 [R1+0x908], R28 ;  /* 0x0009081c01007387 */ /* 0x000fe80000100a00 */
[----:B------:R3:W-:Y:S04]  /*18d70*/  STL.64 [R1+0x2d8], R26 ;  /* 0x0002d81a01007387 */ /* 0x0007e80000100a00 */
[----:B-1----:R-:W2:Y:S04]  /*18d80*/  LDL.LU.64 R4, [R1+0x950] ;  /* 0x0009500001047983 */ /* 0x002ea80000300a00 */
[----:B------:R-:W-:Y:S04]  /*18d90*/  LDGSTS.E [R20+0x4400c], desc[UR8][R42.64], !P0 ;  /* 0x4400c0002a147fae */ /* 0x000fe8000c121848 */
[----:B---3--:R-:W3:Y:S01]  /*18da0*/  LDL.LU.64 R42, [R1+0x940] ;  /* 0x00094000012a7983 */ /* 0x008ee20000300a00 */
[----:B------:R-:W-:-:S02]  /*18db0*/  ISETP.GE.U32.AND P4, PT, R8, 0x7ffffe58, PT ;  /* 0x7ffffe580800780c */ /* 0x000fc40003f86070 */
[----:B------:R-:W-:Y:S01]  /*18dc0*/  ISETP.GE.U32.AND P0, PT, R40, 0x7ffffe37, PT ;  /* 0x7ffffe372800780c */ /* 0x000fe20003f06070 */
[----:B------:R-:W-:Y:S01]  /*18dd0*/  VIADD R11, R11, 0xfffffed4 ;  /* 0xfffffed40b0b7836 */ /* 0x000fe20000000000 */
[----:B------:R-:W1:Y:S09]  /*18de0*/  LDC R8, c[0x0][0x230] ;  /* 0x00008c00ff087b82 */ /* 0x000e720000000800 */
[----:B------:R-:W-:Y:S01]  /*18df0*/  LDGSTS.E [R20+0x48000], desc[UR8][R28.64], !P4 ;  /* 0x480000001c147fae */ /* 0x000fe2000e121848 */
[----:B------:R-:W-:Y:S01]  /*18e00*/  ISETP.GE.U32.AND P5, PT, R11, 0x7ffffe55, PT ;  /* 0x7ffffe550b00780c */ /* 0x000fe20003fa6070 */
[----:B------:R-:W-:Y:S01]  /*18e10*/  VIADD R10, R10, 0xfffffeb7 ;  /* 0xfffffeb70a0a7836 */ /* 0x000fe20000000000 */
[----:B------:R-:W1:Y:S01]  /*18e20*/  LDC R11, c[0x0][0x230] ;  /* 0x00008c00ff0b7b82 */ /* 0x000e620000000800 */
[----:B------:R1:W-:Y:S01]  /*18e30*/  LDGSTS.E [R20+0x4c000], desc[UR8][R26.64], !P4 ;  /* 0x4c0000001a147fae */ /* 0x0003e2000e121848 */
[----:B------:R-:W-:-:S06]  /*18e40*/  IMAD.WIDE R64, R33, 0x4, R52 ;  /* 0x0000000421407825 */ /* 0x000fcc00078e0234 */
[----:B-1----:R-:W1:Y:S01]  /*18e50*/  LDC R26, c[0x0][0x230] ;  /* 0x00008c00ff1a7b82 */ /* 0x002e620000000800 */
[C---:B----4-:R-:W-:Y:S01]  /*18e60*/  IMAD.WIDE R38, R33.reuse, 0x4, R38 ;  /* 0x0000000421267825 */ /* 0x050fe200078e0226 */
[----:B------:R-:W-:Y:S04]  /*18e70*/  STL.64 [R1+0x2e0], R64 ;  /* 0x0002e04001007387 */ /* 0x000fe80000100a00 */
[----:B------:R4:W-:Y:S04]  /*18e80*/  STL.64 [R1+0x2e8], R38 ;  /* 0x0002e82601007387 */ /* 0x0009e80000100a00 */
[----:B------:R-:W3:Y:S01]  /*18e90*/  LDL.LU.64 R52, [R1+0x930] ;  /* 0x0009300001347983 */ /* 0x000ee20000300a00 */
[----:B------:R-:W-:-:S03]  /*18ea0*/  IMAD.WIDE R40, R33, 0x4, R108 ;  /* 0x0000000421287825 */ /* 0x000fc600078e026c */
[----:B------:R-:W-:Y:S04]  /*18eb0*/  LDGSTS.E [R20+0x48004], desc[UR8][R64.64], !P3 ;  /* 0x4800400040147fae */ /* 0x000fe8000d921848 */
[----:B------:R-:W-:Y:S04]  /*18ec0*/  LDGSTS.E [R20+0x4c004], desc[UR8][R38.64], !P3 ;  /* 0x4c00400026147fae */ /* 0x000fe8000d921848 */
[----:B------:R1:W-:Y:S01]  /*18ed0*/  LDGSTS.E [R20+0x48008], desc[UR8][R40.64], !P2 ;  /* 0x4800800028147fae */ /* 0x0003e2000d121848 */
[----:B--2---:R-:W-:-:S03]  /*18ee0*/  IMAD.WIDE R28, R33, 0x4, R12 ;  /* 0x00000004211c7825 */ /* 0x004fc600078e020c */
[----:B------:R-:W2:Y:S04]  /*18ef0*/  LDL.LU.64 R12, [R1+0x920] ;  /* 0x00092000010c7983 */ /* 0x000ea80000300a00 */
[----:B------:R1:W-:Y:S04]  /*18f00*/  STL.64 [R1+0x2f0], R40 ;  /* 0x0002f02801007387 */ /* 0x0003e80000100a00 */
[----:B------:R3:W-:Y:S04]  /*18f10*/  STL.64 [R1+0x2f8], R28 ;  /* 0x0002f81c01007387 */ /* 0x0007e80000100a00 */
[----:B------:R-:W2:Y:S04]  /*18f20*/  LDL.LU.64 R108, [R1+0x910] ;  /* 0x00091000016c7983 */ /* 0x000ea80000300a00 */
[----:B----4-:R-:W4:Y:S04]  /*18f30*/  LDL.LU.64 R38, [R1+0x900] ;  /* 0x0009000001267983 */ /* 0x010f280000300a00 */
[----:B------:R3:W-:Y:S01]  /*18f40*/  LDGSTS.E [R20+0x4c008], desc[UR8][R28.64], !P2 ;  /* 0x4c0080001c147fae */ /* 0x0007e2000d121848 */
[----:B------:R-:W-:-:S04]  /*18f50*/  IMAD.WIDE R46, R33, 0x4, R46 ;  /* 0x00000004212e7825 */ /* 0x000fc800078e022e */
[C---:B------:R-:W-:Y:S01]  /*18f60*/  IMAD.WIDE R50, R33.reuse, 0x4, R50 ;  /* 0x0000000421327825 */ /* 0x040fe200078e0232 */
[----:B------:R3:W-:Y:S04]  /*18f70*/  STL.64 [R1+0x300], R46 ;  /* 0x0003002e01007387 */ /* 0x0007e80000100a00 */
[----:B------:R3:W-:Y:S04]  /*18f80*/  STL.64 [R1+0x308], R50 ;  /* 0x0003083201007387 */ /* 0x0007e80000100a00 */
[----:B------:R-:W-:Y:S01]  /*18f90*/  LDGSTS.E [R20+0x4800c], desc[UR8][R46.64], !P5 ;  /* 0x4800c0002e147fae */ /* 0x000fe2000e921848 */
[----:B-1----:R-:W-:-:S03]  /*18fa0*/  IMAD.WIDE R40, R33, 0x4, R4 ;  /* 0x0000000421287825 */ /* 0x002fc600078e0204 */
[----:B------:R-:W-:Y:S04]  /*18fb0*/  LDGSTS.E [R20+0x4c00c], desc[UR8][R50.64], !P5 ;  /* 0x4c00c00032147fae */ /* 0x000fe8000e921848 */
[----:B------:R-:W4:Y:S01]  /*18fc0*/  LDL.LU.64 R4, [R1+0x8f0] ;  /* 0x0008f00001047983 */ /* 0x000f220000300a00 */
[----:B---3--:R-:W-:-:S03]  /*18fd0*/  IMAD.WIDE R28, R33, 0x4, R42 ;  /* 0x00000004211c7825 */ /* 0x008fc600078e022a */
[----:B------:R-:W3:Y:S04]  /*18fe0*/  LDL.LU.64 R42, [R1+0x8e0] ;  /* 0x0008e000012a7983 */ /* 0x000ee80000300a00 */
[----:B------:R1:W-:Y:S04]  /*18ff0*/  STL.64 [R1+0x8f8], R40 ;  /* 0x0008f82801007387 */ /* 0x0003e80000100a00 */
[----:B------:R2:W-:Y:S04]  /*19000*/  STL.64 [R1+0x788], R28 ;  /* 0x0007881c01007387 */ /* 0x0005e80000100a00 */
[----:B------:R-:W3:Y:S04]  /*19010*/  LDL.LU.64 R46, [R1+0x8d0] ;  /* 0x0008d000012e7983 */ /* 0x000ee80000300a00 */
[----:B------:R-:W3:Y:S01]  /*19020*/  LDL.LU.64 R50, [R1+0x8c0] ;  /* 0x0008c00001327983 */ /* 0x000ee20000300a00 */
[----:B------:R-:W-:-:S02]  /*19030*/  ISETP.GE.U32.AND P1, PT, R10, 0x7ffffe38, PT ;  /* 0x7ffffe380a00780c */ /* 0x000fc40003f26070 */
[----:B------:R-:W-:Y:S01]  /*19040*/  IADD3 R8, R8, -0x14b, RZ ;  /* 0xfffffeb508087810 */ /* 0x000fe20007ffe0ff */
[----:B------:R-:W-:Y:S01]  /*19050*/  VIADD R3, R3, 0xfffffeb4 ;  /* 0xfffffeb403037836 */ /* 0x000fe20000000000 */
[----:B------:R-:W3:Y:S02]  /*19060*/  LDC R10, c[0x0][0x230] ;  /* 0x00008c00ff0a7b82 */ /* 0x000ee40000000800 */
[----:B------:R-:W-:-:S07]  /*19070*/  ISETP.GE.U32.AND P4, PT, R8, 0x7ffffe36, PT ;  /* 0x7ffffe360800780c */ /* 0x000fce0003f86070 */
[----:B------:R1:W-:Y:S01]  /*19080*/  LDGSTS.E [R20+0x50000], desc[UR8][R40.64], !P1 ;  /* 0x5000000028147fae */ /* 0x0003e2000c921848 */
[----:B------:R-:W-:Y:S01]  /*19090*/  ISETP.GE.U32.AND P3, PT, R3, 0x7ffffe35, PT ;  /* 0x7ffffe350300780c */ /* 0x000fe20003f66070 */
[----:B------:R-:W-:Y:S01]  /*190a0*/  VIADD R2, R2, 0xfffffe97 ;  /* 0xfffffe9702027836 */ /* 0x000fe20000000000 */
[----:B------:R-:W3:Y:S01]  /*190b0*/  LDC R8, c[0x0][0x230] ;  /* 0x00008c00ff087b82 */ /* 0x000ee20000000800 */
[----:B------:R2:W-:Y:S01]  /*190c0*/  LDGSTS.E [R20+0x54000], desc[UR8][R28.64], !P1 ;  /* 0x540000001c147fae */ /* 0x0005e2000c921848 */
[----:B------:R-:W-:-:S06]  /*190d0*/  VIADD R11, R11, 0xfffffe96 ;  /* 0xfffffe960b0b7836 */ /* 0x000fcc0000000000 */
[----:B------:R-:W3:Y:S01]  /*190e0*/  LDC R3, c[0x0][0x230] ;  /* 0x00008c00ff037b82 */ /* 0x000ee20000000800 */
[----:B-1----:R-:W-:Y:S02]  /*190f0*/  VIADD R40, R26, 0xfffffe94 ;  /* 0xfffffe941a287836 */ /* 0x002fe40000000000 */
[----:B------:R-:W-:-:S05]  /*19100*/  IMAD.WIDE R64, R33, 0x4, R52 ;  /* 0x0000000421407825 */ /* 0x000fca00078e0234 */
[----:B------:R-:W-:Y:S04]  /*19110*/  STL.64 [R1+0x8e8], R64 ;  /* 0x0008e84001007387 */ /* 0x000fe80000100a00 */
[----:B------:R-:W-:Y:S01]  /*19120*/  LDGSTS.E [R20+0x50004], desc[UR8][R64.64], !P0 ;  /* 0x5000400040147fae */ /* 0x000fe2000c121848 */
[----:B--2---:R-:W-:-:S05]  /*19130*/  IMAD.WIDE R12, R33, 0x4, R12 ;  /* 0x00000004210c7825 */ /* 0x004fca00078e020c */
[----:B------:R1:W-:Y:S04]  /*19140*/  STL.64 [R1+0x7a8], R12 ;  /* 0x0007a80c01007387 */ /* 0x0003e80000100a00 */
[----:B------:R-:W2:Y:S01]  /*19150*/  LDL.LU.64 R52, [R1+0x8b0] ;  /* 0x0008b00001347983 */ /* 0x000ea20000300a00 */
[----:B------:R-:W-:-:S03]  /*19160*/  IMAD.WIDE R28, R33, 0x4, R108 ;  /* 0x00000004211c7825 */ /* 0x000fc600078e026c */
[----:B------:R-:W-:Y:S01]  /*19170*/  LDGSTS.E [R20+0x54004], desc[UR8][R12.64], !P0 ;  /* 0x540040000c147fae */ /* 0x000fe2000c121848 */
[C---:B----4-:R-:W-:Y:S01]  /*19180*/  IMAD.WIDE R26, R33.reuse, 0x4, R38 ;  /* 0x00000004211a7825 */ /* 0x050fe200078e0226 */
[----:B------:R-:W-:Y:S02]  /*19190*/  ISETP.GE.U32.AND P0, PT, R40, 0x7ffffe15, PT ;  /* 0x7ffffe152800780c */ /* 0x000fe40003f06070 */
[----:B------:R-:W4:Y:S04]  /*191a0*/  LDL.LU.64 R38, [R1+0x8a0] ;  /* 0x0008a00001267983 */ /* 0x000f280000300a00 */
[----:B------:R-:W-:Y:S04]  /*191b0*/  STL.64 [R1+0x8d8], R28 ;  /* 0x0008d81c01007387 */ /* 0x000fe80000100a00 */
[----:B------:R3:W-:Y:S04]  /*191c0*/  STL.64 [R1+0x900], R26 ;  /* 0x0009001a01007387 */ /* 0x0007e80000100a00 */
[----:B------:R-:W4:Y:S04]  /*191d0*/  LDL.LU.64 R108, [R1+0x890] ;  /* 0x00089000016c7983 */ /* 0x000f280000300a00 */
[----:B-1----:R-:W4:Y:S04]  /*191e0*/  LDL.LU.64 R12, [R1+0x880] ;  /* 0x00088000010c7983 */ /* 0x002f280000300a00 */
[----:B------:R-:W-:Y:S04]  /*191f0*/  LDGSTS.E [R20+0x50008], desc[UR8][R28.64], !P4 ;  /* 0x500080001c147fae */ /* 0x000fe8000e121848 */
[----:B------:R1:W-:Y:S01]  /*19200*/  LDGSTS.E [R20+0x54008], desc[UR8][R26.64], !P4 ;  /* 0x540080001a147fae */ /* 0x0003e2000e121848 */
[----:B------:R-:W-:-:S05]  /*19210*/  IMAD.WIDE R4, R33, 0x4, R4 ;  /* 0x0000000421047825 */ /* 0x000fca00078e0204 */
[----:B------:R1:W-:Y:S04]  /*19220*/  STL.64 [R1+0x7f8], R4 ;  /* 0x0007f80401007387 */ /* 0x0003e80000100a00 */
[----:B------:R-:W-:Y:S01]  /*19230*/  LDGSTS.E [R20+0x5000c], desc[UR8][R4.64], !P3 ;  /* 0x5000c00004147fae */ /* 0x000fe2000d921848 */
[----:B---3--:R-:W-:Y:S01]  /*19240*/  IMAD.WIDE R42, R33, 0x4, R42 ;  /* 0x00000004212a7825 */ /* 0x008fe200078e022a */
[----:B------:R-:W-:Y:S01]  /*19250*/  ISETP.GE.U32.AND P2, PT, R2, 0x7ffffe18, PT ;  /* 0x7ffffe180200780c */ /* 0x000fe20003f46070 */
[----:B-1----:R-:W1:Y:S03]  /*19260*/  LDC R26, c[0x0][0x230] ;  /* 0x00008c00ff1a7b82 */ /* 0x002e660000000800 */
[----:B------:R3:W-:Y:S04]  /*19270*/  STL.64 [R1+0x8c8], R42 ;  /* 0x0008c82a01007387 */ /* 0x0007e80000100a00 */
[----:B------:R-:W-:Y:S01]  /*19280*/  LDGSTS.E [R20+0x5400c], desc[UR8][R42.64], !P3 ;  /* 0x5400c0002a147fae */ /* 0x000fe2000d921848 */
[----:B------:R-:W-:Y:S01]  /*19290*/  ISETP.GE.U32.AND P5, PT, R11, 0x7ffffe17, PT ;  /* 0x7ffffe170b00780c */ /* 0x000fe20003fa6070 */
[----:B------:R-:W1:Y:S01]  /*192a0*/  LDC R2, c[0x0][0x230] ;  /* 0x00008c00ff027b82 */ /* 0x000e620000000800 */
[----:B------:R-:W-:-:S02]  /*192b0*/  IMAD.WIDE R40, R33, 0x4, R46 ;  /* 0x0000000421287825 */ /* 0x000fc400078e022e */
[----:B------:R-:W4:Y:S02]  /*192c0*/  LDL.LU.64 R46, [R1+0x870] ;  /* 0x00087000012e7983 */ /* 0x000f240000300a00 */
[C---:B------:R-:W-:Y:S02]  /*192d0*/  IMAD.WIDE R28, R33.reuse, 0x4, R50 ;  /* 0x00000004211c7825 */ /* 0x040fe400078e0232 */
[----:B------:R-:W4:Y:S01]  /*192e0*/  LDL.LU.64 R50, [R1+0x860] ;  /* 0x0008600001327983 */ /* 0x000f220000300a00 */
[----:B------:R-:W-:Y:S01]  /*192f0*/  IADD3 R10, R10, -0x16b, RZ ;  /* 0xfffffe950a0a7810 */ /* 0x000fe20007ffe0ff */
[----:B------:R-:W1:Y:S02]  /*19300*/  LDC R11, c[0x0][0x230] ;  /* 0x00008c00ff0b7b82 */ /* 0x000e640000000800 */
[----:B------:R1:W-:Y:S04]  /*19310*/  STL.64 [R1+0x8a8], R40 ;  /* 0x0008a82801007387 */ /* 0x0003e80000100a00 */
[----:B------:R1:W-:Y:S04]  /*19320*/  STL.64 [R1+0x8b8], R28 ;  /* 0x0008b81c01007387 */ /* 0x0003e80000100a00 */
[----:B------:R-:W4:Y:S04]  /*19330*/  LDL.LU.64 R4, [R1+0x850] ;  /* 0x0008500001047983 */ /* 0x000f280000300a00 */
[----:B---3--:R-:W3:Y:S01]  /*19340*/  LDL.LU.64 R42, [R1+0x840] ;  /* 0x00084000012a7983 */ /* 0x008ee20000300a00 */
[----:B------:R-:W-:Y:S01]  /*19350*/  ISETP.GE.U32.AND P1, PT, R10, 0x7ffffe16, PT ;  /* 0x7ffffe160a00780c */ /* 0x000fe20003f26070 */
[----:B--2---:R-:W-:-:S02]  /*19360*/  IMAD.WIDE R64, R33, 0x4, R52 ;  /* 0x0000000421407825 */ /* 0x004fc400078e0234 */
[----:B------:R1:W-:Y:S02]  /*19370*/  LDGSTS.E [R20+0x58000], desc[UR8][R40.64], !P2 ;  /* 0x5800000028147fae */ /* 0x0003e4000d121848 */
[C---:B----4-:R-:W-:Y:S02]  /*19380*/  IMAD.WIDE R38, R33.reuse, 0x4, R38 ;  /* 0x0000000421267825 */ /* 0x050fe400078e0226 */
[----:B------:R2:W-:Y:S02]  /*19390*/  LDGSTS.E [R20+0x5c000], desc[UR8][R28.64], !P2 ;  /* 0x5c0000001c147fae */ /* 0x0005e4000d121848 */
[----:B------:R-:W-:Y:S02]  /*193a0*/  VIADD R8, R8, 0xfffffef3 ;  /* 0xfffffef308087836 */ /* 0x000fe40000000000 */
[----:B------:R-:W-:Y:S01]  /*193b0*/  STL.64 [R1+0x888], R64 ;  /* 0x0008884001007387 */ /* 0x000fe20000100a00 */
[----:B------:R-:W-:-:S03]  /*193c0*/  IMAD.WIDE R46, R33, 0x4, R46 ;  /* 0x00000004212e7825 */ /* 0x000fc600078e022e */
[----:B------:R4:W-:Y:S01]  /*193d0*/  STL.64 [R1+0x898], R38 ;  /* 0x0008982601007387 */ /* 0x0009e20000100a00 */
[----:B------:R-:W-:-:S03]  /*193e0*/  VIADD R3, R3, 0xfffffef2 ;  /* 0xfffffef203037836 */ /* 0x000fc60000000000 */
[----:B------:R-:W3:Y:S01]  /*193f0*/  LDL.LU.64 R52, [R1+0x830] ;  /* 0x0008300001347983 */ /* 0x000ee20000300a00 */
[C---:B-1----:R-:W-:Y:S01]  /*19400*/  IMAD.WIDE R40, R33.reuse, 0x4, R108 ;  /* 0x0000000421287825 */ /* 0x042fe200078e026c */
[----:B------:R-:W-:Y:S01]  /*19410*/  IADD3 R2, R2, -0x10f, RZ ;  /* 0xfffffef102027810 */ /* 0x000fe20007ffe0ff */
[----:B------:R-:W1:Y:S01]  /*19420*/  LDC R10, c[0x0][0x230] ;  /* 0x00008c00ff0a7b82 */ /* 0x000e620000000800 */
[----:B------:R-:W-:Y:S01]  /*19430*/  LDGSTS.E [R20+0x58004], desc[UR8][R64.64], !P5 ;  /* 0x5800400040147fae */ /* 0x000fe2000e921848 */
[----:B--2---:R-:W-:-:S03]  /*19440*/  IMAD.WIDE R28, R33, 0x4, R12 ;  /* 0x00000004211c7825 */ /* 0x004fc600078e020c */
[----:B------:R-:W2:Y:S04]  /*19450*/  LDL.LU.64 R12, [R1+0x820] ;  /* 0x00082000010c7983 */ /* 0x000ea80000300a00 */
[----:B------:R4:W-:Y:S01]  /*19460*/  STL.64 [R1+0x7e8], R40 ;  /* 0x0007e82801007387 */ /* 0x0009e20000100a00 */
[----:B------:R-:W-:-:S03]  /*19470*/  IMAD.WIDE R50, R33, 0x4, R50 ;  /* 0x0000000421327825 */ /* 0x000fc600078e0232 */
[----:B------:R3:W-:Y:S04]  /*19480*/  STL.64 [R1+0x880], R28 ;  /* 0x0008801c01007387 */ /* 0x0007e80000100a00 */
[----:B------:R-:W2:Y:S04]  /*19490*/  LDL.LU.64 R108, [R1+0x810] ;  /* 0x00081000016c7983 */ /* 0x000ea80000300a00 */
[----:B------:R-:W-:Y:S04]  /*194a0*/  LDGSTS.E [R20+0x5c004], desc[UR8][R38.64], !P5 ;  /* 0x5c00400026147fae */ /* 0x000fe8000e921848 */
[----:B------:R3:W-:Y:S04]  /*194b0*/  LDGSTS.E [R20+0x58008], desc[UR8][R40.64], !P1 ;  /* 0x5800800028147fae */ /* 0x0007e8000c921848 */
[----:B------:R1:W-:Y:S04]  /*194c0*/  LDGSTS.E [R20+0x5c008], desc[UR8][R28.64], !P1 ;  /* 0x5c0080001c147fae */ /* 0x0003e8000c921848 */
[----:B----4-:R-:W4:Y:S01]  /*194d0*/  LDL.LU.64 R38, [R1+0x800] ;  /* 0x0008000001267983 */ /* 0x010f220000300a00 */
[----:B---3--:R-:W-:-:S03]  /*194e0*/  VIADD R40, R26, 0xfffffed2 ;  /* 0xfffffed21a287836 */ /* 0x008fc60000000000 */
[----:B------:R3:W-:Y:S01]  /*194f0*/  STL.64 [R1+0x310], R46 ;  /* 0x0003102e01007387 */ /* 0x0007e20000100a00 */
[----:B------:R-:W-:-:S03]  /*19500*/  IMAD.WIDE R26, R33, 0x4, R42 ;  /* 0x00000004211a7825 */ /* 0x000fc600078e022a */
[----:B------:R3:W-:Y:S01]  /*19510*/  STL.64 [R1+0x870], R50 ;  /* 0x0008703201007387 */ /* 0x0007e20000100a00 */
[----:B-1----:R-:W-:-:S03]  /*19520*/  IMAD.WIDE R28, R33, 0x4, R4 ;  /* 0x00000004211c7825 */ /* 0x002fc600078e0204 */
[----:B------:R-:W4:Y:S04]  /*19530*/  LDL.LU.64 R4, [R1+0x7f0] ;  /* 0x0007f00001047983 */ /* 0x000f280000300a00 */
[----:B------:R-:W4:Y:S04]  /*19540*/  LDL.LU.64 R42, [R1+0x7e0] ;  /* 0x0007e000012a7983 */ /* 0x000f280000300a00 */
[----:B------:R-:W-:Y:S04]  /*19550*/  STL.64 [R1+0x868], R28 ;  /* 0x0008681c01007387 */ /* 0x000fe80000100a00 */
[----:B------:R-:W-:Y:S04]  /*19560*/  LDGSTS.E [R20+0x5800c], desc[UR8][R46.64], !P0 ;  /* 0x5800c0002e147fae */ /* 0x000fe8000c121848 */
[----:B------:R1:W-:Y:S04]  /*19570*/  STL.64 [R1+0x860], R26 ;  /* 0x0008601a01007387 */ /* 0x0003e80000100a00 */
[----:B------:R-:W-:Y:S04]  /*19580*/  LDGSTS.E [R20+0x5c00c], desc[UR8][R50.64], !P0 ;  /* 0x5c00c00032147fae */ /* 0x000fe8000c121848 */
[----:B---3--:R-:W3:Y:S04]  /*19590*/  LDL.LU.64 R46, [R1+0x7d0] ;  /* 0x0007d000012e7983 */ /* 0x008ee80000300a00 */
[----:B------:R-:W3:Y:S01]  /*195a0*/  LDL.LU.64 R50, [R1+0x7c0] ;  /* 0x0007c00001327983 */ /* 0x000ee20000300a00 */
[----:B------:R-:W-:-:S02]  /*195b0*/  ISETP.GE.U32.AND P4, PT, R8, 0x7ffffe74, PT ;  /* 0x7ffffe740800780c */ /* 0x000fc40003f86070 */
[----:B------:R-:W-:Y:S01]  /*195c0*/  ISETP.GE.U32.AND P3, PT, R3, 0x7ffffe73, PT ;  /* 0x7ffffe730300780c */ /* 0x000fe20003f66070 */
[----:B------:R-:W-:Y:S01]  /*195d0*/  VIADD R11, R11, 0xfffffef0 ;  /* 0xfffffef00b0b7836 */ /* 0x000fe20000000000 */
[----:B------:R-:W-:Y:S01]  /*195e0*/  ISETP.GE.U32.AND P2, PT, R2, 0x7ffffe72, PT ;  /* 0x7ffffe720200780c */ /* 0x000fe20003f46070 */
[----:B------:R-:W4:Y:S01]  /*195f0*/  LDC R8, c[0x0][0x230] ;  /* 0x00008c00ff087b82 */ /* 0x000f220000000800 */
[----:B------:R-:W-:-:S07]  /*19600*/  ISETP.GE.U32.AND P0, PT, R40, 0x7ffffe53, PT ;  /* 0x7ffffe532800780c */ /* 0x000fce0003f06070 */
[----:B------:R-:W-:Y:S01]  /*19610*/  LDGSTS.E [R21+0x40000], desc[UR8][R28.64], !P4 ;  /* 0x400000001c157fae */ /* 0x000fe2000e121848 */
[----:B------:R-:W-:Y:S01]  /*19620*/  ISETP.GE.U32.AND P5, PT, R11, 0x7ffffe71, PT ;  /* 0x7ffffe710b00780c */ /* 0x000fe20003fa6070 */
[----:B------:R-:W3:Y:S02]  /*19630*/  LDC R3, c[0x0][0x230] ;  /* 0x00008c00ff037b82 */ /* 0x000ee40000000800 */
[----:B------:R1:W-:Y:S01]  /*19640*/  LDGSTS.E [R21+0x44000], desc[UR8][R26.64], !P4 ;  /* 0x440000001a157fae */ /* 0x0003e2000e121848 */
[----:B------:R-:W-:-:S05]  /*19650*/  VIADD R10, R10, 0xfffffed3 ;  /* 0xfffffed30a0a7836 */ /* 0x000fca0000000000 */
[----:B------:R-:W3:Y:S08]  /*19660*/  LDC R2, c[0x0][0x230] ;  /* 0x00008c00ff027b82 */ /* 0x000ef00000000800 */
[----:B-1----:R-:W1:Y:S01]  /*19670*/  LDC R26, c[0x0][0x230] ;  /* 0x00008c00ff1a7b82 */ /* 0x002e620000000800 */
[----:B------:R-:W-:-:S04]  /*19680*/  IMAD.WIDE R64, R33, 0x4, R52 ;  /* 0x0000000421407825 */ /* 0x000fc800078e0234 */
[C---:B--2---:R-:W-:Y:S01]  /*19690*/  IMAD.WIDE R12, R33.reuse, 0x4, R12 ;  /* 0x00000004210c7825 */ /* 0x044fe200078e020c */
[----:B------:R-:W-:Y:S03]  /*196a0*/  STL.64 [R1+0x858], R64 ;  /* 0x0008584001007387 */ /* 0x000fe60000100a00 */
[C---:B----4-:R-:W-:Y:S01]  /*196b0*/  IMAD.WIDE R4, R33.reuse, 0x4, R4 ;  /* 0x0000000421047825 */ /* 0x050fe200078e0204 */
[----:B------:R2:W-:Y:S03]  /*196c0*/  STL.64 [R1+0x850], R12 ;  /* 0x0008500c01007387 */ /* 0x0005e60000100a00 */
[C---:B------:R-:W-:Y:S01]  /*196d0*/  IMAD.WIDE R42, R33.reuse, 0x4, R42 ;  /* 0x00000004212a7825 */ /* 0x040fe200078e022a */
[----:B------:R-:W4:Y:S01]  /*196e0*/  LDL.LU.64 R52, [R1+0x7b0] ;  /* 0x0007b00001347983 */ /* 0x000f220000300a00 */
[----:B------:R-:W-:Y:S01]  /*196f0*/  IADD3 R8, R8, -0x12f, RZ ;  /* 0xfffffed108087810 */ /* 0x000fe20007ffe0ff */
[----:B------:R-:W1:Y:S01]  /*19700*/  LDC R11, c[0x0][0x230] ;  /* 0x00008c00ff0b7b82 */ /* 0x000e620000000800 */
[C---:B------:R-:W-:Y:S01]  /*19710*/  IMAD.WIDE R40, R33.reuse, 0x4, R108 ;  /* 0x0000000421287825 */ /* 0x040fe200078e026c */
[----:B------:R-:W-:Y:S03]  /*19720*/  LDGSTS.E [R21+0x40004], desc[UR8][R64.64], !P3 ;  /* 0x4000400040157fae */ /* 0x000fe6000d921848 */
[C---:B------:R-:W-:Y:S01]  /*19730*/  IMAD.WIDE R28, R33.reuse, 0x4, R38 ;  /* 0x00000004211c7825 */ /* 0x040fe200078e0226 */
[----:B------:R-:W-:Y:S04]  /*19740*/  LDGSTS.E [R21+0x44004], desc[UR8][R12.64], !P3 ;  /* 0x440040000c157fae */ /* 0x000fe8000d921848 */
[----:B------:R-:W4:Y:S04]  /*19750*/  LDL.LU.64 R38, [R1+0x7a0] ;  /* 0x0007a00001267983 */ /* 0x000f280000300a00 */
[----:B------:R3:W-:Y:S04]  /*19760*/  STL.64 [R1+0x848], R40 ;  /* 0x0008482801007387 */ /* 0x0007e80000100a00 */
[----:B------:R3:W-:Y:S04]  /*19770*/  STL.64 [R1+0x840], R28 ;  /* 0x0008401c01007387 */ /* 0x0007e80000100a00 */
[----:B------:R-:W4:Y:S04]  /*19780*/  LDL.LU.64 R108, [R1+0x790] ;  /* 0x00079000016c7983 */ /* 0x000f280000300a00 */
[----:B--2---:R-:W2:Y:S04]  /*19790*/  LDL.LU.64 R12, [R1+0x780] ;  /* 0x00078000010c7983 */ /* 0x004ea80000300a00 */
[----:B------:R3:W-:Y:S04]  /*197a0*/  LDGSTS.E [R21+0x40008], desc[UR8][R40.64], !P2 ;  /* 0x4000800028157fae */ /* 0x0007e8000d121848 */
[----:B------:R1:W-:Y:S04]  /*197b0*/  LDGSTS.E [R21+0x44008], desc[UR8][R28.64], !P2 ;  /* 0x440080001c157fae */ /* 0x0003e8000d121848 */
[----:B------:R1:W-:Y:S01]  /*197c0*/  STL.64 [R1+0x838], R4 ;  /* 0x0008380401007387 */ /* 0x0003e20000100a00 */
[----:B---3--:R-:W-:-:S03]  /*197d0*/  IMAD.WIDE R40, R33, 0x4, R46 ;  /* 0x0000000421287825 */ /* 0x008fc600078e022e */
[----:B------:R3:W-:Y:S01]  /*197e0*/  STL.64 [R1+0x830], R42 ;  /* 0x0008302a01007387 */ /* 0x0007e20000100a00 */
[----:B-1----:R-:W-:-:S03]  /*197f0*/  IMAD.WIDE R28, R33, 0x4, R50 ;  /* 0x00000004211c7825 */ /* 0x002fc600078e0232 */
[----:B------:R-:W2:Y:S04]  /*19800*/  LDL.LU.64 R46, [R1+0x770] ;  /* 0x00077000012e7983 */ /* 0x000ea80000300a00 */
[----:B------:R-:W2:Y:S04]  /*19810*/  LDL.LU.64 R50, [R1+0x760] ;  /* 0x0007600001327983 */ /* 0x000ea80000300a00 */
[----:B------:R1:W-:Y:S04]  /*19820*/  STL.64 [R1+0x828], R40 ;  /* 0x0008282801007387 */ /* 0x0003e80000100a00 */
[----:B------:R-:W-:Y:S04]  /*19830*/  LDGSTS.E [R21+0x4000c], desc[UR8][R4.64], !P5 ;  /* 0x4000c00004157fae */ /* 0x000fe8000e921848 */
[----:B------:R4:W-:Y:S04]  /*19840*/  STL.64 [R1+0x318], R28 ;  /* 0x0003181c01007387 */ /* 0x0009e80000100a00 */
[----:B------:R-:W-:Y:S04]  /*19850*/  LDGSTS.E [R21+0x4400c], desc[UR8][R42.64], !P5 ;  /* 0x4400c0002a157fae */ /* 0x000fe8000e921848 */
[----:B------:R-:W2:Y:S04]  /*19860*/  LDL.LU.64 R4, [R1+0x750] ;  /* 0x0007500001047983 */ /* 0x000ea80000300a00 */
[----:B---3--:R-:W3:Y:S01]  /*19870*/  LDL.LU.64 R42, [R1+0x740] ;  /* 0x00074000012a7983 */ /* 0x008ee20000300a00 */
[----:B------:R-:W-:Y:S01]  /*19880*/  ISETP.GE.U32.AND P1, PT, R10, 0x7ffffe54, PT ;  /* 0x7ffffe540a00780c */ /* 0x000fe20003f26070 */
[----:B------:R-:W-:Y:S01]  /*19890*/  VIADD R3, R3, 0xfffffed0 ;  /* 0xfffffed003037836 */ /* 0x000fe20000000000 */
[----:B------:R-:W-:Y:S01]  /*198a0*/  ISETP.GE.U32.AND P4, PT, R8, 0x7ffffe52, PT ;  /* 0x7ffffe520800780c */ /* 0x000fe20003f86070 */
[----:B------:R-:W3:Y:S10]  /*198b0*/  LDC R10, c[0x0][0x230] ;  /* 0x00008c00ff0a7b82 */ /* 0x000ef40000000800 */
        /* <DEDUP_REMOVED lines=8> */
[----:B----4-:R-:W-:-:S05]  /*19940*/  IMAD.WIDE R64, R33, 0x4, R52 ;  /* 0x0000000421407825 */ /* 0x010fca00078e0234 */
[----:B------:R-:W-:Y:S04]  /*19950*/  STL.64 [R1+0x320], R64 ;  /* 0x0003204001007387 */ /* 0x000fe80000100a00 */
[----:B------:R-:W-:Y:S01]  /*19960*/  LDGSTS.E [R21+0x48004], desc[UR8][R64.64], !P0 ;  /* 0x4800400040157fae */ /* 0x000fe2000c121848 */
[----:B------:R-:W-:-:S05]  /*19970*/  IMAD.WIDE R38, R33, 0x4, R38 ;  /* 0x0000000421267825 */ /* 0x000fca00078e0226 */
[----:B------:R1:W-:Y:S04]  /*19980*/  STL.64 [R1+0x328], R38 ;  /* 0x0003282601007387 */ /* 0x0003e80000100a00 */
[----:B------:R-:W4:Y:S01]  /*19990*/  LDL.LU.64 R52, [R1+0x730] ;  /* 0x0007300001347983 */ /* 0x000f220000300a00 */
[----:B------:R-:W-:-:S03]  /*199a0*/  IMAD.WIDE R28, R33, 0x4, R108 ;  /* 0x00000004211c7825 */ /* 0x000fc600078e026c */
[----:B------:R-:W-:Y:S01]  /*199b0*/  LDGSTS.E [R21+0x4c004], desc[UR8][R38.64], !P0 ;  /* 0x4c00400026157fae */ /* 0x000fe2000c121848 */
[C---:B--2---:R-:W-:Y:S01]  /*199c0*/  IMAD.WIDE R26, R33.reuse, 0x4, R12 ;  /* 0x00000004211a7825 */ /* 0x044fe200078e020c */
[----:B------:R-:W-:Y:S02]  /*199d0*/  ISETP.GE.U32.AND P0, PT, R40, 0x7ffffe31, PT ;  /* 0x7ffffe312800780c */ /* 0x000fe40003f06070 */
[----:B------:R-:W2:Y:S04]  /*199e0*/  LDL.LU.64 R12, [R1+0x720] ;  /* 0x00072000010c7983 */ /* 0x000ea80000300a00 */
[----:B------:R-:W-:Y:S04]  /*199f0*/  STL.64 [R1+0x338], R28 ;  /* 0x0003381c01007387 */ /* 0x000fe80000100a00 */
[----:B------:R1:W-:Y:S04]  /*19a00*/  STL.64 [R1+0x340], R26 ;  /* 0x0003401a01007387 */ /* 0x0003e80000100a00 */
[----:B------:R-:W2:Y:S04]  /*19a10*/  LDL.LU.64 R108, [R1+0x710] ;  /* 0x00071000016c7983 */ /* 0x000ea80000300a00 */
[----:B-1----:R-:W2:Y:S01]  /*19a20*/  LDL.LU.64 R38, [R1+0x700] ;  /* 0x0007000001267983 */ /* 0x002ea20000300a00 */
[----:B------:R-:W-:-:S03]  /*19a30*/  IMAD.WIDE R46, R33, 0x4, R46 ;  /* 0x00000004212e7825 */ /* 0x000fc600078e022e */
[----:B------:R-:W-:Y:S01]  /*19a40*/  LDGSTS.E [R21+0x48008], desc[UR8][R28.64], !P4 ;  /* 0x480080001c157fae */ /* 0x000fe2000e121848 */
[----:B------:R-:W-:-:S03]  /*19a50*/  IMAD.WIDE R50, R33, 0x4, R50 ;  /* 0x0000000421327825 */ /* 0x000fc600078e0232 */
[----:B------:R1:W-:Y:S04]  /*19a60*/  STL.64 [R1+0x350], R46 ;  /* 0x0003502e01007387 */ /* 0x0003e80000100a00 */
[----:B------:R1:W-:Y:S04]  /*19a70*/  STL.64 [R1+0x360], R50 ;  /* 0x0003603201007387 */ /* 0x0003e80000100a00 */
[----:B------:R1:W-:Y:S04]  /*19a80*/  LDGSTS.E [R21+0x4c008], desc[UR8][R26.64], !P4 ;  /* 0x4c0080001a157fae */ /* 0x0003e8000e121848 */
[----:B------:R-:W-:Y:S04]  /*19a90*/  LDGSTS.E [R21+0x4800c], desc[UR8][R46.64], !P3 ;  /* 0x4800c0002e157fae */ /* 0x000fe8000d921848 */
[----:B------:R-:W-:Y:S01]  /*19aa0*/  LDGSTS.E [R21+0x4c00c], desc[UR8][R50.64], !P3 ;  /* 0x4c00c00032157fae */ /* 0x000fe2000d921848 */
[----:B------:R-:W-:Y:S01]  /*19ab0*/  IMAD.WIDE R40, R33, 0x4, R4 ;  /* 0x0000000421287825 */ /* 0x000fe200078e0204 */
[----:B------:R-:W-:-:S02]  /*19ac0*/  ISETP.GE.U32.AND P2, PT, R2, 0x7ffffe34, PT ;  /* 0x7ffffe340200780c */ /* 0x000fc40003f46070 */
[----:B------:R-:W2:Y:S01]  /*19ad0*/  LDL.LU.64 R4, [R1+0x6f0] ;  /* 0x0006f00001047983 */ /* 0x000ea20000300a00 */
[----:B-1----:R-:W1:Y:S01]  /*19ae0*/  LDC R26, c[0x0][0x230] ;  /* 0x00008c00ff1a7b82 */ /* 0x002e620000000800 */
[----:B---3--:R-:W-:Y:S02]  /*19af0*/  IMAD.WIDE R28, R33, 0x4, R42 ;  /* 0x00000004211c7825 */ /* 0x008fe400078e022a */
[----:B------:R-:W3:Y:S01]  /*19b00*/  LDL.LU.64 R42, [R1+0x6e0] ;  /* 0x0006e000012a7983 */ /* 0x000ee20000300a00 */
[----:B------:R-:W-:-:S04]  /*19b10*/  ISETP.GE.U32.AND P5, PT, R11, 0x7ffffe33, PT ;  /* 0x7ffffe330b00780c */ /* 0x000fc80003fa6070 */
[----:B------:R-:W3:Y:S01]  /*19b20*/  LDC R2, c[0x0][0x230] ;  /* 0x00008c00ff027b82 */ /* 0x000ee20000000800 */
[----:B------:R2:W-:Y:S04]  /*19b30*/  STL.64 [R1+0x810], R40 ;  /* 0x0008102801007387 */ /* 0x0005e80000100a00 */
[----:B------:R2:W-:Y:S01]  /*19b40*/  STL.64 [R1+0x820], R28 ;  /* 0x0008201c01007387 */ /* 0x0005e20000100a00 */
[----:B------:R-:W-:Y:S02]  /*19b50*/  IADD3 R10, R10, -0x14f, RZ ;  /* 0xfffffeb10a0a7810 */ /* 0x000fe40007ffe0ff */
[----:B------:R-:W3:Y:S01]  /*19b60*/  LDC R11, c[0x0][0x230] ;  /* 0x00008c00ff0b7b82 */ /* 0x000ee20000000800 */
[----:B------:R-:W3:Y:S04]  /*19b70*/  LDL.LU.64 R46, [R1+0x6d0] ;  /* 0x0006d000012e7983 */ /* 0x000ee80000300a00 */
[----:B------:R-:W3:Y:S01]  /*19b80*/  LDL.LU.64 R50, [R1+0x6c0] ;  /* 0x0006c00001327983 */ /* 0x000ee20000300a00 */
[----:B------:R-:W-:-:S02]  /*19b90*/  ISETP.GE.U32.AND P1, PT, R10, 0x7ffffe32, PT ;  /* 0x7ffffe320a00780c */ /* 0x000fc40003f26070 */
[----:B------:R-:W3:Y:S01]  /*19ba0*/  LDC R10, c[0x0][0x230] ;  /* 0x00008c00ff0a7b82 */ /* 0x000ee20000000800 */
[----:B------:R1:W-:Y:S04]  /*19bb0*/  LDGSTS.E [R21+0x50000], desc[UR8][R40.64], !P2 ;  /* 0x5000000028157fae */ /* 0x0003e8000d121848 */
[----:B------:R1:W-:Y:S01]  /*19bc0*/  LDGSTS.E [R21+0x54000], desc[UR8][R28.64], !P2 ;  /* 0x540000001c157fae */ /* 0x0003e2000d121848 */
[----:B----4-:R-:W-:-:S05]  /*19bd0*/  IMAD.WIDE R64, R33, 0x4, R52 ;  /* 0x0000000421407825 */ /* 0x010fca00078e0234 */
[----:B------:R-:W-:Y:S01]  /*19be0*/  STL.64 [R1+0x818], R64 ;  /* 0x0008184001007387 */ /* 0x000fe20000100a00 */
[----:B--2---:R-:W-:-:S03]  /*19bf0*/  IMAD.WIDE R12, R33, 0x4, R12 ;  /* 0x00000004210c7825 */ /* 0x004fc600078e020c */
[----:B------:R-:W-:Y:S04]  /*19c00*/  LDGSTS.E [R21+0x50004], desc[UR8][R64.64], !P5 ;  /* 0x5000400040157fae */ /* 0x000fe8000e921848 */
[----:B------:R2:W-:Y:S04]  /*19c10*/  STL.64 [R1+0x808], R12 ;  /* 0x0008080c01007387 */ /* 0x0005e80000100a00 */
[----:B------:R-:W4:Y:S01]  /*19c20*/  LDL.LU.64 R52, [R1+0x6b0] ;  /* 0x0006b00001347983 */ /* 0x000f220000300a00 */
[----:B-1----:R-:W-:-:S03]  /*19c30*/  IMAD.WIDE R40, R33, 0x4, R108 ;  /* 0x0000000421287825 */ /* 0x002fc600078e026c */
[----:B------:R-:W-:Y:S01]  /*19c40*/  LDGSTS.E [R21+0x54004], desc[UR8][R12.64], !P5 ;  /* 0x540040000c157fae */ /* 0x000fe2000e921848 */
[----:B------:R-:W-:-:S03]  /*19c50*/  IMAD.WIDE R28, R33, 0x4, R38 ;  /* 0x00000004211c7825 */ /* 0x000fc600078e0226 */
[----:B------:R1:W-:Y:S04]  /*19c60*/  LDGSTS.E [R21+0x50008], desc[UR8][R40.64], !P1 ;  /* 0x5000800028157fae */ /* 0x0003e8000c921848 */
[----:B------:R-:W4:Y:S04]  /*19c70*/  LDL.LU.64 R38, [R1+0x6a0] ;  /* 0x0006a00001267983 */ /* 0x000f280000300a00 */
[----:B------:R1:W-:Y:S04]  /*19c80*/  STL.64 [R1+0x7f0], R40 ;  /* 0x0007f02801007387 */ /* 0x0003e80000100a00 */
[----:B------:R3:W-:Y:S04]  /*19c90*/  STL.64 [R1+0x878], R28 ;  /* 0x0008781c01007387 */ /* 0x0007e80000100a00 */
[----:B------:R-:W4:Y:S04]  /*19ca0*/  LDL.LU.64 R108, [R1+0x690] ;  /* 0x00069000016c7983 */ /* 0x000f280000300a00 */
[----:B--2---:R-:W2:Y:S01]  /*19cb0*/  LDL.LU.64 R12, [R1+0x680] ;  /* 0x00068000010c7983 */ /* 0x004ea20000300a00 */
[----:B-1----:R-:W-:-:S03]  /*19cc0*/  VIADD R40, R26, 0xfffffeee ;  /* 0xfffffeee1a287836 */ /* 0x002fc60000000000 */
[----:B------:R1:W-:Y:S01]  /*19cd0*/  LDGSTS.E [R21+0x54008], desc[UR8][R28.64], !P1 ;  /* 0x540080001c157fae */ /* 0x0003e2000c921848 */
[----:B------:R-:W-:-:S04]  /*19ce0*/  IMAD.WIDE R4, R33, 0x4, R4 ;  /* 0x0000000421047825 */ /* 0x000fc800078e0204 */
[C---:B---3--:R-:W-:Y:S01]  /*19cf0*/  IMAD.WIDE R42, R33.reuse, 0x4, R42 ;  /* 0x00000004212a7825 */ /* 0x048fe200078e022a */
[----:B------:R3:W-:Y:S04]  /*19d00*/  STL.64 [R1+0x7e0], R4 ;  /* 0x0007e00401007387 */ /* 0x0007e80000100a00 */
[----:B------:R3:W-:Y:S04]  /*19d10*/  STL.64 [R1+0x7d8], R42 ;  /* 0x0007d82a01007387 */ /* 0x0007e80000100a00 */
[----:B------:R-:W-:Y:S01]  /*19d20*/  LDGSTS.E [R21+0x5000c], desc[UR8][R4.64], !P0 ;  /* 0x5000c00004157fae */ /* 0x000fe2000c121848 */
[----:B-1----:R-:W-:-:S03]  /*19d30*/  IMAD.WIDE R28, R33, 0x4, R46 ;  /* 0x00000004211c7825 */ /* 0x002fc600078e022e */
[----:B------:R-:W-:Y:S01]  /*19d40*/  LDGSTS.E [R21+0x5400c], desc[UR8][R42.64], !P0 ;  /* 0x5400c0002a157fae */ /* 0x000fe2000c121848 */
[----:B------:R-:W-:-:S03]  /*19d50*/  IMAD.WIDE R26, R33, 0x4, R50 ;  /* 0x00000004211a7825 */ /* 0x000fc600078e0232 */
[----:B------:R-:W2:Y:S04]  /*19d60*/  LDL.LU.64 R46, [R1+0x670] ;  /* 0x00067000012e7983 */ /* 0x000ea80000300a00 */
[----:B------:R-:W2:Y:S04]  /*19d70*/  LDL.LU.64 R50, [R1+0x660] ;  /* 0x0006600001327983 */ /* 0x000ea80000300a00 */
[----:B------:R-:W-:Y:S04]  /*19d80*/  STL.64 [R1+0x7c8], R28 ;  /* 0x0007c81c01007387 */ /* 0x000fe80000100a00 */
[----:B------:R1:W-:Y:S04]  /*19d90*/  STL.64 [R1+0x7c0], R26 ;  /* 0x0007c01a01007387 */ /* 0x0003e80000100a00 */
[----:B---3--:R-:W3:Y:S04]  /*19da0*/  LDL.LU.64 R4, [R1+0x650] ;  /* 0x0006500001047983 */ /* 0x008ee80000300a00 */
[----:B------:R-:W3:Y:S01]  /*19db0*/  LDL.LU.64 R42, [R1+0x638] ;  /* 0x00063800012a7983 */ /* 0x000ee20000300a00 */
[----:B------:R-:W-:-:S02]  /*19dc0*/  VIADD R8, R8, 0xfffffe93 ;  /* 0xfffffe9308087836 */ /* 0x000fc40000000000 */
[----:B------:R-:W-:-:S03]  /*19dd0*/  VIADD R3, R3, 0xfffffe92 ;  /* 0xfffffe9203037836 */ /* 0x000fc60000000000 */
[----:B------:R-:W-:Y:S01]  /*19de0*/  ISETP.GE.U32.AND P4, PT, R8, 0x7ffffe14, PT ;  /* 0x7ffffe140800780c */ /* 0x000fe20003f86070 */
[----:B------:R-:W-:Y:S01]  /*19df0*/  VIADD R11, R11, 0xfffffe90 ;  /* 0xfffffe900b0b7836 */ /* 0x000fe20000000000 */
[----:B------:R-:W-:Y:S01]  /*19e00*/  IADD3 R2, R2, -0x16f, RZ ;  /* 0xfffffe9102027810 */ /* 0x000fe20007ffe0ff */
[----:B------:R-:W-:Y:S01]  /*19e10*/  VIADD R10, R10, 0xfffffeef ;  /* 0xfffffeef0a0a7836 */ /* 0x000fe20000000000 */
[----:B------:R-:W-:Y:S01]  /*19e20*/  ISETP.GE.U32.AND P3, PT, R3, 0x7ffffe13, PT ;  /* 0x7ffffe130300780c */ /* 0x000fe20003f66070 */
[----:B------:R-:W3:Y:S01]  /*19e30*/  LDC R8, c[0x0][0x230] ;  /* 0x00008c00ff087b82 */ /* 0x000ee20000000800 */
[----:B------:R-:W-:Y:S02]  /*19e40*/  ISETP.GE.U32.AND P2, PT, R2, 0x7ffffe12, PT ;  /* 0x7ffffe120200780c */ /* 0x000fe40003f46070 */
[----:B------:R-:W-:Y:S02]  /*19e50*/  ISETP.GE.U32.AND P5, PT, R11, 0x7ffffe11, PT ;  /* 0x7ffffe110b00780c */ /* 0x000fe40003fa6070 */
[----:B------:R-:W-:-:S03]  /*19e60*/  ISETP.GE.U32.AND P1, PT, R10, 0x7ffffe70, PT ;  /* 0x7ffffe700a00780c */ /* 0x000fc60003f26070 */
[----:B------:R-:W1:Y:S01]  /*19e70*/  LDC R11, c[0x0][0x230] ;  /* 0x00008c00ff0b7b82 */ /* 0x000e620000000800 */
[----:B------:R-:W-:Y:S01]  /*19e80*/  ISETP.GE.U32.AND P0, PT, R40, 0x7ffffe6f, PT ;  /* 0x7ffffe6f2800780c */ /* 0x000fe20003f06070 */
[----:B------:R-:W-:Y:S04]  /*19e90*/  LDGSTS.E [R21+0x58000], desc[UR8][R28.64], !P4 ;  /* 0x580000001c157fae */ /* 0x000fe8000e121848 */
[----:B------:R1:W-:Y:S02]  /*19ea0*/  LDGSTS.E [R21+0x5c000], desc[UR8][R26.64], !P4 ;  /* 0x5c0000001a157fae */ /* 0x0003e4000e121848 */
[----:B------:R-:W1:Y:S08]  /*19eb0*/  LDC R10, c[0x0][0x230] ;  /* 0x00008c00ff0a7b82 */ /* 0x000e700000000800 */
[----:B------:R-:W3:Y:S01]  /*19ec0*/  LDC R3, c[0x0][0x230] ;  /* 0x00008c00ff037b82 */ /* 0x000ee20000000800 */
[----:B-1----:R-:W-:-:S07]  /*19ed0*/  VIADD R11, R11, 0xfffffece ;  /* 0xfffffece0b0b7836 */ /* 0x002fce0000000000 */
[----:B------:R-:W1:Y:S01]  /*19ee0*/  LDC R2, c[0x0][0x230] ;  /* 0x00008c00ff027b82 */ /* 0x000e620000000800 */
[----:B------:R-:W-:-:S07]  /*19ef0*/  IADD3 R10, R10, -0x133, RZ ;  /* 0xfffffecd0a0a7810 */ /* 0x000fce0007ffe0ff */
[----:B------:R-:W1:Y:S01]  /*19f00*/  LDC R27, c[0x0][0x230] ;  /* 0x00008c00ff1b7b82 */ /* 0x000e620000000800 */
[----:B----4-:R-:W-:-:S04]  /*19f10*/  IMAD.WIDE R40, R33, 0x4, R52 ;  /* 0x0000000421287825 */ /* 0x010fc800078e0234 */
[C---:B------:R-:W-:Y:S01]  /*19f20*/  IMAD.WIDE R38, R33.reuse, 0x4, R38 ;  /* 0x0000000421267825 */ /* 0x040fe200078e0226 */
[----:B------:R4:W-:Y:S03]  /*19f30*/  STL.64 [R1+0x7b8], R40 ;  /* 0x0007b82801007387 */ /* 0x0009e60000100a00 */
[----:B--2---:R-:W-:-:S04]  /*19f40*/  IMAD.WIDE R12, R33, 0x4, R12 ;  /* 0x00000004210c7825 */ /* 0x004fc800078e020c */
[C---:B------:R-:W-:Y:S01]  /*19f50*/  IMAD.WIDE R28, R33.reuse, 0x4, R108 ;  /* 0x00000004211c7825 */ /* 0x040fe200078e026c */
[----:B------:R2:W-:Y:S03]  /*19f60*/  STL.64 [R1+0x7b0], R38 ;  /* 0x0007b02601007387 */ /* 0x0005e60000100a00 */
[C---:B---3--:R-:W-:Y:S01]  /*19f70*/  IMAD.WIDE R64, R33.reuse, 0x4, R4 ;  /* 0x0000000421407825 */ /* 0x048fe200078e0204 */
[----:B------:R4:W-:Y:S01]  /*19f80*/  LDGSTS.E [R21+0x58004], desc[UR8][R40.64], !P3 ;  /* 0x5800400028157fae */ /* 0x0009e2000d921848 */
[----:B------:R-:W-:Y:S01]  /*19f90*/  IADD3 R8, R8, -0x113, RZ ;  /* 0xfffffeed08087810 */ /* 0x000fe20007ffe0ff */
[----:B------:R-:W3:Y:S02]  /*19fa0*/  LDC R26, c[0x0][0x230] ;  /* 0x00008c00ff1a7b82 */ /* 0x000ee40000000800 */
[----:B------:R1:W-:Y:S04]  /*19fb0*/  STL.64 [R1+0x7a0], R28 ;  /* 0x0007a01c01007387 */ /* 0x0003e80000100a00 */
[----:B------:R-:W-:Y:S04]  /*19fc0*/  LDGSTS.E [R21+0x5c004], desc[UR8][R38.64], !P3 ;  /* 0x5c00400026157fae */ /* 0x000fe8000d921848 */
[----:B------:R1:W-:Y:S01]  /*19fd0*/  STL.64 [R1+0x798], R12 ;  /* 0x0007980c01007387 */ /* 0x0003e20000100a00 */
[----:B----4-:R-:W-:-:S03]  /*19fe0*/  IMAD.WIDE R40, R33, 0x4, R50 ;  /* 0x0000000421287825 */ /* 0x010fc600078e0232 */
[----:B------:R-:W4:Y:S04]  /*19ff0*/  LDL.LU.64 R52, [R1+0xa8] ;  /* 0x0000a80001347983 */ /* 0x000f280000300a00 */
[----:B------:R1:W-:Y:S04]  /*1a000*/  LDGSTS.E [R21+0x58008], desc[UR8][R28.64], !P2 ;  /* 0x580080001c157fae */ /* 0x0003e8000d121848 */
[----:B------:R-:W3:Y:S04]  /*1a010*/  LDL.LU.64 R108, [R1+0x98] ;  /* 0x00009800016c7983 */ /* 0x000ee80000300a00 */
[----:B--2---:R-:W2:Y:S01]  /*1a020*/  LDL.LU.64 R38, [R1+0x88] ;  /* 0x0000880001267983 */ /* 0x004ea20000300a00 */
[----:B-1----:R-:W-:-:S03]  /*1a030*/  IMAD.WIDE R28, R33, 0x4, R46 ;  /* 0x00000004211c7825 */ /* 0x002fc600078e022e */
[----:B------:R-:W-:Y:S01]  /*1a040*/  LDGSTS.E [R21+0x5c008], desc[UR8][R12.64], !P2 ;  /* 0x5c0080000c157fae */ /* 0x000fe2000d121848 */
[----:B------:R-:W-:-:S03]  /*1a050*/  IMAD.WIDE R50, R33, 0x4, R42 ;  /* 0x0000000421327825 */ /* 0x000fc600078e022a */
[----:B------:R-:W-:Y:S04]  /*1a060*/  LDGSTS.E [R21+0x5800c], desc[UR8][R28.64], !P5 ;  /* 0x5800c0001c157fae */ /* 0x000fe8000e921848 */
[----:B------:R1:W-:Y:S04]  /*1a070*/  LDGSTS.E [R21+0x5c00c], desc[UR8][R40.64], !P5 ;  /* 0x5c00c00028157fae */ /* 0x0003e8000e921848 */
[----:B------:R-:W2:Y:S04]  /*1a080*/  LDL.LU.64 R12, [R1+0x78] ;  /* 0x00007800010c7983 */ /* 0x000ea80000300a00 */
[----:B------:R1:W-:Y:S04]  /*1a090*/  STL.64 [R1+0x780], R28 ;  /* 0x0007801c01007387 */ /* 0x0003e80000100a00 */
[----:B------:R-:W2:Y:S04]  /*1a0a0*/  LDL.LU.64 R46, [R1+0x68] ;  /* 0x00006800012e7983 */ /* 0x000ea80000300a00 */
[----:B------:R1:W-:Y:S04]  /*1a0b0*/  STL.64 [R1+0x778], R40 ;  /* 0x0007782801007387 */ /* 0x0003e80000100a00 */
[----:B------:R-:W2:Y:S04]  /*1a0c0*/  LDL.LU.64 R4, [R1+0x58] ;  /* 0x0000580001047983 */ /* 0x000ea80000300a00 */
[----:B------:R1:W-:Y:S04]  /*1a0d0*/  STL.64 [R1+0x768], R64 ;  /* 0x0007684001007387 */ /* 0x0003e80000100a00 */
[----:B------:R-:W2:Y:S04]  /*1a0e0*/  LDL.LU.64 R42, [R1+0x48] ;  /* 0x00004800012a7983 */ /* 0x000ea80000300a00 */
[----:B-1----:R-:W2:Y:S01]  /*1a0f0*/  LDL.LU.64 R28, [R1+0x38] ;  /* 0x00003800011c7983 */ /* 0x002ea20000300a00 */
[----:B------:R-:W-:-:S03]  /*1a100*/  ISETP.GE.U32.AND P5, PT, R11, 0x7ffffe4f, PT ;  /* 0x7ffffe4f0b00780c */ /* 0x000fc60003fa6070 */
[----:B------:R1:W-:Y:S04]  /*1a110*/  STL.64 [R1+0x760], R50 ;  /* 0x0007603201007387 */ /* 0x0003e80000100a00 */
[----:B------:R-:W2:Y:S04]  /*1a120*/  LDL.LU.64 R40, [R1+0x1098] ;  /* 0x0010980001287983 */ /* 0x000ea80000300a00 */
[----:B------:R-:W-:Y:S04]  /*1a130*/  LDGSTS.E [R22+0x40000], desc[UR8][R64.64], !P1 ;  /* 0x4000000040167fae */ /* 0x000fe8000c921848 */
[----:B------:R4:W-:Y:S04]  /*1a140*/  STL.64 [R1+0xfb8], R20 ;  /* 0x000fb81401007387 */ /* 0x0009e80000100a00 */
[----:B------:R2:W-:Y:S01]  /*1a150*/  LDGSTS.E [R22+0x44000], desc[UR8][R50.64], !P1 ;  /* 0x4400000032167fae */ /* 0x0005e2000c921848 */
[----:B------:R-:W-:-:S03]  /*1a160*/  ISETP.GE.U32.AND P1, PT, R10, 0x7ffffe4e, PT ;  /* 0x7ffffe4e0a00780c */ /* 0x000fc60003f26070 */
[----:B------:R-:W2:Y:S04]  /*1a170*/  LDL.LU.64 R64, [R1+0x1090] ;  /* 0x0010900001407983 */ /* 0x000ea80000300a00 */
[----:B------:R-:W2:Y:S01]  /*1a180*/  LDL.LU.64 R10, [R1+0x28] ;  /* 0x00002800010a7983 */ /* 0x000ea20000300a00 */
[----:B------:R-:W-:Y:S01]  /*1a190*/  VIADD R3, R3, 0xfffffeec ;  /* 0xfffffeec03037836 */ /* 0x000fe20000000000 */
[----:B------:R-:W-:Y:S01]  /*1a1a0*/  ISETP.GE.U32.AND P4, PT, R8, 0x7ffffe6e, PT ;  /* 0x7ffffe6e0800780c */ /* 0x000fe20003f86070 */
[----:B------:R-:W-:Y:S01]  /*1a1b0*/  VIADD R2, R2, 0xfffffecf ;  /* 0xfffffecf02027836 */ /* 0x000fe20000000000 */
[----:B-1----:R-:W2:Y:S01]  /*1a1c0*/  LDL.LU.64 R50, [R1+0x18] ;  /* 0x0000180001327983 */ /* 0x002ea20000300a00 */
[----:B------:R-:W1:Y:S01]  /*1a1d0*/  LDC R8, c[0x0][0x230] ;  /* 0x00008c00ff087b82 */ /* 0x000e620000000800 */
[----:B------:R-:W-:-:S02]  /*1a1e0*/  ISETP.GE.U32.AND P3, PT, R3, 0x7ffffe6d, PT ;  /* 0x7ffffe6d0300780c */ /* 0x000fc40003f66070 */
[----:B------:R-:W-:-:S05]  /*1a1f0*/  ISETP.GE.U32.AND P2, PT, R2, 0x7ffffe50, PT ;  /* 0x7ffffe500200780c */ /* 0x000fca0003f46070 */
[----:B------:R-:W1:Y:S08]  /*1a200*/  LDC R3, c[0x0][0x230] ;  /* 0x00008c00ff037b82 */ /* 0x000e700000000800 */
[----:B------:R-:W1:Y:S01]  /*1a210*/  LDC R2, c[0x0][0x230] ;  /* 0x00008c00ff027b82 */ /* 0x000e620000000800 */
[----:B----4-:R-:W-:-:S07]  /*1a220*/  IMAD.WIDE R52, R33, 0x4, R52 ;  /* 0x0000000421347825 */ /* 0x010fce00078e0234 */
[----:B------:R-:W4:Y:S01]  /*1a230*/  LDC R21, c[0x0][0x230] ;  /* 0x00008c00ff157b82 */ /* 0x000f220000000800 */
[C---:B---3--:R-:W-:Y:S01]  /*1a240*/  IMAD.WIDE R108, R33.reuse, 0x4, R108 ;  /* 0x00000004216c7825 */ /* 0x048fe200078e026c */
[----:B------:R3:W-:Y:S03]  /*1a250*/  STL.64 [R1+0x758], R52 ;  /* 0x0007583401007387 */ /* 0x0007e60000100a00 */
[C---:B--2---:R-:W-:Y:S01]  /*1a260*/  IMAD.WIDE R38, R33.reuse, 0x4, R38 ;  /* 0x0000000421267825 */ /* 0x044fe200078e0226 */
[----:B------:R2:W-:Y:S04]  /*1a270*/  STL.64 [R1+0x750], R108 ;  /* 0x0007506c01007387 */ /* 0x0005e80000100a00 */
[----:B------:R-:W-:Y:S04]  /*1a280*/  LDGSTS.E [R22+0x40004], desc[UR8][R52.64], !P0 ;  /* 0x4000400034167fae */ /* 0x000fe8000c121848 */
[----:B------:R-:W-:Y:S04]  /*1a290*/  LDGSTS.E [R22+0x44004], desc[UR8][R108.64], !P0 ;  /* 0x440040006c167fae */ /* 0x000fe8000c121848 */
[----:B------:R-:W-:Y:S01]  /*1a2a0*/  LDGSTS.E [R22+0x40008], desc[UR8][R38.64], !P4 ;  /* 0x4000800026167fae */ /* 0x000fe2000e121848 */
[----:B------:R-:W-:-:S03]  /*1a2b0*/  IMAD.WIDE R12, R33, 0x4, R12 ;  /* 0x00000004210c7825 */ /* 0x000fc600078e020c */
[----:B---3--:R-:W3:Y:S04]  /*1a2c0*/  LDL.LU.64 R52, [R1+0x1088] ;  /* 0x0010880001347983 */ /* 0x008ee80000300a00 */
[----:B--2---:R-:W2:Y:S01]  /*1a2d0*/  LDL.LU.64 R108, [R1+0x1080] ;  /* 0x00108000016c7983 */ /* 0x004ea20000300a00 */
[----:B------:R-:W-:-:S03]  /*1a2e0*/  IMAD.WIDE R46, R33, 0x4, R46 ;  /* 0x00000004212e7825 */ /* 0x000fc600078e022e */
[----:B------:R1:W-:Y:S04]  /*1a2f0*/  STL.64 [R1+0x748], R38 ;  /* 0x0007482601007387 */ /* 0x0003e80000100a00 */
[----:B------:R4:W-:Y:S01]  /*1a300*/  STL.64 [R1+0x740], R12 ;  /* 0x0007400c01007387 */ /* 0x0009e20000100a00 */
[----:B------:R-:W-:-:S03]  /*1a310*/  IMAD.WIDE R4, R33, 0x4, R4 ;  /* 0x0000000421047825 */ /* 0x000fc600078e0204 */
[----:B------:R-:W-:Y:S04]  /*1a320*/  LDGSTS.E [R22+0x44008], desc[UR8][R12.64], !P4 ;  /* 0x440080000c167fae */ /* 0x000fe8000e121848 */
[----:B-1----:R-:W3:Y:S01]  /*1a330*/  LDL.LU.64 R38, [R1+0x1078] ;  /* 0x0010780001267983 */ /* 0x002ee20000300a00 */
[----:B------:R-:W-:-:S03]  /*1a340*/  IMAD.WIDE R42, R33, 0x4, R42 ;  /* 0x00000004212a7825 */ /* 0x000fc600078e022a */
[----:B------:R-:W-:Y:S01]  /*1a350*/  LDGSTS.E [R22+0x4000c], desc[UR8][R46.64], !P3 ;  /* 0x4000c0002e167fae */ /* 0x000fe2000d921848 */
[----:B------:R-:W-:-:S03]  /*1a360*/  IMAD.WIDE R28, R33, 0x4, R28 ;  /* 0x00000004211c7825 */ /* 0x000fc600078e021c */
[----:B----4-:R-:W4:Y:S04]  /*1a370*/  LDL.LU.64 R12, [R1+0x1070] ;  /* 0x00107000010c7983 */ /* 0x010f280000300a00 */
[----:B------:R1:W-:Y:S04]  /*1a380*/  STL.64 [R1+0x738], R46 ;  /* 0x0007382e01007387 */ /* 0x0003e80000100a00 */
[----:B------:R1:W-:Y:S04]  /*1a390*/  STL.64 [R1+0x730], R4 ;  /* 0x0007300401007387 */ /* 0x0003e80000100a00 */
[----:B------:R-:W-:Y:S04]  /*1a3a0*/  LDGSTS.E [R22+0x4400c], desc[UR8][R4.64], !P3 ;  /* 0x4400c00004167fae */ /* 0x000fe8000d921848 */
[----:B-1----:R-:W2:Y:S04]  /*1a3b0*/  LDL.LU.64 R46, [R1+0x1068] ;  /* 0x00106800012e7983 */ /* 0x002ea80000300a00 */
[----:B------:R-:W-:Y:S04]  /*1a3c0*/  LDGSTS.E [R22+0x48000], desc[UR8][R42.64], !P2 ;  /* 0x480000002a167fae */ /* 0x000fe8000d121848 */
[----:B------:R-:W3:Y:S01]  /*1a3d0*/  LDL.LU.64 R4, [R1+0x1060] ;  /* 0x0010600001047983 */ /* 0x000ee20000300a00 */
[----:B------:R-:W-:-:S03]  /*1a3e0*/  IMAD.WIDE R10, R33, 0x4, R10 ;  /* 0x00000004210a7825 */ /* 0x000fc600078e020a */
[----:B------:R1:W-:Y:S01]  /*1a3f0*/  STL.64 [R1+0x370], R42 ;  /* 0x0003702a01007387 */ /* 0x0003e20000100a00 */
[----:B------:R-:W-:-:S03]  /*1a400*/  IMAD.WIDE R50, R33, 0x4, R50 ;  /* 0x0000000421327825 */ /* 0x000fc600078e0232 */
[----:B------:R-:W-:Y:S04]  /*1a410*/  STL.64 [R1+0x378], R28 ;  /* 0x0003781c01007387 */ /* 0x000fe80000100a00 */
[----:B------:R1:W-:Y:S04]  /*1a420*/  LDGSTS.E [R22+0x4c000], desc[UR8][R28.64], !P2 ;  /* 0x4c0000001c167fae */ /* 0x0003e8000d121848 */
[----:B-1----:R-:W4:Y:S04]  /*1a430*/  LDL.LU.64 R42, [R1+0x1058] ;  /* 0x00105800012a7983 */ /* 0x002f280000300a00 */
[----:B------:R1:W-:Y:S04]  /*1a440*/  STL.64 [R1+0x390], R10 ;  /* 0x0003900a01007387 */ /* 0x0003e80000100a00 */
[----:B------:R1:W-:Y:S04]  /*1a450*/  STL.64 [R1+0x398], R50 ;  /* 0x0003983201007387 */ /* 0x0003e80000100a00 */
[----:B------:R-:W-:Y:S04]  /*1a460*/  LDGSTS.E [R22+0x48004], desc[UR8][R10.64], !P5 ;  /* 0x480040000a167fae */ /* 0x000fe8000e921848 */
[----:B------:R-:W-:Y:S04]  /*1a470*/  LDGSTS.E [R22+0x4c004], desc[UR8][R50.64], !P5 ;  /* 0x4c00400032167fae */ /* 0x000fe8000e921848 */
[----:B-1----:R-:W2:Y:S04]  /*1a480*/  LDL.LU.64 R10, [R1+0x1050] ;  /* 0x00105000010a7983 */ /* 0x002ea80000300a00 */
[----:B------:R-:W2:Y:S01]  /*1a490*/  LDL.LU.64 R50, [R1+0x1048] ;  /* 0x0010480001327983 */ /* 0x000ea20000300a00 */
[----:B------:R-:W-:-:S02]  /*1a4a0*/  VIADD R20, R27, 0xfffffecc ;  /* 0xfffffecc1b147836 */ /* 0x000fc40000000000 */
[----:B------:R-:W-:-:S03]  /*1a4b0*/  VIADD R8, R8, 0xfffffeaf ;  /* 0xfffffeaf08087836 */ /* 0x000fc60000000000 */
[----:B------:R-:W-:Y:S02]  /*1a4c0*/  ISETP.GE.U32.AND P0, PT, R20, 0x7ffffe4d, PT ;  /* 0x7ffffe4d1400780c */ /* 0x000fe40003f06070 */
[----:B------:R-:W1:Y:S01]  /*1a4d0*/  LDC R20, c[0x0][0x230] ;  /* 0x00008c00ff147b82 */ /* 0x000e620000000800 */
[----:B------:R-:W-:Y:S01]  /*1a4e0*/  ISETP.GE.U32.AND P4, PT, R8, 0x7ffffe30, PT ;  /* 0x7ffffe300800780c */ /* 0x000fe20003f86070 */
[----:B------:R-:W-:Y:S01]  /*1a4f0*/  VIADD R3, R3, 0xfffffeae ;  /* 0xfffffeae03037836 */ /* 0x000fe20000000000 */
[----:B------:R-:W-:-:S05]  /*1a500*/  IADD3 R2, R2, -0x153, RZ ;  /* 0xfffffead02027810 */ /* 0x000fca0007ffe0ff */
[----:B------:R-:W1:Y:S01]  /*1a510*/  LDC R8, c[0x0][0x230] ;  /* 0x00008c00ff087b82 */ /* 0x000e620000000800 */
[----:B------:R-:W-:Y:S02]  /*1a520*/  ISETP.GE.U32.AND P3, PT, R3, 0x7ffffe2f, PT ;  /* 0x7ffffe2f0300780c */ /* 0x000fe40003f66070 */
[----:B------:R-:W-:-:S05]  /*1a530*/  ISETP.GE.U32.AND P2, PT, R2, 0x7ffffe2e, PT ;  /* 0x7ffffe2e0200780c */ /* 0x000fca0003f46070 */
[----:B------:R-:W1:Y:S01]  /*1a540*/  LDC R3, c[0x0][0x230] ;  /* 0x00008c00ff037b82 */ /* 0x000e620000000800 */
[----:B------:R-:W-:-:S07]  /*1a550*/  VIADD R28, R26, 0xfffffeac ;  /* 0xfffffeac1a1c7836 */ /* 0x000fce0000000000 */
[----:B------:R-:W1:Y:S01]  /*1a560*/  LDC R2, c[0x0][0x230] ;  /* 0x00008c00ff027b82 */ /* 0x000e620000000800 */
[----:B------:R-:W-:Y:S01]  /*1a570*/  VIADD R21, R21, 0xfffffe8f ;  /* 0xfffffe8f15157836 */ /* 0x000fe20000000000 */
[----:B------:R-:W-:Y:S01]  /*1a580*/  ISETP.GE.U32.AND P5, PT, R28, 0x7ffffe2d, PT ;  /* 0x7ffffe2d1c00780c */ /* 0x000fe20003fa6070 */
[----:B---3--:R-:W-:-:S04]  /*1a590*/  IMAD.WIDE R4, R33, 0x4, R4 ;  /* 0x0000000421047825 */ /* 0x008fc800078e0204 */
[----:B----4-:R-:W-:Y:S02]  /*1a5a0*/  IMAD.WIDE R26, R33, 0x4, R42 ;  /* 0x00000004211a7825 */ /* 0x010fe400078e022a */
[----:B------:R-:W3:Y:S03]  /*1a5b0*/  LDC R43, c[0x0][0x230] ;  /* 0x00008c00ff2b7b82 */ /* 0x000ee60000000800 */
[----:B------:R4:W-:Y:S04]  /*1a5c0*/  STL.64 [R1+0x3a8], R26 ;  /* 0x0003a81a01007387 */ /* 0x0009e80000100a00 */
[----:B------:R4:W-:Y:S01]  /*1a5d0*/  LDGSTS.E [R22+0x48008], desc[UR8][R26.64], !P1 ;  /* 0x480080001a167fae */ /* 0x0009e2000c921848 */
[----:B------:R-:W3:Y:S03]  /*1a5e0*/  LDC R42, c[0x0][0x230] ;  /* 0x00008c00ff2a7b82 */ /* 0x000ee60000000800 */
[----:B------:R1:W-:Y:S04]  /*1a5f0*/  STL.64 [R1+0x3b0], R4 ;  /* 0x0003b00401007387 */ /* 0x0003e80000100a00 */
[----:B------:R1:W-:Y:S01]  /*1a600*/  LDGSTS.E [R22+0x4c008], desc[UR8][R4.64], !P1 ;  /* 0x4c00800004167fae */ /* 0x0003e2000c921848 */
[----:B------:R-:W-:Y:S01]  /*1a610*/  ISETP.GE.U32.AND P1, PT, R21, 0x7ffffe10, PT ;  /* 0x7ffffe101500780c */ /* 0x000fe20003f26070 */
[----:B--2---:R-:W-:-:S04]  /*1a620*/  IMAD.WIDE R28, R33, 0x4, R10 ;  /* 0x00000004211c7825 */ /* 0x004fc800078e020a */
[----:B----4-:R-:W-:-:S04]  /*1a630*/  IMAD.WIDE R26, R33, 0x4, R50 ;  /* 0x00000004211a7825 */ /* 0x010fc800078e0232 */
[----:B-1----:R-:W-:Y:S01]  /*1a640*/  VIADD R5, R20, 0xfffffe8e ;  /* 0xfffffe8e14057836 */ /* 0x002fe20000000000 */
[----:B------:R-:W-:Y:S01]  /*1a650*/  IADD3 R4, R8, -0x173, RZ ;  /* 0xfffffe8d08047810 */ /* 0x000fe20007ffe0ff */
[C---:B------:R-:W-:Y:S01]  /*1a660*/  IMAD.WIDE R20, R33.reuse, 0x4, R46 ;  /* 0x0000000421147825 */ /* 0x040fe200078e022e */
[----:B------:R1:W-:Y:S03]  /*1a670*/  LDGSTS.E [R22+0x4800c], desc[UR8][R28.64], !P0 ;  /* 0x4800c0001c167fae */ /* 0x0003e6000c121848 */
[----:B------:R-:W-:Y:S01]  /*1a680*/  IMAD.WIDE R10, R33, 0x4, R12 ;  /* 0x00000004210a7825 */ /* 0x000fe200078e020c */
[----:B------:R2:W-:Y:S01]  /*1a690*/  LDGSTS.E [R22+0x4c00c], desc[UR8][R26.64], !P0 ;  /* 0x4c00c0001a167fae */ /* 0x0005e2000c121848 */
[----:B------:R-:W-:Y:S01]  /*1a6a0*/  ISETP.GE.U32.AND P0, PT, R5, 0x7ffffe0f, PT ;  /* 0x7ffffe0f0500780c */ /* 0x000fe20003f06070 */
[----:B------:R-:W4:Y:S02]  /*1a6b0*/  LDC R12, c[0x0][0x230] ;  /* 0x00008c00ff0c7b82 */ /* 0x000f240000000800 */
[----:B------:R1:W-:Y:S01]  /*1a6c0*/  STL.64 [R1+0x3c8], R28 ;  /* 0x0003c81c01007387 */ /* 0x0003e20000100a00 */
[----:B------:R-:W-:-:S03]  /*1a6d0*/  VIADD R5, R3, 0xfffffe8c ;  /* 0xfffffe8c03057836 */ /* 0x000fc60000000000 */
[----:B------:R3:W-:Y:S01]  /*1a6e0*/  LDGSTS.E [R22+0x50000], desc[UR8][R20.64], !P4 ;  /* 0x5000000014167fae */ /* 0x0007e2000e121848 */
[C---:B------:R-:W-:Y:S01]  /*1a6f0*/  IMAD.WIDE R14, R33.reuse, 0x4, R14 ;  /* 0x00000004210e7825 */ /* 0x040fe200078e020e */
[----:B------:R-:W4:Y:S02]  /*1a700*/  LDC R13, c[0x0][0x230] ;  /* 0x00008c00ff0d7b82 */ /* 0x000f240000000800 */
[----:B------:R2:W-:Y:S04]  /*1a710*/  STL.64 [R1+0x3d0], R26 ;  /* 0x0003d01a01007387 */ /* 0x0005e80000100a00 */
[----:B------:R3:W-:Y:S01]  /*1a720*/  LDGSTS.E [R22+0x54000], desc[UR8][R10.64], !P4 ;  /* 0x540000000a167fae */ /* 0x0007e2000e121848 */
[----:B-1----:R-:W-:Y:S01]  /*1a730*/  IMAD.WIDE R28, R33, 0x4, R38 ;  /* 0x00000004211c7825 */ /* 0x002fe200078e0226 */
[----:B------:R-:W-:Y:S01]  /*1a740*/  ISETP.GE.U32.AND P4, PT, R4, 0x7ffffe0e, PT ;  /* 0x7ffffe0e0400780c */ /* 0x000fe20003f86070 */
[----:B------:R-:W1:Y:S01]  /*1a750*/  LDC R38, c[0x0][0x230] ;  /* 0x00008c00ff267b82 */ /* 0x000e620000000800 */
[----:B------:R3:W-:Y:S01]  /*1a760*/  STL.64 [R1+0x728], R20 ;  /* 0x0007281401007387 */ /* 0x0007e20000100a00 */
[----:B------:R-:W-:-:S02]  /*1a770*/  VIADD R4, R2, 0xfffffeeb ;  /* 0xfffffeeb02047836 */ /* 0x000fc40000000000 */
[C---:B--2---:R-:W-:Y:S01]  /*1a780*/  IMAD.WIDE R26, R33.reuse, 0x4, R108 ;  /* 0x00000004211a7825 */ /* 0x044fe200078e026c */
[----:B------:R2:W-:Y:S03]  /*1a790*/  STL.64 [R1+0x720], R10 ;  /* 0x0007200a01007387 */ /* 0x0005e60000100a00 */
[C---:B------:R-:W-:Y:S01]  /*1a7a0*/  IMAD.WIDE R2, R33.reuse, 0x4, R64 ;  /* 0x0000000421027825 */ /* 0x040fe200078e0240 */
[----:B------:R2:W-:Y:S03]  /*1a7b0*/  STL.64 [R1+0x718], R28 ;  /* 0x0007181c01007387 */ /* 0x0005e60000100a00 */
[C---:B---3--:R-:W-:Y:S01]  /*1a7c0*/  IMAD.WIDE R20, R33.reuse, 0x4, R52 ;  /* 0x0000000421147825 */ /* 0x048fe200078e0234 */
[----:B------:R3:W-:Y:S04]  /*1a7d0*/  STL.64 [R1+0x710], R26 ;  /* 0x0007101a01007387 */ /* 0x0007e80000100a00 */
[----:B------:R3:W-:Y:S01]  /*1a7e0*/  STL.64 [R1+0x708], R20 ;  /* 0x0007081401007387 */ /* 0x0007e20000100a00 */
[----:B--2---:R-:W2:Y:S03]  /*1a7f0*/  LDC R11, c[0x0][0x230] ;  /* 0x00008c00ff0b7b82 */ /* 0x004ea60000000800 */
[----:B------:R-:W-:Y:S04]  /*1a800*/  LDGSTS.E [R22+0x50004], desc[UR8][R28.64], !P3 ;  /* 0x500040001c167fae */ /* 0x000fe8000d921848 */
[----:B------:R4:W-:Y:S01]  /*1a810*/  STL.64 [R1+0x700], R2 ;  /* 0x0007000201007387 */ /* 0x0009e20000100a00 */
[----:B------:R-:W1:Y:S03]  /*1a820*/  LDC R10, c[0x0][0x230] ;  /* 0x00008c00ff0a7b82 */ /* 0x000e660000000800 */
[----:B------:R3:W-:Y:S04]  /*1a830*/  LDGSTS.E [R22+0x54004], desc[UR8][R26.64], !P3 ;  /* 0x540040001a167fae */ /* 0x0007e8000d921848 */
[----:B------:R-:W2:Y:S04]  /*1a840*/  LDL.LU.64 R28, [R1] ;  /* 0x00000000011c7983 */ /* 0x000ea80000300a00 */
[----:B------:R4:W-:Y:S01]  /*1a850*/  LDGSTS.E [R22+0x50008], desc[UR8][R20.64], !P2 ;  /* 0x5000800014167fae */ /* 0x0009e2000d121848 */
[----:B---3--:R-:W-:-:S03]  /*1a860*/  IMAD.WIDE R26, R33, 0x4, R40 ;  /* 0x00000004211a7825 */ /* 0x008fc600078e0228 */
[----:B------:R3:W-:Y:S01]  /*1a870*/  LDGSTS.E [R22+0x54008], desc[UR8][R2.64], !P2 ;  /* 0x5400800002167fae */ /* 0x0007e2000d121848 */
[----:B------:R-:W-:Y:S02]  /*1a880*/  ISETP.GE.U32.AND P2, PT, R4, 0x7ffffe6c, PT ;  /* 0x7ffffe6c0400780c */ /* 0x000fe40003f46070 */
[----:B------:R-:W-:Y:S01]  /*1a890*/  IADD3 R4, R43, -0x117, RZ ;  /* 0xfffffee92b047810 */ /* 0x000fe20007ffe0ff */
[----:B------:R-:W-:Y:S01]  /*1a8a0*/  LDGSTS.E [R22+0x5000c], desc[UR8][R26.64], !P5 ;  /* 0x5000c0001a167fae */ /* 0x000fe2000e921848 */
[----:B----4-:R-:W-:-:S03]  /*1a8b0*/  IMAD.WIDE R20, R33, 0x4, R56 ;  /* 0x0000000421147825 */ /* 0x010fc600078e0238 */
[----:B------:R4:W-:Y:S01]  /*1a8c0*/  LDGSTS.E [R22+0x5400c], desc[UR8][R14.64], !P5 ;  /* 0x5400c0000e167fae */ /* 0x0009e2000e921848 */
[----:B---3--:R-:W-:-:S03]  /*1a8d0*/  IMAD.WIDE R2, R33, 0x4, R16 ;  /* 0x0000000421027825 */ /* 0x008fc600078e0210 */
[----:B------:R3:W-:Y:S01]  /*1a8e0*/  LDGSTS.E [R22+0x58000], desc[UR8][R20.64], !P1 ;  /* 0x5800000014167fae */ /* 0x0007e2000c921848 */
[----:B------:R-:W1:Y:S01]  /*1a8f0*/  LDC R16, c[0x0][0x230] ;  /* 0x00008c00ff107b82 */ /* 0x000e620000000800 */
[----:B------:R-:W-:Y:S02]  /*1a900*/  ISETP.GE.U32.AND P3, PT, R5, 0x7ffffe0d, PT ;  /* 0x7ffffe0d0500780c */ /* 0x000fe40003f66070 */
[----:B------:R3:W-:Y:S01]  /*1a910*/  LDGSTS.E [R22+0x5c000], desc[UR8][R2.64], !P1 ;  /* 0x5c00000002167fae */ /* 0x0007e2000c921848 */
[----:B------:R-:W-:Y:S01]  /*1a920*/  ISETP.GE.U32.AND P1, PT, R4, 0x7ffffe6a, PT ;  /* 0x7ffffe6a0400780c */ /* 0x000fe20003f26070 */
[----:B------:R-:W-:Y:S02]  /*1a930*/  VIADD R4, R12, 0xfffffecb ;  /* 0xfffffecb0c047836 */ /* 0x000fe40000000000 */
[----:B------:R-:W-:Y:S01]  /*1a940*/  STL.64 [R1+0x6f0], R26 ;  /* 0x0006f01a01007387 */ /* 0x000fe20000100a00 */
[----:B------:R-:W-:Y:S01]  /*1a950*/  VIADD R5, R42, 0xfffffeea ;  /* 0xfffffeea2a057836 */ /* 0x000fe20000000000 */
[----:B------:R-:W1:Y:S02]  /*1a960*/  LDC R12, c[0x0][0x230] ;  /* 0x00008c00ff0c7b82 */ /* 0x000e640000000800 */
[----:B------:R4:W-:Y:S01]  /*1a970*/  STL.64 [R1+0x6e8], R14 ;  /* 0x0006e80e01007387 */ /* 0x0009e20000100a00 */
[----:B------:R-:W-:-:S03]  /*1a980*/  IMAD.WIDE R18, R33, 0x4, R18 ;  /* 0x0000000421127825 */ /* 0x000fc600078e0212 */
[----:B------:R3:W-:Y:S01]  /*1a990*/  STL.64 [R1+0x6d0], R20 ;  /* 0x0006d01401007387 */ /* 0x0007e20000100a00 */
[----:B------:R-:W-:Y:S01]  /*1a9a0*/  ISETP.GE.U32.AND P5, PT, R5, 0x7ffffe6b, PT ;  /* 0x7ffffe6b0500780c */ /* 0x000fe20003fa6070 */
[----:B--2---:R-:W-:Y:S01]  /*1a9b0*/  VIADD R5, R11, 0xfffffee8 ;  /* 0xfffffee80b057836 */ /* 0x004fe20000000000 */
[----:B------:R-:W2:Y:S01]  /*1a9c0*/  LDC R17, c[0x0][0x230] ;  /* 0x00008c00ff117b82 */ /* 0x000ea20000000800 */
[----:B------:R3:W-:Y:S01]  /*1a9d0*/  STL.64 [R1+0x6c8], R2 ;  /* 0x0006c80201007387 */ /* 0x0007e20000100a00 */
[----:B----4-:R-:W-:-:S06]  /*1a9e0*/  IMAD.WIDE R14, R33, 0x4, R58 ;  /* 0x00000004210e7825 */ /* 0x010fcc00078e023a */
[----:B------:R-:W4:Y:S01]  /*1a9f0*/  LDC R11, c[0x0][0x230] ;  /* 0x00008c00ff0b7b82 */ /* 0x000f220000000800 */
[----:B---3--:R-:W-:-:S04]  /*1aa00*/  IMAD.WIDE R20, R33, 0x4, R44 ;  /* 0x0000000421147825 */ /* 0x008fc800078e022c */
[----:B------:R-:W-:Y:S01]  /*1aa10*/  IMAD.WIDE R2, R33, 0x4, R34 ;  /* 0x0000000421027825 */ /* 0x000fe200078e0222 */
[----:B------:R3:W-:Y:S04]  /*1aa20*/  STL.64 [R1+0x6b8], R20 ;  /* 0x0006b81401007387 */ /* 0x0007e80000100a00 */
[----:B------:R3:W-:Y:S04]  /*1aa30*/  LDGSTS.E [R22+0x58004], desc[UR8][R20.64], !P0 ;  /* 0x5800400014167fae */ /* 0x0007e8000c121848 */
[----:B------:R1:W-:Y:S04]  /*1aa40*/  STL.64 [R1+0x6b0], R18 ;  /* 0x0006b01201007387 */ /* 0x0003e80000100a00 */
[----:B------:R1:W-:Y:S01]  /*1aa50*/  LDGSTS.E [R22+0x5c004], desc[UR8][R18.64], !P0 ;  /* 0x5c00400012167fae */ /* 0x0003e2000c121848 */
[----:B------:R-:W-:-:S03]  /*1aa60*/  ISETP.GE.U32.AND P0, PT, R5, 0x7ffffe69, PT ;  /* 0x7ffffe690500780c */ /* 0x000fc60003f06070 */
[----:B------:R1:W-:Y:S01]  /*1aa70*/  STL.64 [R1+0x6a8], R14 ;  /* 0x0006a80e01007387 */ /* 0x0003e20000100a00 */
[----:B---3--:R-:W-:-:S03]  /*1aa80*/  IMAD.WIDE R20, R33, 0x4, R48 ;  /* 0x0000000421147825 */ /* 0x008fc600078e0230 */
[----:B------:R3:W-:Y:S01]  /*1aa90*/  LDGSTS.E [R22+0x58008], desc[UR8][R14.64], !P4 ;  /* 0x580080000e167fae */ /* 0x0007e2000e121848 */
[----:B-1----:R-:W-:Y:S02]  /*1aaa0*/  VIADD R5, R10, 0xfffffeca ;  /* 0xfffffeca0a057836 */ /* 0x002fe40000000000 */
[C---:B------:R-:W-:Y:S01]  /*1aab0*/  IMAD.WIDE R6, R33.reuse, 0x4, R6 ;  /* 0x0000000421067825 */ /* 0x040fe200078e0206 */
[----:B------:R-:W-:Y:S01]  /*1aac0*/  STL.64 [R1+0x6a0], R2 ;  /* 0x0006a00201007387 */ /* 0x000fe20000100a00 */
[----:B------:R-:W1:Y:S02]  /*1aad0*/  LDC R10, c[0x0][0x230] ;  /* 0x00008c00ff0a7b82 */ /* 0x000e640000000800 */
[----:B------:R-:W-:Y:S01]  /*1aae0*/  IMAD.WIDE R18, R33, 0x4, R36 ;  /* 0x0000000421127825 */ /* 0x000fe200078e0224 */
[----:B------:R-:W-:Y:S01]  /*1aaf0*/  LDGSTS.E [R22+0x5c008], desc[UR8][R2.64], !P4 ;  /* 0x5c00800002167fae */ /* 0x000fe2000e121848 */
[----:B------:R-:W-:-:S04]  /*1ab00*/  ISETP.GE.U32.AND P4, PT, R4, 0x7ffffe4c, PT ;  /* 0x7ffffe4c0400780c */ /* 0x000fc80003f86070 */
[----:B---3--:R-:W3:Y:S01]  /*1ab10*/  LDC R15, c[0x0][0x230] ;  /* 0x00008c00ff0f7b82 */ /* 0x008ee20000000800 */
[----:B------:R-:W-:Y:S01]  /*1ab20*/  IADD3 R4, R38, -0x137, RZ ;  /* 0xfffffec926047810 */ /* 0x000fe20007ffe0ff */
[----:B------:R4:W-:Y:S04]  /*1ab30*/  STL.64 [R1+0x698], R20 ;  /* 0x0006981401007387 */ /* 0x0009e80000100a00 */
[----:B------:R4:W-:Y:S02]  /*1ab40*/  LDGSTS.E [R22+0x5800c], desc[UR8][R20.64], !P3 ;  /* 0x5800c00014167fae */ /* 0x0009e4000d921848 */
[----:B------:R-:W1:Y:S02]  /*1ab50*/  LDC R14, c[0x0][0x230] ;  /* 0x00008c00ff0e7b82 */ /* 0x000e640000000800 */
[----:B------:R4:W-:Y:S04]  /*1ab60*/  STL.64 [R1+0x688], R18 ;  /* 0x0006881201007387 */ /* 0x0009e80000100a00 */
[----:B------:R4:W-:Y:S01]  /*1ab70*/  LDGSTS.E [R22+0x5c00c], desc[UR8][R18.64], !P3 ;  /* 0x5c00c00012167fae */ /* 0x0009e2000d921848 */
[----:B------:R-:W-:Y:S01]  /*1ab80*/  ISETP.GE.U32.AND P3, PT, R5, 0x7ffffe4b, PT ;  /* 0x7ffffe4b0500780c */ /* 0x000fe20003f66070 */
[----:B------:R-:W-:-:S02]  /*1ab90*/  VIADD R5, R13, 0xfffffec8 ;  /* 0xfffffec80d057836 */ /* 0x000fc40000000000 */
[C---:B----4-:R-:W-:Y:S01]  /*1aba0*/  IMAD.WIDE R20, R33.reuse, 0x4, R250 ;  /* 0x0000000421147825 */ /* 0x050fe200078e02fa */
[----:B------:R4:W-:Y:S01]  /*1abb0*/  LDGSTS.E [R23+0x40000], desc[UR8][R6.64], !P2 ;  /* 0x4000000006177fae */ /* 0x0009e2000d121848 */
[----:B------:R-:W2:Y:S02]  /*1abc0*/  LDC R13, c[0x0][0x230] ;  /* 0x00008c00ff0d7b82 */ /* 0x000ea40000000800 */
[C---:B------:R-:W-:Y:S01]  /*1abd0*/  IMAD.WIDE R18, R33.reuse, 0x4, R248 ;  /* 0x0000000421127825 */ /* 0x040fe200078e02f8 */
[----:B------:R4:W-:Y:S03]  /*1abe0*/  STL.64 [R1+0x678], R6 ;  /* 0x0006780601007387 */ /* 0x0009e60000100a00 */
[----:B----4-:R-:W-:-:S04]  /*1abf0*/  IMAD.WIDE R6, R33, 0x4, R246 ;  /* 0x0000000421067825 */ /* 0x010fc800078e02f6 */
[----:B------:R-:W-:-:S05]  /*1ac00*/  IMAD.WIDE R2, R33, 0x4, R28 ;  /* 0x0000000421027825 */ /* 0x000fca00078e021c */
[----:B------:R4:W-:Y:S01]  /*1ac10*/  LDGSTS.E [R23+0x44000], desc[UR8][R2.64], !P2 ;  /* 0x4400000002177fae */ /* 0x0009e2000d121848 */
[----:B------:R-:W-:Y:S01]  /*1ac20*/  ISETP.GE.U32.AND P2, PT, R4, 0x7ffffe4a, PT ;  /* 0x7ffffe4a0400780c */ /* 0x000fe20003f46070 */
[----:B------:R-:W-:Y:S02]  /*1ac30*/  VIADD R4, R16, 0xfffffeab ;  /* 0xfffffeab10047836 */ /* 0x000fe40000000000 */
[----:B------:R3:W-:Y:S01]  /*1ac40*/  LDGSTS.E [R23+0x40004], desc[UR8][R20.64], !P5 ;  /* 0x4000400014177fae */ /* 0x0007e2000e921848 */
[----:B------:R-:W2:Y:S03]  /*1ac50*/  LDC R16, c[0x0][0x230] ;  /* 0x00008c00ff107b82 */ /* 0x000ea60000000800 */
[----:B------:R1:W-:Y:S01]  /*1ac60*/  LDGSTS.E [R23+0x44004], desc[UR8][R18.64], !P5 ;  /* 0x4400400012177fae */ /* 0x0003e2000e921848 */
[----:B------:R-:W-:Y:S01]  /*1ac70*/  ISETP.GE.U32.AND P5, PT, R5, 0x7ffffe49, PT ;  /* 0x7ffffe490500780c */ /* 0x000fe20003fa6070 */
[----:B------:R-:W-:-:S02]  /*1ac80*/  VIADD R5, R12, 0xfffffeaa ;  /* 0xfffffeaa0c057836 */ /* 0x000fc40000000000 */
[----:B------:R4:W-:Y:S01]  /*1ac90*/  STL.64 [R1+0x670], R2 ;  /* 0x0006700201007387 */ /* 0x0009e20000100a00 */
[----:B------:R-:W2:Y:S03]  /*1aca0*/  LDC R12, c[0x0][0x230] ;  /* 0x00008c00ff0c7b82 */ /* 0x000ea60000000800 */
[----:B------:R3:W-:Y:S04]  /*1acb0*/  STL.64 [R1+0x668], R20 ;  /* 0x0006681401007387 */ /* 0x0007e80000100a00 */
[----:B------:R1:W-:Y:S01]  /*1acc0*/  STL.64 [R1+0x660], R18 ;  /* 0x0006601201007387 */ /* 0x0003e20000100a00 */
[----:B----4-:R-:W-:-:S03]  /*1acd0*/  IMAD.WIDE R2, R33, 0x4, R244 ;  /* 0x0000000421027825 */ /* 0x010fc600078e02f4 */
[----:B------:R4:W-:Y:S01]  /*1ace0*/  STL.64 [R1+0x650], R6 ;  /* 0x0006500601007387 */ /* 0x0009e20000100a00 */
[----:B---3--:R-:W-:-:S03]  /*1acf0*/  IMAD.WIDE R20, R33, 0x4, R242 ;  /* 0x0000000421147825 */ /* 0x008fc600078e02f2 */
[----:B------:R4:W-:Y:S01]  /*1ad00*/  LDGSTS.E [R23+0x40008], desc[UR8][R6.64], !P1 ;  /* 0x4000800006177fae */ /* 0x0009e2000c921848 */
[----:B-1----:R-:W-:-:S03]  /*1ad10*/  IMAD.WIDE R18, R33, 0x4, R240 ;  /* 0x0000000421127825 */ /* 0x002fc600078e02f0 */
[----:B------:R1:W-:Y:S04]  /*1ad20*/  STL.64 [R1+0x648], R2 ;  /* 0x0006480201007387 */ /* 0x0003e80000100a00 */
[----:B------:R1:W-:Y:S01]  /*1ad30*/  LDGSTS.E [R23+0x44008], desc[UR8][R2.64], !P1 ;  /* 0x4400800002177fae */ /* 0x0003e2000c921848 */
[----:B------:R-:W-:Y:S01]  /*1ad40*/  ISETP.GE.U32.AND P1, PT, R4, 0x7ffffe2c, PT ;  /* 0x7ffffe2c0400780c */ /* 0x000fe20003f26070 */
[----:B----4-:R-:W-:Y:S02]  /*1ad50*/  IMAD.WIDE R6, R33, 0x4, R84 ;  /* 0x0000000421067825 */ /* 0x010fe400078e0254 */
[----:B------:R3:W-:Y:S01]  /*1ad60*/  STL.64 [R1+0x640], R20 ;  /* 0x0006401401007387 */ /* 0x0007e20000100a00 */
[----:B------:R-:W-:Y:S02]  /*1ad70*/  IADD3 R4, R15, -0x157, RZ ;  /* 0xfffffea90f047810 */ /* 0x000fe40007ffe0ff */
[----:B------:R-:W4:Y:S01]  /*1ad80*/  LDC R15, c[0x0][0x230] ;  /* 0x00008c00ff0f7b82 */ /* 0x000f220000000800 */
[----:B------:R3:W-:Y:S01]  /*1ad90*/  LDGSTS.E [R23+0x4000c], desc[UR8][R20.64], !P0 ;  /* 0x4000c00014177fae */ /* 0x0007e2000c121848 */
[----:B-1----:R-:W-:-:S03]  /*1ada0*/  IMAD.WIDE R2, R33, 0x4, R60 ;  /* 0x0000000421027825 */ /* 0x002fc600078e023c */
[----:B------:R1:W-:Y:S04]  /*1adb0*/  STL.64 [R1+0x638], R18 ;  /* 0x0006381201007387 */ /* 0x0003e80000100a00 */
[----:B------:R1:W-:Y:S01]  /*1adc0*/  LDGSTS.E [R23+0x4400c], desc[UR8][R18.64], !P0 ;  /* 0x4400c00012177fae */ /* 0x0003e2000c121848 */
[----:B------:R-:W-:Y:S01]  /*1add0*/  ISETP.GE.U32.AND P0, PT, R5, 0x7ffffe2b, PT ;  /* 0x7ffffe2b0500780c */ /* 0x000fe20003f06070 */
[----:B---3--:R-:W-:Y:S02]  /*1ade0*/  IMAD.WIDE R20, R33, 0x4, R62 ;  /* 0x0000000421147825 */ /* 0x008fe400078e023e */
[----:B------:R3:W-:Y:S04]  /*1adf0*/  STL.64 [R1+0x3e0], R6 ;  /* 0x0003e00601007387 */ /* 0x0007e80000100a00 */
[----:B------:R3:W-:Y:S01]  /*1ae00*/  LDGSTS.E [R23+0x48000], desc[UR8][R6.64], !P4 ;  /* 0x4800000006177fae */ /* 0x0007e2000e121848 */
[----:B------:R-:W-:-:S02]  /*1ae10*/  VIADD R5, R11, 0xfffffea8 ;  /* 0xfffffea80b057836 */ /* 0x000fc40000000000 */
[C---:B-1----:R-:W-:Y:S01]  /*1ae20*/  IMAD.WIDE R18, R33.reuse, 0x4, R54 ;  /* 0x0000000421127825 */ /* 0x042fe200078e0236 */
[----:B------:R1:W-:Y:S01]  /*1ae30*/  STL.64 [R1+0x3f0], R2 ;  /* 0x0003f00201007387 */ /* 0x0003e20000100a00 */
[----:B------:R-:W4:Y:S03]  /*1ae40*/  LDC R11, c[0x0][0x230] ;  /* 0x00008c00ff0b7b82 */ /* 0x000f260000000800 */
[----:B------:R1:W-:Y:S01]  /*1ae50*/  LDGSTS.E [R23+0x4c000], desc[UR8][R2.64], !P4 ;  /* 0x4c00000002177fae */ /* 0x0003e2000e121848 */
[----:B------:R-:W-:Y:S01]  /*1ae60*/  ISETP.GE.U32.AND P4, PT, R4, 0x7ffffe2a, PT ;  /* 0x7ffffe2a0400780c */ /* 0x000fe20003f86070 */
[----:B---3--:R-:W-:Y:S02]  /*1ae70*/  IMAD.WIDE R6, R33, 0x4, R88 ;  /* 0x0000000421067825 */ /* 0x008fe400078e0258 */
[----:B------:R3:W-:Y:S02]  /*1ae80*/  STL.64 [R1+0x410], R20 ;  /* 0x0004101401007387 */ /* 0x0007e40000100a00 */
[----:B------:R-:W-:-:S02]  /*1ae90*/  VIADD R4, R14, 0xfffffe8b ;  /* 0xfffffe8b0e047836 */ /* 0x000fc40000000000 */
[----:B------:R3:W-:Y:S01]  /*1aea0*/  LDGSTS.E [R23+0x48004], desc[UR8][R20.64], !P3 ;  /* 0x4800400014177fae */ /* 0x0007e2000d921848 */
[----:B------:R-:W4:Y:S01]  /*1aeb0*/  LDC R14, c[0x0][0x230] ;  /* 0x00008c00ff0e7b82 */ /* 0x000f220000000800 */
[----:B-1----:R-:W-:Y:S02]  /*1aec0*/  IMAD.WIDE R2, R33, 0x4, R66 ;  /* 0x0000000421027825 */ /* 0x002fe400078e0242 */
[----:B------:R1:W-:Y:S04]  /*1aed0*/  STL.64 [R1+0x440], R18 ;  /* 0x0004401201007387 */ /* 0x0003e80000100a00 */
[----:B------:R1:W-:Y:S01]  /*1aee0*/  LDGSTS.E [R23+0x4c004], desc[UR8][R18.64], !P3 ;  /* 0x4c00400012177fae */ /* 0x0003e2000d921848 */
[----:B------:R-:W-:Y:S01]  /*1aef0*/  ISETP.GE.U32.AND P3, PT, R5, 0x7ffffe29, PT ;  /* 0x7ffffe290500780c */ /* 0x000fe20003f66070 */
[----:B---3--:R-:W-:-:S02]  /*1af00*/  IMAD.WIDE R20, R33, 0x4, R68 ;  /* 0x0000000421147825 */ /* 0x008fc400078e0244 */
[----:B------:R3:W-:Y:S04]  /*1af10*/  STL.64 [R1+0x450], R6 ;  /* 0x0004500601007387 */ /* 0x0007e80000100a00 */
[----:B------:R3:W-:Y:S01]  /*1af20*/  LDGSTS.E [R23+0x48008], desc[UR8][R6.64], !P2 ;  /* 0x4800800006177fae */ /* 0x0007e2000d121848 */
[----:B------:R-:W-:Y:S02]  /*1af30*/  VIADD R5, R10, 0xfffffe8a ;  /* 0xfffffe8a0a057836 */ /* 0x000fe40000000000 */
[C---:B-1----:R-:W-:Y:S01]  /*1af40*/  IMAD.WIDE R18, R33.reuse, 0x4, R96 ;  /* 0x0000000421127825 */ /* 0x042fe200078e0260 */
[----:B------:R1:W-:Y:S01]  /*1af50*/  STL.64 [R1+0x460], R2 ;  /* 0x0004600201007387 */ /* 0x0003e20000100a00 */
[----:B------:R-:W4:Y:S03]  /*1af60*/  LDC R10, c[0x0][0x230] ;  /* 0x00008c00ff0a7b82 */ /* 0x000f260000000800 */
[----:B------:R1:W-:Y:S01]  /*1af70*/  LDGSTS.E [R23+0x4c008], desc[UR8][R2.64], !P2 ;  /* 0x4c00800002177fae */ /* 0x0003e2000d121848 */
[----:B------:R-:W-:Y:S01]  /*1af80*/  ISETP.GE.U32.AND P2, PT, R4, 0x7ffffe0c, PT ;  /* 0x7ffffe0c0400780c */ /* 0x000fe20003f46070 */
[C---:B---3--:R-:W-:Y:S01]  /*1af90*/  IMAD.WIDE R6, R33.reuse, 0x4, R92 ;  /* 0x0000000421067825 */ /* 0x048fe200078e025c */
[----:B--2---:R-:W-:Y:S01]  /*1afa0*/  IADD3 R4, R16, -0x177, RZ ;  /* 0xfffffe8910047810 */ /* 0x004fe20007ffe0ff */
[----:B------:R2:W-:Y:S01]  /*1afb0*/  LDGSTS.E [R23+0x4800c], desc[UR8][R20.64], !P5 ;  /* 0x4800c00014177fae */ /* 0x0005e2000e921848 */
[----:B------:R-:W3:Y:S03]  /*1afc0*/  LDC R16, c[0x0][0x230] ;  /* 0x00008c00ff107b82 */ /* 0x000ee60000000800 */
[----:B------:R2:W-:Y:S01]  /*1afd0*/  STL.64 [R1+0x470], R20 ;  /* 0x0004701401007387 */ /* 0x0005e20000100a00 */
[----:B-1----:R-:W-:-:S03]  /*1afe0*/  IMAD.WIDE R2, R33, 0x4, R70 ;  /* 0x0000000421027825 */ /* 0x002fc600078e0246 */
[----:B------:R1:W-:Y:S01]  /*1aff0*/  LDGSTS.E [R23+0x4c00c], desc[UR8][R18.64], !P5 ;  /* 0x4c00c00012177fae */ /* 0x0003e2000e921848 */
[----:B------:R-:W-:Y:S01]  /*1b000*/  ISETP.GE.U32.AND P5, PT, R5, 0x7ffffe0b, PT ;  /* 0x7ffffe0b0500780c */ /* 0x000fe20003fa6070 */
[----:B------:R-:W-:Y:S02]  /*1b010*/  VIADD R5, R12, 0xfffffe88 ;  /* 0xfffffe880c057836 */ /* 0x000fe40000000000 */
[----:B------:R1:W-:Y:S01]  /*1b020*/  STL.64 [R1+0x480], R18 ;  /* 0x0004801201007387 */ /* 0x0003e20000100a00 */
[----:B------:R-:W3:Y:S03]  /*1b030*/  LDC R12, c[0x0][0x230] ;  /* 0x00008c00ff0c7b82 */ /* 0x000ee60000000800 */
[----:B------:R4:W-:Y:S01]  /*1b040*/  LDGSTS.E [R23+0x50000], desc[UR8][R6.64], !P1 ;  /* 0x5000000006177fae */ /* 0x0009e2000c921848 */
[----:B--2---:R-:W-:-:S03]  /*1b050*/  IMAD.WIDE R20, R33, 0x4, R82 ;  /* 0x0000000421147825 */ /* 0x004fc600078e0252 */
[----:B------:R2:W-:Y:S01]  /*1b060*/  LDGSTS.E [R23+0x54000], desc[UR8][R2.64], !P1 ;  /* 0x5400000002177fae */ /* 0x0005e2000c921848 */
[----:B------:R-:W-:Y:S01]  /*1b070*/  ISETP.GE.U32.AND P1, PT, R4, 0x7ffffe0a, PT ;  /* 0x7ffffe0a0400780c */ /* 0x000fe20003f26070 */
[----:B------:R-:W-:Y:S02]  /*1b080*/  VIADD R4, R17, 0xfffffee7 ;  /* 0xfffffee711047836 */ /* 0x000fe40000000000 */
[C---:B-1----:R-:W-:Y:S01]  /*1b090*/  IMAD.WIDE R18, R33.reuse, 0x4, R106 ;  /* 0x0000000421127825 */ /* 0x042fe200078e026a */
[----:B------:R-:W1:Y:S01]  /*1b0a0*/  LDC R17, c[0x0][0x230] ;  /* 0x00008c00ff117b82 */ /* 0x000e620000000800 */
[----:B------:R4:W-:Y:S04]  /*1b0b0*/  STL.64 [R1+0x618], R6 ;  /* 0x0006180601007387 */ /* 0x0009e80000100a00 */
[----:B------:R2:W-:Y:S04]  /*1b0c0*/  LDGSTS.E [R23+0x50004], desc[UR8][R20.64], !P0 ;  /* 0x5000400014177fae */ /* 0x0005e8000c121848 */
[----:B------:R2:W-:Y:S01]  /*1b0d0*/  STL.64 [R1+0x610], R2 ;  /* 0x0006100201007387 */ /* 0x0005e20000100a00 */
[----:B----4-:R-:W-:-:S03]  /*1b0e0*/  IMAD.WIDE R6, R33, 0x4, R98 ;  /* 0x0000000421067825 */ /* 0x010fc600078e0262 */
[----:B------:R4:W-:Y:S01]  /*1b0f0*/  LDGSTS.E [R23+0x54004], desc[UR8][R18.64], !P0 ;  /* 0x5400400012177fae */ /* 0x0009e2000c121848 */
[----:B------:R-:W-:Y:S01]  /*1b100*/  ISETP.GE.U32.AND P0, PT, R5, 0x7ffffe09, PT ;  /* 0x7ffffe090500780c */ /* 0x000fe20003f06070 */
[----:B------:R-:W-:Y:S02]  /*1b110*/  VIADD R5, R13, 0xfffffee6 ;  /* 0xfffffee60d057836 */ /* 0x000fe40000000000 */
[----:B------:R4:W-:Y:S01]  /*1b120*/  STL.64 [R1+0x600], R20 ;  /* 0x0006001401007387 */ /* 0x0009e20000100a00 */
[----:B------:R-:W3:Y:S01]  /*1b130*/  LDC R13, c[0x0][0x230] ;  /* 0x00008c00ff0d7b82 */ /* 0x000ee20000000800 */
[C---:B--2---:R-:W-:Y:S02]  /*1b140*/  IMAD.WIDE R2, R33.reuse, 0x4, R104 ;  /* 0x0000000421027825 */ /* 0x044fe400078e0268 */
[----:B------:R2:W-:Y:S04]  /*1b150*/  STL.64 [R1+0x5e8], R18 ;  /* 0x0005e81201007387 */ /* 0x0005e80000100a00 */
[----:B------:R1:W-:Y:S01]  /*1b160*/  STL.64 [R1+0x5e0], R6 ;  /* 0x0005e00601007387 */ /* 0x0003e20000100a00 */
[----:B----4-:R-:W-:-:S03]  /*1b170*/  IMAD.WIDE R20, R33, 0x4, R86 ;  /* 0x0000000421147825 */ /* 0x010fc600078e0256 */
[----:B------:R1:W-:Y:S01]  /*1b180*/  LDGSTS.E [R23+0x50008], desc[UR8][R6.64], !P4 ;  /* 0x5000800006177fae */ /* 0x0003e2000e121848 */
[----:B--2---:R-:W-:-:S03]  /*1b190*/  IMAD.WIDE R18, R33, 0x4, R72 ;  /* 0x0000000421127825 */ /* 0x004fc600078e0248 */
[----:B------:R2:W-:Y:S01]  /*1b1a0*/  LDGSTS.E [R23+0x54008], desc[UR8][R2.64], !P4 ;  /* 0x5400800002177fae */ /* 0x0005e2000e121848 */
[----:B------:R-:W-:Y:S02]  /*1b1b0*/  ISETP.GE.U32.AND P4, PT, R4, 0x7ffffe68, PT ;  /* 0x7ffffe680400780c */ /* 0x000fe40003f86070 */
[----:B------:R-:W-:Y:S01]  /*1b1c0*/  IADD3 R4, R15, -0x11b, RZ ;  /* 0xfffffee50f047810 */ /* 0x000fe20007ffe0ff */
[----:B------:R2:W-:Y:S01]  /*1b1d0*/  STL.64 [R1+0x5c8], R2 ;  /* 0x0005c80201007387 */ /* 0x0005e20000100a00 */
[----:B------:R-:W4:Y:S01]  /*1b1e0*/  LDC R15, c[0x0][0x230] ;  /* 0x00008c00ff0f7b82 */ /* 0x000f220000000800 */
[C---:B-1----:R-:W-:Y:S02]  /*1b1f0*/  IMAD.WIDE R6, R33.reuse, 0x4, R100 ;  /* 0x0000000421067825 */ /* 0x042fe400078e0264 */
[----:B------:R1:W-:Y:S04]  /*1b200*/  STL.64 [R1+0x5c0], R20 ;  /* 0x0005c01401007387 */ /* 0x0003e80000100a00 */
[----:B------:R1:W-:Y:S01]  /*1b210*/  LDGSTS.E [R23+0x5000c], desc[UR8][R20.64], !P3 ;  /* 0x5000c00014177fae */ /* 0x0003e2000d921848 */
[----:B--2---:R-:W-:-:S03]  /*1b220*/  IMAD.WIDE R2, R33, 0x4, R74 ;  /* 0x0000000421027825 */ /* 0x004fc600078e024a */
[----:B------:R2:W-:Y:S04]  /*1b230*/  STL.64 [R1+0x5b0], R18 ;  /* 0x0005b01201007387 */ /* 0x0005e80000100a00 */
[----:B------:R2:W-:Y:S01]  /*1b240*/  LDGSTS.E [R23+0x5400c], desc[UR8][R18.64], !P3 ;  /* 0x5400c00012177fae */ /* 0x0005e2000d921848 */
[----:B-1----:R-:W-:-:S03]  /*1b250*/  IMAD.WIDE R20, R33, 0x4, R90 ;  /* 0x0000000421147825 */ /* 0x002fc600078e025a */
[----:B------:R1:W-:Y:S01]  /*1b260*/  STL.64 [R1+0x5a8], R6 ;  /* 0x0005a80601007387 */ /* 0x0003e20000100a00 */
[----:B------:R-:W-:-:S03]  /*1b270*/  ISETP.GE.U32.AND P3, PT, R5, 0x7ffffe67, PT ;  /* 0x7ffffe670500780c */ /* 0x000fc60003f66070 */
[----:B------:R1:W-:Y:S01]  /*1b280*/  LDGSTS.E [R23+0x58000], desc[UR8][R6.64], !P2 ;  /* 0x5800000006177fae */ /* 0x0003e2000d121848 */
[----:B--2---:R-:W-:-:S03]  /*1b290*/  IMAD.WIDE R18, R33, 0x4, R76 ;  /* 0x0000000421127825 */ /* 0x004fc600078e024c */
[----:B------:R2:W-:Y:S04]  /*1b2a0*/  STL.64 [R1+0x5a0], R2 ;  /* 0x0005a00201007387 */ /* 0x0005e80000100a00 */
[----:B------:R2:W-:Y:S01]  /*1b2b0*/  LDGSTS.E [R23+0x5c000], desc[UR8][R2.64], !P2 ;  /* 0x5c00000002177fae */ /* 0x0005e2000d121848 */
[----:B------:R-:W-:Y:S01]  /*1b2c0*/  ISETP.GE.U32.AND P2, PT, R4, 0x7ffffe66, PT ;  /* 0x7ffffe660400780c */ /* 0x000fe20003f46070 */
[----:B-1----:R-:W-:Y:S02]  /*1b2d0*/  IMAD.WIDE R6, R33, 0x4, R102 ;  /* 0x0000000421067825 */ /* 0x002fe400078e0266 */
[----:B------:R1:W-:Y:S02]  /*1b2e0*/  STL.64 [R1+0x598], R20 ;  /* 0x0005981401007387 */ /* 0x0003e40000100a00 */
[----:B------:R-:W-:-:S02]  /*1b2f0*/  VIADD R5, R11, 0xfffffee4 ;  /* 0xfffffee40b057836 */ /* 0x000fc40000000000 */
[----:B------:R1:W-:Y:S01]  /*1b300*/  LDGSTS.E [R23+0x58004], desc[UR8][R20.64], !P5 ;  /* 0x5800400014177fae */ /* 0x0003e2000e921848 */
[----:B------:R-:W-:Y:S01]  /*1b310*/  VIADD R4, R14, 0xfffffec7 ;  /* 0xfffffec70e047836 */ /* 0x000fe20000000000 */
[----:B------:R-:W4:Y:S01]  /*1b320*/  LDC R11, c[0x0][0x230] ;  /* 0x00008c00ff0b7b82 */ /* 0x000f220000000800 */
[C---:B--2---:R-:W-:Y:S01]  /*1b330*/  IMAD.WIDE R2, R33.reuse, 0x4, R78 ;  /* 0x0000000421027825 */ /* 0x044fe200078e024e */
[----:B------:R2:W-:Y:S04]  /*1b340*/  STL.64 [R1+0x590], R18 ;  /* 0x0005901201007387 */ /* 0x0005e80000100a00 */
[----:B------:R2:W-:Y:S01]  /*1b350*/  LDGSTS.E [R23+0x5c004], desc[UR8][R18.64], !P5 ;  /* 0x5c00400012177fae */ /* 0x0005e2000e921848 */
[----:B-1----:R-:W-:-:S03]  /*1b360*/  IMAD.WIDE R20, R33, 0x4, R94 ;  /* 0x0000000421147825 */ /* 0x002fc600078e025e */
[----:B------:R1:W-:Y:S01]  /*1b370*/  STL.64 [R1+0x588], R6 ;  /* 0x0005880601007387 */ /* 0x0003e20000100a00 */
[----:B------:R-:W-:Y:S01]  /*1b380*/  ISETP.GE.U32.AND P5, PT, R5, 0x7ffffe65, PT ;  /* 0x7ffffe650500780c */ /* 0x000fe20003fa6070 */
[----:B------:R-:W4:Y:S02]  /*1b390*/  LDC R14, c[0x0][0x230] ;  /* 0x00008c00ff0e7b82 */ /* 0x000f240000000800 */
[----:B------:R1:W-:Y:S01]  /*1b3a0*/  LDGSTS.E [R23+0x58008], desc[UR8][R6.64], !P1 ;  /* 0x5800800006177fae */ /* 0x0003e2000c921848 */
[----:B--2---:R-:W-:-:S03]  /*1b3b0*/  IMAD.WIDE R18, R33, 0x4, R80 ;  /* 0x0000000421127825 */ /* 0x004fc600078e0250 */
[----:B------:R2:W-:Y:S04]  /*1b3c0*/  STL.64 [R1+0x580], R2 ;  /* 0x0005800201007387 */ /* 0x0005e80000100a00 */
[----:B------:R2:W-:Y:S01]  /*1b3d0*/  LDGSTS.E [R23+0x5c008], desc[UR8][R2.64], !P1 ;  /* 0x5c00800002177fae */ /* 0x0005e2000c921848 */
[----:B------:R-:W-:Y:S01]  /*1b3e0*/  ISETP.GE.U32.AND P1, PT, R4, 0x7ffffe48, PT ;  /* 0x7ffffe480400780c */ /* 0x000fe20003f26070 */
[----:B-1----:R-:W-:Y:S02]  /*1b3f0*/  IMAD.WIDE R6, R33, 0x4, R238 ;  /* 0x0000000421067825 */ /* 0x002fe400078e02ee */
[----:B------:R1:W-:Y:S01]  /*1b400*/  STL.64 [R1+0x578], R20 ;  /* 0x0005781401007387 */ /* 0x0003e20000100a00 */
[----:B------:R-:W-:Y:S01]  /*1b410*/  IADD3 R4, R17, -0x13b, RZ ;  /* 0xfffffec511047810 */ /* 0x000fe20007ffe0ff */
[----:B------:R-:W-:-:S02]  /*1b420*/  VIADD R5, R10, 0xfffffec6 ;  /* 0xfffffec60a057836 */ /* 0x000fc40000000000 */
[----:B------:R3:W-:Y:S01]  /*1b430*/  STL.64 [R1+0x570], R18 ;  /* 0x0005701201007387 */ /* 0x0007e20000100a00 */
[----:B------:R-:W4:Y:S01]  /*1b440*/  LDC R10, c[0x0][0x230] ;  /* 0x00008c00ff0a7b82 */ /* 0x000f220000000800 */
[----:B--2---:R-:W-:Y:S02]  /*1b450*/  IMAD.WIDE R2, R33, 0x4, R236 ;  /* 0x0000000421027825 */ /* 0x004fe400078e02ec */
[----:B------:R1:W-:Y:S04]  /*1b460*/  LDGSTS.E [R23+0x5800c], desc[UR8][R20.64], !P0 ;  /* 0x5800c00014177fae */ /* 0x0003e8000c121848 */
[----:B------:R3:W-:Y:S01]  /*1b470*/  LDGSTS.E [R23+0x5c00c], desc[UR8][R18.64], !P0 ;  /* 0x5c00c00012177fae */ /* 0x0007e2000c121848 */
[----:B------:R-:W-:-:S03]  /*1b480*/  ISETP.GE.U32.AND P0, PT, R5, 0x7ffffe47, PT ;  /* 0x7ffffe470500780c */ /* 0x000fc60003f06070 */
[----:B------:R2:W-:Y:S01]  /*1b490*/  STL.64 [R1+0x568], R6 ;  /* 0x0005680601007387 */ /* 0x0005e20000100a00 */
[----:B-1----:R-:W-:-:S03]  /*1b4a0*/  IMAD.WIDE R20, R33, 0x4, R234 ;  /* 0x0000000421147825 */ /* 0x002fc600078e02ea */
[----:B------:R-:W-:Y:S01]  /*1b4b0*/  STL.64 [R1+0xfc0], R22 ;  /* 0x000fc01601007387 */ /* 0x000fe20000100a00 */
[----:B---3--:R-:W-:-:S03]  /*1b4c0*/  IMAD.WIDE R18, R33, 0x4, R232 ;  /* 0x0000000421127825 */ /* 0x008fc600078e02e8 */
[----:B------:R2:W-:Y:S04]  /*1b4d0*/  LDGSTS.E [R24+0x40000], desc[UR8][R6.64], !P4 ;  /* 0x4000000006187fae */ /* 0x0005e8000e121848 */
[----:B------:R1:W-:Y:S01]  /*1b4e0*/  STL.64 [R1+0x560], R2 ;  /* 0x0005600201007387 */ /* 0x0003e20000100a00 */
[----:B------:R-:W-:Y:S02]  /*1b4f0*/  VIADD R5, R13, 0xfffffec4 ;  /* 0xfffffec40d057836 */ /* 0x000fe40000000000 */
[----:B------:R-:W3:Y:S01]  /*1b500*/  LDC R13, c[0x0][0x230] ;  /* 0x00008c00ff0d7b82 */ /* 0x000ee20000000800 */
[----:B------:R1:W-:Y:S01]  /*1b510*/  LDGSTS.E [R24+0x44000], desc[UR8][R2.64], !P4 ;  /* 0x4400000002187fae */ /* 0x0003e2000e121848 */
[----:B------:R-:W-:Y:S01]  /*1b520*/  ISETP.GE.U32.AND P4, PT, R4, 0x7ffffe46, PT ;  /* 0x7ffffe460400780c */ /* 0x000fe20003f86070 */
[----:B------:R-:W-:-:S02]  /*1b530*/  VIADD R4, R16, 0xfffffea7 ;  /* 0xfffffea710047836 */ /* 0x000fc40000000000 */
[C---:B--2---:R-:W-:Y:S01]  /*1b540*/  IMAD.WIDE R6, R33.reuse, 0x4, R230 ;  /* 0x0000000421067825 */ /* 0x044fe200078e02e6 */
[----:B------:R2:W-:Y:S02]  /*1b550*/  LDGSTS.E [R24+0x40004], desc[UR8][R20.64], !P3 ;  /* 0x4000400014187fae */ /* 0x0005e4000d921848 */
[----:B------:R-:W3:Y:S02]  /*1b560*/  LDC R16, c[0x0][0x230] ;  /* 0x00008c00ff107b82 */ /* 0x000ee40000000800 */
[----:B------:R2:W-:Y:S01]  /*1b570*/  LDGSTS.E [R24+0x44004], desc[UR8][R18.64], !P3 ;  /* 0x4400400012187fae */ /* 0x0005e2000d921848 */
[----:B-1----:R-:W-:-:S03]  /*1b580*/  IMAD.WIDE R2, R33, 0x4, R110 ;  /* 0x0000000421027825 */ /* 0x002fc600078e026e */
[----:B------:R1:W-:Y:S01]  /*1b590*/  LDGSTS.E [R24+0x40008], desc[UR8][R6.64], !P2 ;  /* 0x4000800006187fae */ /* 0x0003e2000d121848 */
[----:B------:R-:W-:-:S03]  /*1b5a0*/  ISETP.GE.U32.AND P3, PT, R5, 0x7ffffe45, PT ;  /* 0x7ffffe450500780c */ /* 0x000fc60003f66070 */
[----:B------:R1:W-:Y:S01]  /*1b5b0*/  LDGSTS.E [R24+0x44008], desc[UR8][R2.64], !P2 ;  /* 0x4400800002187fae */ /* 0x0003e2000d121848 */
[----:B------:R-:W-:Y:S01]  /*1b5c0*/  ISETP.GE.U32.AND P2, PT, R4, 0x7ffffe28, PT ;  /* 0x7ffffe280400780c */ /* 0x000fe20003f46070 */
[----:B------:R-:W-:Y:S01]  /*1b5d0*/  VIADD R5, R12, 0xfffffea6 ;  /* 0xfffffea60c057836 */ /* 0x000fe20000000000 */
[----:B----4-:R-:W-:Y:S01]  /*1b5e0*/  IADD3 R4, R15, -0x15b, RZ ;  /* 0xfffffea50f047810 */ /* 0x010fe20007ffe0ff */
[----:B------:R2:W-:Y:S01]  /*1b5f0*/  STL.64 [R1+0x558], R20 ;  /* 0x0005581401007387 */ /* 0x0005e20000100a00 */
[----:B------:R-:W4:Y:S03]  /*1b600*/  LDC R12, c[0x0][0x230] ;  /* 0x00008c00ff0c7b82 */ /* 0x000f260000000800 */
[----:B------:R1:W-:Y:S05]  /*1b610*/  STL.64 [R1+0x550], R18 ;  /* 0x0005501201007387 */ /* 0x0003ea0000100a00 */
[----:B------:R-:W4:Y:S01]  /*1b620*/  LDC R15, c[0x0][0x230] ;  /* 0x00008c00ff0f7b82 */ /* 0x000f220000000800 */
[----:B------:R1:W-:Y:S01]  /*1b630*/  STL.64 [R1+0x548], R6 ;  /* 0x0005480601007387 */ /* 0x0003e20000100a00 */
[----:B--2---:R-:W-:-:S03]  /*1b640*/  IMAD.WIDE R20, R33, 0x4, R112 ;  /* 0x0000000421147825 */ /* 0x004fc600078e0270 */
[----:B------:R2:W-:Y:S01]  /*1b650*/  STL.64 [R1+0x540], R2 ;  /* 0x0005400201007387 */ /* 0x0005e20000100a00 */
[----:B-1----:R-:W-:-:S03]  /*1b660*/  IMAD.WIDE R18, R33, 0x4, R114 ;  /* 0x0000000421127825 */ /* 0x002fc600078e0272 */
[----:B------:R1:W-:Y:S01]  /*1b670*/  STL.64 [R1+0x538], R20 ;  /* 0x0005381401007387 */ /* 0x0003e20000100a00 */
[----:B------:R-:W-:-:S03]  /*1b680*/  IMAD.WIDE R6, R33, 0x4, R116 ;  /* 0x0000000421067825 */ /* 0x000fc600078e0274 */
        /* <DEDUP_REMOVED lines=12> */
[----:B------:R-:W-:Y:S02]  /*1b750*/  VIADD R5, R11, 0xfffffea4 ;  /* 0xfffffea40b057836 */ /* 0x000fe40000000000 */
[C---:B-1----:R-:W-:Y:S01]  /*1b760*/  IMAD.WIDE R6, R33.reuse, 0x4, R124 ;  /* 0x0000000421067825 */ /* 0x042fe200078e027c */
[----:B------:R1:W-:Y:S01]  /*1b770*/  STL.64 [R1+0x4c8], R20 ;  /* 0x0004c81401007387 */ /* 0x0003e20000100a00 */
[----:B------:R-:W4:Y:S02]  /*1b780*/  LDC R11, c[0x0][0x230] ;  /* 0x00008c00ff0b7b82 */ /* 0x000f240000000800 */
[----:B------:R-:W-:Y:S01]  /*1b790*/  VIADD R4, R14, 0xfffffe87 ;  /* 0xfffffe870e047836 */ /* 0x000fe20000000000 */
[----:B------:R1:W-:Y:S01]  /*1b7a0*/  LDGSTS.E [R24+0x48004], desc[UR8][R20.64], !P0 ;  /* 0x4800400014187fae */ /* 0x0003e2000c121848 */
[----:B--2---:R-:W-:-:S03]  /*1b7b0*/  IMAD.WIDE R2, R33, 0x4, R126 ;  /* 0x0000000421027825 */ /* 0x004fc600078e027e */
[----:B------:R2:W-:Y:S01]  /*1b7c0*/  STL.64 [R1+0x4e0], R18 ;  /* 0x0004e01201007387 */ /* 0x0005e20000100a00 */
[----:B------:R-:W4:Y:S03]  /*1b7d0*/  LDC R14, c[0x0][0x230] ;  /* 0x00008c00ff0e7b82 */ /* 0x000f260000000800 */
        /* <DEDUP_REMOVED lines=11> */
[----:B------:R-:W-:Y:S01]  /*1b890*/  STL.64 [R1+0x508], R20 ;  /* 0x0005081401007387 */ /* 0x000fe20000100a00 */
[----:B---3--:R-:W-:Y:S01]  /*1b8a0*/  IADD3 R4, R16, -0x17b, RZ ;  /* 0xfffffe8510047810 */ /* 0x008fe20007ffe0ff */
[----:B------:R-:W1:Y:S02]  /*1b8b0*/  LDC R10, c[0x0][0x230] ;  /* 0x00008c00ff0a7b82 */ /* 0x000e640000000800 */
[----:B------:R-:W-:Y:S01]  /*1b8c0*/  LDGSTS.E [R24+0x4800c], desc[UR8][R20.64], !P3 ;  /* 0x4800c00014187fae */ /* 0x000fe2000d921848 */
[----:B--2---:R-:W-:-:S03]  /*1b8d0*/  IMAD.WIDE R2, R33, 0x4, R134 ;  /* 0x0000000421027825 */ /* 0x004fc600078e0286 */
[----:B------:R2:W-:Y:S04]  /*1b8e0*/  STL.64 [R1+0x520], R18 ;  /* 0x0005201201007387 */ /* 0x0005e80000100a00 */
[----:B------:R2:W-:Y:S01]  /*1b8f0*/  LDGSTS.E [R24+0x4c00c], desc[UR8][R18.64], !P3 ;  /* 0x4c00c00012187fae */ /* 0x0005e2000d921848 */
[----:B------:R-:W-:Y:S01]  /*1b900*/  IMAD.WIDE R16, R33, 0x4, R138 ;  /* 0x0000000421107825 */ /* 0x000fe200078e028a */
[----:B------:R-:W-:Y:S02]  /*1b910*/  ISETP.GE.U32.AND P3, PT, R5, 0x7ffffe07, PT ;  /* 0x7ffffe070500780c */ /* 0x000fe40003f66070 */
[----:B------:R3:W-:Y:S01]  /*1b920*/  STL.64 [R1+0x528], R6 ;  /* 0x0005280601007387 */ /* 0x0007e20000100a00 */
[----:B----4-:R-:W-:Y:S02]  /*1b930*/  VIADD R5, R12, 0xfffffe84 ;  /* 0xfffffe840c057836 */ /* 0x010fe40000000000 */
[----:B------:R-:W4:Y:S01]  /*1b940*/  LDC R12, c[0x0][0x230] ;  /* 0x00008c00ff0c7b82 */ /* 0x000f220000000800 */
[----:B------:R3:W-:Y:S01]  /*1b950*/  LDGSTS.E [R24+0x50000], desc[UR8][R6.64], !P2 ;  /* 0x5000000006187fae */ /* 0x0007e2000d121848 */
[----:B--2---:R-:W-:-:S03]  /*1b960*/  IMAD.WIDE R18, R33, 0x4, R136 ;  /* 0x0000000421127825 */ /* 0x004fc600078e0288 */
[----:B------:R2:W-:Y:S04]  /*1b970*/  STL.64 [R1+0x518], R2 ;  /* 0x0005180201007387 */ /* 0x0005e80000100a00 */
[----:B------:R2:W-:Y:S01]  /*1b980*/  LDGSTS.E [R24+0x54000], desc[UR8][R2.64], !P2 ;  /* 0x5400000002187fae */ /* 0x0005e2000d121848 */
[----:B------:R-:W-:Y:S01]  /*1b990*/  ISETP.GE.U32.AND P2, PT, R4, 0x7ffffe06, PT ;  /* 0x7ffffe060400780c */ /* 0x000fe20003f46070 */
[----:B---3--:R-:W-:Y:S02]  /*1b9a0*/  IMAD.WIDE R6, R33, 0x4, R140 ;  /* 0x0000000421067825 */ /* 0x008fe400078e028c */
[----:B------:R3:W-:Y:S02]  /*1b9b0*/  LDGSTS.E [R24+0x50004], desc[UR8][R18.64], !P5 ;  /* 0x5000400012187fae */ /* 0x0007e4000e921848 */
[----:B------:R-:W-:-:S02]  /*1b9c0*/  VIADD R4, R15, 0xfffffee3 ;  /* 0xfffffee30f047836 */ /* 0x000fc40000000000 */
[----:B------:R1:W-:Y:S01]  /*1b9d0*/  LDGSTS.E [R24+0x54004], desc[UR8][R16.64], !P5 ;  /* 0x5400400010187fae */ /* 0x0003e2000e921848 */
[C---:B------:R-:W-:Y:S01]  /*1b9e0*/  IMAD.WIDE R20, R33.reuse, 0x4, R144 ;  /* 0x0000000421147825 */ /* 0x040fe200078e0290 */
[----:B------:R-:W4:Y:S02]  /*1b9f0*/  LDC R15, c[0x0][0x230] ;  /* 0x00008c00ff0f7b82 */ /* 0x000f240000000800 */
[----:B------:R1:W-:Y:S01]  /*1ba00*/  LDGSTS.E [R24+0x50008], desc[UR8][R6.64], !P1 ;  /* 0x5000800006187fae */ /* 0x0003e2000c921848 */
[----:B--2---:R-:W-:-:S05]  /*1ba10*/  IMAD.WIDE R2, R33, 0x4, R142 ;  /* 0x0000000421027825 */ /* 0x004fca00078e028e */
[----:B------:R2:W-:Y:S01]  /*1ba20*/  LDGSTS.E [R24+0x54008], desc[UR8][R2.64], !P1 ;  /* 0x5400800002187fae */ /* 0x0005e2000c921848 */
[----:B------:R-:W-:Y:S02]  /*1ba30*/  ISETP.GE.U32.AND P1, PT, R4, 0x7ffffe64, PT ;  /* 0x7ffffe640400780c */ /* 0x000fe40003f26070 */
[----:B------:R-:W-:Y:S01]  /*1ba40*/  IADD3 R4, R13, -0x11f, RZ ;  /* 0xfffffee10d047810 */ /* 0x000fe20007ffe0ff */
[----:B------:R3:W-:Y:S01]  /*1ba50*/  STL.64 [R1+0x510], R18 ;  /* 0x0005101201007387 */ /* 0x0007e20000100a00 */
[----:B------:R-:W4:Y:S03]  /*1ba60*/  LDC R13, c[0x0][0x230] ;  /* 0x00008c00ff0d7b82 */ /* 0x000f260000000800 */
[----:B------:R1:W-:Y:S01]  /*1ba70*/  STL.64 [R1+0x4f8], R16 ;  /* 0x0004f81001007387 */ /* 0x0003e20000100a00 */
[----:B------:R-:W-:Y:S01]  /*1ba80*/  ISETP.GE.U32.AND P5, PT, R5, 0x7ffffe05, PT ;  /* 0x7ffffe050500780c */ /* 0x000fe20003fa6070 */
[----:B------:R-:W-:-:S02]  /*1ba90*/  VIADD R5, R11, 0xfffffee2 ;  /* 0xfffffee20b057836 */ /* 0x000fc40000000000 */
[----:B------:R2:W-:Y:S01]  /*1baa0*/  STL.64 [R1+0x4f0], R6 ;  /* 0x0004f00601007387 */ /* 0x0005e20000100a00 */
[----:B------:R-:W4:Y:S01]  /*1bab0*/  LDC R11, c[0x0][0x230] ;  /* 0x00008c00ff0b7b82 */ /* 0x000f220000000800 */
[C---:B---3--:R-:W-:Y:S02]  /*1bac0*/  IMAD.WIDE R18, R33.reuse, 0x4, R146 ;  /* 0x0000000421127825 */ /* 0x048fe400078e0292 */
[----:B------:R3:W-:Y:S05]  /*1bad0*/  LDGSTS.E [R24+0x5000c], desc[UR8][R20.64], !P0 ;  /* 0x5000c00014187fae */ /* 0x0007ea000c121848 */
[----:B-1----:R-:W1:Y:S01]  /*1bae0*/  LDC R16, c[0x0][0x230] ;  /* 0x00008c00ff107b82 */ /* 0x002e620000000800 */
[----:B------:R3:W-:Y:S01]  /*1baf0*/  STL.64 [R1+0x4d8], R2 ;  /* 0x0004d80201007387 */ /* 0x0007e20000100a00 */
[----:B--2---:R-:W-:-:S03]  /*1bb00*/  IMAD.WIDE R6, R33, 0x4, R148 ;  /* 0x0000000421067825 */ /* 0x004fc600078e0294 */
[----:B------:R2:W-:Y:S04]  /*1bb10*/  STL.64 [R1+0x4d0], R20 ;  /* 0x0004d01401007387 */ /* 0x0005e80000100a00 */
[----:B------:R2:W-:Y:S01]  /*1bb20*/  STL.64 [R1+0x4c0], R18 ;  /* 0x0004c01201007387 */ /* 0x0005e20000100a00 */
[----:B---3--:R-:W-:-:S03]  /*1bb30*/  IMAD.WIDE R2, R33, 0x4, R150 ;  /* 0x0000000421027825 */ /* 0x008fc600078e0296 */
[----:B------:R3:W-:Y:S01]  /*1bb40*/  LDGSTS.E [R24+0x5400c], desc[UR8][R18.64], !P0 ;  /* 0x5400c00012187fae */ /* 0x0007e2000c121848 */
[----:B------:R-:W-:Y:S01]  /*1bb50*/  ISETP.GE.U32.AND P0, PT, R5, 0x7ffffe63, PT ;  /* 0x7ffffe630500780c */ /* 0x000fe20003f06070 */
[C---:B--2---:R-:W-:Y:S02]  /*1bb60*/  IMAD.WIDE R20, R33.reuse, 0x4, R152 ;  /* 0x0000000421147825 */ /* 0x044fe400078e0298 */
[----:B------:R2:W-:Y:S02]  /*1bb70*/  LDGSTS.E [R24+0x58000], desc[UR8][R6.64], !P4 ;  /* 0x5800000006187fae */ /* 0x0005e4000e121848 */
[----:B------:R-:W-:Y:S02]  /*1bb80*/  VIADD R5, R10, 0xfffffee0 ;  /* 0xfffffee00a057836 */ /* 0x000fe40000000000 */
[----:B------:R2:W-:Y:S01]  /*1bb90*/  STL.64 [R1+0x4b8], R6 ;  /* 0x0004b80601007387 */ /* 0x0005e20000100a00 */
[----:B------:R-:W1:Y:S01]  /*1bba0*/  LDC R10, c[0x0][0x230] ;  /* 0x00008c00ff0a7b82 */ /* 0x000e620000000800 */
[----:B---3--:R-:W-:-:S02]  /*1bbb0*/  IMAD.WIDE R18, R33, 0x4, R154 ;  /* 0x0000000421127825 */ /* 0x008fc400078e029a */
[----:B------:R3:W-:Y:S01]  /*1bbc0*/  LDGSTS.E [R24+0x5c000], desc[UR8][R2.64], !P4 ;  /* 0x5c00000002187fae */ /* 0x0007e2000e121848 */
[----:B------:R-:W-:Y:S01]  /*1bbd0*/  ISETP.GE.U32.AND P4, PT, R4, 0x7ffffe62, PT ;  /* 0x7ffffe620400780c */ /* 0x000fe20003f86070 */
[----:B------:R-:W-:Y:S02]  /*1bbe0*/  VIADD R4, R14, 0xfffffec3 ;  /* 0xfffffec30e047836 */ /* 0x000fe40000000000 */
[----:B------:R3:W-:Y:S01]  /*1bbf0*/  STL.64 [R1+0x4b0], R2 ;  /* 0x0004b00201007387 */ /* 0x0007e20000100a00 */
[----:B------:R-:W1:Y:S01]  /*1bc00*/  LDC R14, c[0x0][0x230] ;  /* 0x00008c00ff0e7b82 */ /* 0x000e620000000800 */
[C---:B--2---:R-:W-:Y:S02]  /*1bc10*/  IMAD.WIDE R6, R33.reuse, 0x4, R156 ;  /* 0x0000000421067825 */ /* 0x044fe400078e029c */
[----:B------:R2:W-:Y:S04]  /*1bc20*/  STL.64 [R1+0x4a0], R20 ;  /* 0x0004a01401007387 */ /* 0x0005e80000100a00 */
[----:B------:R2:W-:Y:S01]  /*1bc30*/  LDGSTS.E [R24+0x58004], desc[UR8][R20.64], !P3 ;  /* 0x5800400014187fae */ /* 0x0005e2000d921848 */
[----:B---3--:R-:W-:-:S03]  /*1bc40*/  IMAD.WIDE R2, R33, 0x4, R158 ;  /* 0x0000000421027825 */ /* 0x008fc600078e029e */
[----:B------:R3:W-:Y:S04]  /*1bc50*/  STL.64 [R1+0x498], R18 ;  /* 0x0004981201007387 */ /* 0x0007e80000100a00 */
[----:B------:R3:W-:Y:S01]  /*1bc60*/  LDGSTS.E [R24+0x5c004], desc[UR8][R18.64], !P3 ;  /* 0x5c00400012187fae */ /* 0x0007e2000d921848 */
[----:B------:R-:W-:Y:S01]  /*1bc70*/  ISETP.GE.U32.AND P3, PT, R5, 0x7ffffe61, PT ;  /* 0x7ffffe610500780c */ /* 0x000fe20003f66070 */
[----:B--2---:R-:W-:Y:S02]  /*1bc80*/  IMAD.WIDE R20, R33, 0x4, R160 ;  /* 0x0000000421147825 */ /* 0x004fe400078e02a0 */
[----:B------:R2:W-:Y:S02]  /*1bc90*/  LDGSTS.E [R24+0x58008], desc[UR8][R6.64], !P2 ;  /* 0x5800800006187fae */ /* 0x0005e4000d121848 */
[----:B----4-:R-:W-:-:S02]  /*1bca0*/  VIADD R5, R12, 0xfffffec2 ;  /* 0xfffffec20c057836 */ /* 0x010fc40000000000 */
[----:B------:R2:W-:Y:S01]  /*1bcb0*/  STL.64 [R1+0x488], R6 ;  /* 0x0004880601007387 */ /* 0x0005e20000100a00 */
[----:B------:R-:W4:Y:S01]  /*1bcc0*/  LDC R12, c[0x0][0x230] ;  /* 0x00008c00ff0c7b82 */ /* 0x000f220000000800 */
[C---:B---3--:R-:W-:Y:S02]  /*1bcd0*/  IMAD.WIDE R18, R33.reuse, 0x4, R162 ;  /* 0x0000000421127825 */ /* 0x048fe400078e02a2 */
[----:B------:R3:W-:Y:S04]  /*1bce0*/  LDGSTS.E [R24+0x5c008], desc[UR8][R2.64], !P2 ;  /* 0x5c00800002187fae */ /* 0x0007e8000d121848 */
[----:B------:R-:W-:Y:S01]  /*1bcf0*/  LDGSTS.E [R24+0x5800c], desc[UR8][R20.64], !P5 ;  /* 0x5800c00014187fae */ /* 0x000fe2000e921848 */
[----:B--2---:R-:W-:-:S03]  /*1bd00*/  IMAD.WIDE R6, R33, 0x4, R164 ;  /* 0x0000000421067825 */ /* 0x004fc600078e02a4 */
[----:B------:R3:W-:Y:S01]  /*1bd10*/  STL.64 [R1+0x478], R2 ;  /* 0x0004780201007387 */ /* 0x0007e20000100a00 */
[----:B------:R-:W-:-:S03]  /*1bd20*/  ISETP.GE.U32.AND P2, PT, R4, 0x7ffffe44, PT ;  /* 0x7ffffe440400780c */ /* 0x000fc60003f46070 */
[----:B------:R2:W-:Y:S01]  /*1bd30*/  LDGSTS.E [R24+0x5c00c], desc[UR8][R18.64], !P5 ;  /* 0x5c00c00012187fae */ /* 0x0005e2000e921848 */
[----:B------:R-:W-:Y:S01]  /*1bd40*/  ISETP.GE.U32.AND P5, PT, R5, 0x7ffffe43, PT ;  /* 0x7ffffe430500780c */ /* 0x000fe20003fa6070 */
[----:B------:R-:W-:Y:S02]  /*1bd50*/  VIADD R5, R13, 0xfffffec0 ;  /* 0xfffffec00d057836 */ /* 0x000fe40000000000 */
[----:B------:R-:W-:Y:S01]  /*1bd60*/  STL.64 [R1+0x468], R20 ;  /* 0x0004681401007387 */ /* 0x000fe20000100a00 */
[----:B------:R-:W4:Y:S01]  /*1bd70*/  LDC R13, c[0x0][0x230] ;  /* 0x00008c00ff0d7b82 */ /* 0x000f220000000800 */
[C---:B---3--:R-:W-:Y:S02]  /*1bd80*/  IMAD.WIDE R2, R33.reuse, 0x4, R166 ;  /* 0x0000000421027825 */ /* 0x048fe400078e02a6 */
[----:B------:R2:W-:Y:S01]  /*1bd90*/  STL.64 [R1+0x458], R18 ;  /* 0x0004581201007387 */ /* 0x0005e20000100a00 */
[----:B-1----:R-:W-:Y:S01]  /*1bda0*/  IADD3 R4, R16, -0x13f, RZ ;  /* 0xfffffec110047810 */ /* 0x002fe20007ffe0ff */
[----:B------:R-:W-:-:S02]  /*1bdb0*/  IMAD.WIDE R16, R33, 0x4, R170 ;  /* 0x0000000421107825 */ /* 0x000fc400078e02aa */
[----:B------:R1:W-:Y:S04]  /*1bdc0*/  STL.64 [R1+0x448], R6 ;  /* 0x0004480601007387 */ /* 0x0003e80000100a00 */
[----:B------:R-:W-:Y:S01]  /*1bdd0*/  STL.64 [R1+0xfd8], R24 ;  /* 0x000fd81801007387 */ /* 0x000fe20000100a00 */
[----:B--2---:R-:W-:-:S03]  /*1bde0*/  IMAD.WIDE R18, R33, 0x4, R168 ;  /* 0x0000000421127825 */ /* 0x004fc600078e02a8 */
[----:B------:R1:W-:Y:S04]  /*1bdf0*/  LDGSTS.E [R32+0x40000], desc[UR8][R6.64], !P1 ;  /* 0x4000000006207fae */ /* 0x0003e8000c921848 */
[----:B------:R2:W-:Y:S04]  /*1be00*/  STL.64 [R1+0x438], R2 ;  /* 0x0004380201007387 */ /* 0x0005e80000100a00 */
[----:B------:R2:W-:Y:S01]  /*1be10*/  LDGSTS.E [R32+0x44000], desc[UR8][R2.64], !P1 ;  /* 0x4400000002207fae */ /* 0x0005e2000c921848 */
[----:B-1----:R-:W-:-:S03]  /*1be20*/  IMAD.WIDE R6, R33, 0x4, R172 ;  /* 0x0000000421067825 */ /* 0x002fc600078e02ac */
[----:B------:R1:W-:Y:S01]  /*1be30*/  STL.64 [R1+0x430], R18 ;  /* 0x0004301201007387 */ /* 0x0003e20000100a00 */
[----:B------:R-:W-:-:S03]  /*1be40*/  ISETP.GE.U32.AND P1, PT, R4, 0x7ffffe42, PT ;  /* 0x7ffffe420400780c */ /* 0x000fc60003f26070 */
[----:B------:R1:W-:Y:S01]  /*1be50*/  LDGSTS.E [R32+0x40004], desc[UR8][R18.64], !P0 ;  /* 0x4000400012207fae */ /* 0x0003e2000c121848 */
[----:B--2---:R-:W-:-:S03]  /*1be60*/  IMAD.WIDE R2, R33, 0x4, R174 ;  /* 0x0000000421027825 */ /* 0x004fc600078e02ae */
[----:B------:R2:W-:Y:S01]  /*1be70*/  STL.64 [R1+0x428], R16 ;  /* 0x0004281001007387 */ /* 0x0005e20000100a00 */
[----:B------:R-:W-:-:S03]  /*1be80*/  VIADD R4, R15, 0xfffffea3 ;  /* 0xfffffea30f047836 */ /* 0x000fc60000000000 */
[----:B------:R2:W-:Y:S01]  /*1be90*/  LDGSTS.E [R32+0x44004], desc[UR8][R16.64], !P0 ;  /* 0x4400400010207fae */ /* 0x0005e2000c121848 */
[----:B-1----:R-:W-:-:S03]  /*1bea0*/  IMAD.WIDE R18, R33, 0x4, R176 ;  /* 0x0000000421127825 */ /* 0x002fc600078e02b0 */
[----:B------:R1:W-:Y:S01]  /*1beb0*/  STL.64 [R1+0x420], R6 ;  /* 0x0004200601007387 */ /* 0x0003e20000100a00 */
[----:B------:R-:W-:Y:S01]  /*1bec0*/  ISETP.GE.U32.AND P0, PT, R5, 0x7ffffe41, PT ;  /* 0x7ffffe410500780c */ /* 0x000fe20003f06070 */
[----:B------:R-:W3:Y:S02]  /*1bed0*/  LDC R15, c[0x0][0x230] ;  /* 0x00008c00ff0f7b82 */ /* 0x000ee40000000800 */
[----:B------:R1:W-:Y:S01]  /*1bee0*/  LDGSTS.E [R32+0x40008], desc[UR8][R6.64], !P4 ;  /* 0x4000800006207fae */ /* 0x0003e2000e121848 */
[----:B--2---:R-:W-:-:S03]  /*1bef0*/  IMAD.WIDE R16, R33, 0x4, R178 ;  /* 0x0000000421107825 */ /* 0x004fc600078e02b2 */
[----:B------:R2:W-:Y:S04]  /*1bf00*/  STL.64 [R1+0x418], R2 ;  /* 0x0004180201007387 */ /* 0x0005e80000100a00 */
[----:B------:R2:W-:Y:S01]  /*1bf10*/  LDGSTS.E [R32+0x44008], desc[UR8][R2.64], !P4 ;  /* 0x4400800002207fae */ /* 0x0005e2000e121848 */
[----:B------:R-:W-:Y:S02]  /*1bf20*/  VIADD R5, R11, 0xfffffea2 ;  /* 0xfffffea20b057836 */ /* 0x000fe40000000000 */
[----:B-1----:R-:W-:Y:S01]  /*1bf30*/  IMAD.WIDE R6, R33, 0x4, R180 ;  /* 0x0000000421067825 */ /* 0x002fe200078e02b4 */
[----:B------:R1:W-:Y:S01]  /*1bf40*/  STL.64 [R1+0x408], R18 ;  /* 0x0004081201007387 */ /* 0x0003e20000100a00 */
[----:B------:R-:W-:-:S03]  /*1bf50*/  ISETP.GE.U32.AND P4, PT, R4, 0x7ffffe24, PT ;  /* 0x7ffffe240400780c */ /* 0x000fc60003f86070 */
[----:B------:R1:W-:Y:S01]  /*1bf60*/  LDGSTS.E [R32+0x4000c], desc[UR8][R18.64], !P3 ;  /* 0x4000c00012207fae */ /* 0x0003e2000d921848 */
[----:B--2---:R-:W-:-:S03]  /*1bf70*/  IMAD.WIDE R2, R33, 0x4, R182 ;  /* 0x0000000421027825 */ /* 0x004fc600078e02b6 */
[----:B------:R2:W-:Y:S01]  /*1bf80*/  STL.64 [R1+0x400], R16 ;  /* 0x0004001001007387 */ /* 0x0005e20000100a00 */
[----:B------:R-:W-:Y:S02]  /*1bf90*/  IADD3 R4, R14, -0x15f, RZ ;  /* 0xfffffea10e047810 */ /* 0x000fe40007ffe0ff */
[----:B------:R-:W3:Y:S01]  /*1bfa0*/  LDC R14, c[0x0][0x230] ;  /* 0x00008c00ff0e7b82 */ /* 0x000ee20000000800 */
        /* <DEDUP_REMOVED lines=8> */
[----:B------:R-:W-:Y:S02]  /*1c030*/  VIADD R5, R10, 0xfffffea0 ;  /* 0xfffffea00a057836 */ /* 0x000fe40000000000 */
[C---:B-1----:R-:W-:Y:S01]  /*1c040*/  IMAD.WIDE R6, R33.reuse, 0x4, R188 ;  /* 0x0000000421067825 */ /* 0x042fe200078e02bc */
        /* <DEDUP_REMOVED lines=11> */
[----:B------:R-:W-:-:S03]  /*1c100*/  ISETP.GE.U32.AND P5, PT, R5, 0x7ffffe21, PT ;  /* 0x7ffffe210500780c */ /* 0x000fc60003fa6070 */
[----:B------:R2:W-:Y:S01]  /*1c110*/  LDGSTS.E [R32+0x4c008], desc[UR8][R2.64], !P1 ;  /* 0x4c00800002207fae */ /* 0x0005e2000c921848 */
[----:B----4-:R-:W-:Y:S02]  /*1c120*/  VIADD R4, R12, 0xfffffe83 ;  /* 0xfffffe830c047836 */ /* 0x010fe40000000000 */
[----:B-1----:R-:W-:Y:S01]  /*1c130*/  IMAD.WIDE R6, R33, 0x4, R196 ;  /* 0x0000000421067825 */ /* 0x002fe200078e02c4 */
[----:B------:R-:W-:Y:S03]  /*1c140*/  STL.64 [R1+0x388], R18 ;  /* 0x0003881201007387 */ /* 0x000fe60000100a00 */
[----:B------:R-:W-:Y:S01]  /*1c150*/  VIADD R5, R13, 0xfffffe82 ;  /* 0xfffffe820d057836 */ /* 0x000fe20000000000 */
[----:B------:R-:W-:Y:S01]  /*1c160*/  LDGSTS.E [R32+0x4800c], desc[UR8][R18.64], !P0 ;  /* 0x4800c00012207fae */ /* 0x000fe2000c121848 */
[----:B--2---:R-:W-:-:S03]  /*1c170*/  IMAD.WIDE R2, R33, 0x4, R198 ;  /* 0x0000000421027825 */ /* 0x004fc600078e02c6 */
[----:B------:R-:W-:Y:S01]  /*1c180*/  STL.64 [R1+0x380], R16 ;  /* 0x0003801001007387 */ /* 0x000fe20000100a00 */
[----:B------:R-:W-:-:S03]  /*1c190*/  IMAD.WIDE R12, R33, 0x4, R200 ;  /* 0x00000004210c7825 */ /* 0x000fc600078e02c8 */
[----:B------:R-:W-:Y:S01]  /*1c1a0*/  LDGSTS.E [R32+0x4c00c], desc[UR8][R16.64], !P0 ;  /* 0x4c00c00010207fae */ /* 0x000fe2000c121848 */
[----:B------:R-:W-:-:S03]  /*1c1b0*/  IMAD.WIDE R10, R33, 0x4, R202 ;  /* 0x00000004210a7825 */ /* 0x000fc600078e02ca */
[----:B------:R1:W-:Y:S04]  /*1c1c0*/  STL.64 [R1+0x368], R6 ;  /* 0x0003680601007387 */ /* 0x0003e80000100a00 */
[----:B------:R1:W-:Y:S04]  /*1c1d0*/  LDGSTS.E [R32+0x50000], desc[UR8][R6.64], !P4 ;  /* 0x5000000006207fae */ /* 0x0003e8000e121848 */
[----:B------:R2:W-:Y:S04]  /*1c1e0*/  STL.64 [R1+0x358], R2 ;  /* 0x0003580201007387 */ /* 0x0005e80000100a00 */
[----:B------:R2:W-:Y:S01]  /*1c1f0*/  LDGSTS.E [R32+0x54000], desc[UR8][R2.64], !P4 ;  /* 0x5400000002207fae */ /* 0x0005e2000e121848 */
[----:B-1----:R-:W-:-:S03]  /*1c200*/  IMAD.WIDE R6, R33, 0x4, R204 ;  /* 0x0000000421067825 */ /* 0x002fc600078e02cc */
[----:B------:R-:W-:Y:S01]  /*1c210*/  STL.64 [R1+0x348], R12 ;  /* 0x0003480c01007387 */ /* 0x000fe20000100a00 */
[----:B------:R-:W-:-:S03]  /*1c220*/  ISETP.GE.U32.AND P1, PT, R4, 0x7ffffe04, PT ;  /* 0x7ffffe040400780c */ /* 0x000fc60003f26070 */
[----:B------:R-:W-:Y:S01]  /*1c230*/  STL.64 [R1+0x330], R10 ;  /* 0x0003300a01007387 */ /* 0x000fe20000100a00 */
[----:B--2---:R-:W-:-:S03]  /*1c240*/  IMAD.WIDE R2, R33, 0x4, R206 ;  /* 0x0000000421027825 */ /* 0x004fc600078e02ce */
[----:B------:R1:W-:Y:S01]  /*1c250*/  STL.64 [R1+0x2a0], R6 ;  /* 0x0002a00601007387 */ /* 0x0003e20000100a00 */
[----:B---3--:R-:W-:-:S03]  /*1c260*/  IADD3 R4, R15, -0x17f, RZ ;  /* 0xfffffe810f047810 */ /* 0x008fc60007ffe0ff */
[----:B------:R2:W-:Y:S04]  /*1c270*/  STL.64 [R1+0x260], R2 ;  /* 0x0002600201007387 */ /* 0x0005e80000100a00 */
[----:B------:R-:W3:Y:S04]  /*1c280*/  LDL.LU.64 R40, [R1+0x10] ;  /* 0x0000100001287983 */ /* 0x000ee80000300a00 */
[----:B------:R-:W-:Y:S01]  /*1c290*/  LDGSTS.E [R32+0x50004], desc[UR8][R12.64], !P3 ;  /* 0x500040000c207fae */ /* 0x000fe2000d921848 */
[----:B------:R-:W-:-:S03]  /*1c2a0*/  ISETP.GE.U32.AND P4, PT, R4, 0x7ffffe02, PT ;  /* 0x7ffffe020400780c */ /* 0x000fc60003f86070 */
[----:B------:R-:W-:Y:S01]  /*1c2b0*/  LDGSTS.E [R32+0x54004], desc[UR8][R10.64], !P3 ;  /* 0x540040000a207fae */ /* 0x000fe2000d921848 */
[----:B------:R-:W-:-:S03]  /*1c2c0*/  VIADD R4, R14, 0xfffffe80 ;  /* 0xfffffe800e047836 */ /* 0x000fc60000000000 */
[----:B------:R1:W-:Y:S01]  /*1c2d0*/  LDGSTS.E [R32+0x50008], desc[UR8][R6.64], !P2 ;  /* 0x5000800006207fae */ /* 0x0003e2000d121848 */
[----:B------:R-:W-:-:S03]  /*1c2e0*/  IMAD.WIDE R28, R252, 0x4, R210 ;  /* 0x00000004fc1c7825 */ /* 0x000fc600078e02d2 */
[----:B------:R2:W-:Y:S04]  /*1c2f0*/  LDGSTS.E [R32+0x54008], desc[UR8][R2.64], !P2 ;  /* 0x5400800002207fae */ /* 0x0005e8000d121848 */
[----:B------:R-:W4:Y:S04]  /*1c300*/  LDL.LU.64 R46, [R1+0x20] ;  /* 0x00002000012e7983 */ /* 0x000f280000300a00 */
[----:B------:R-:W4:Y:S01]  /*1c310*/  LDL.LU.64 R56, [R1+0x30] ;  /* 0x0000300001387983 */ /* 0x000f220000300a00 */
[----:B-1----:R-:W-:-:S04]  /*1c320*/  IMAD.WIDE R6, R252, 0x4, R212 ;  /* 0x00000004fc067825 */ /* 0x002fc800078e02d4 */
[----:B--2---:R-:W-:Y:S01]  /*1c330*/  IMAD.WIDE R2, R252, 0x4, R208 ;  /* 0x00000004fc027825 */ /* 0x004fe200078e02d0 */
[----:B------:R-:W2:Y:S01]  /*1c340*/  LDL.LU.64 R52, [R1+0x40] ;  /* 0x0000400001347983 */ /* 0x000ea20000300a00 */
[----:B------:R-:W-:Y:S02]  /*1c350*/  ISETP.GE.U32.AND P0, PT, R5, 0x7ffffe03, PT ;  /* 0x7ffffe030500780c */ /* 0x000fe40003f06070 */
[----:B------:R-:W-:Y:S01]  /*1c360*/  ISETP.GE.U32.AND P3, PT, R4, 0x7ffffe01, PT ;  /* 0x7ffffe010400780c */ /* 0x000fe20003f66070 */
[----:B------:R1:W-:Y:S01]  /*1c370*/  STL.64 [R1+0xa8], R2 ;  /* 0x0000a80201007387 */ /* 0x0003e20000100a00 */
[----:B------:R-:W-:Y:S01]  /*1c380*/  ISETP.GE.AND P2, PT, R9, R4, PT ;  /* 0x000000040900720c */ /* 0x000fe20003f46270 */
[C---:B------:R-:W-:Y:S02]  /*1c390*/  IMAD.WIDE R4, R252.reuse, 0x4, R214 ;  /* 0x00000004fc047825 */ /* 0x040fe400078e02d6 */
[----:B------:R-:W2:Y:S04]  /*1c3a0*/  LDL.LU.64 R50, [R1+0x50] ;  /* 0x0000500001327983 */ /* 0x000ea80000300a00 */
[----:B------:R-:W-:Y:S04]  /*1c3b0*/  STL.64 [R1+0x1000], R28 ;  /* 0x0010001c01007387 */ /* 0x000fe80000100a00 */
[----:B------:R-:W-:Y:S04]  /*1c3c0*/  STL.64 [R1+0x88], R6 ;  /* 0x0000880601007387 */ /* 0x000fe80000100a00 */
[----:B------:R-:W2:Y:S04]  /*1c3d0*/  LDL.LU.64 R108, [R1+0x60] ;  /* 0x00006000016c7983 */ /* 0x000ea80000300a00 */
[----:B------:R-:W-:Y:S01]  /*1c3e0*/  STL.64 [R1+0x78], R4 ;  /* 0x0000780401007387 */ /* 0x000fe20000100a00 */
[----:B-1----:R-:W-:-:S03]  /*1c3f0*/  IMAD.WIDE R2, R252, 0x4, R216 ;  /* 0x00000004fc027825 */ /* 0x002fc600078e02d8 */
[----:B------:R-:W2:Y:S04]  /*1c400*/  LDL.LU.64 R64, [R1+0x70] ;  /* 0x0000700001407983 */ /* 0x000ea80000300a00 */
[----:B------:R1:W-:Y:S04]  /*1c410*/  STL.64 [R1+0x68], R2 ;  /* 0x0000680201007387 */ /* 0x0003e80000100a00 */
[----:B------:R-:W2:Y:S01]  /*1c420*/  LDL.LU.64 R26, [R1+0x80] ;  /* 0x00008000011a7983 */ /* 0x000ea20000300a00 */
[----:B------:R-:W-:-:S04]  /*1c430*/  IMAD.WIDE R22, R252, 0x4, R218 ;  /* 0x00000004fc167825 */ /* 0x000fc800078e02da */
[C---:B------:R-:W-:Y:S01]  /*1c440*/  IMAD.WIDE R20, R252.reuse, 0x4, R220 ;  /* 0x00000004fc147825 */ /* 0x040fe200078e02dc */
[----:B------:R-:W-:Y:S03]  /*1c450*/  STL.64 [R1+0xfe8], R22 ;  /* 0x000fe81601007387 */ /* 0x000fe60000100a00 */
[C---:B-1----:R-:W-:Y:S01]  /*1c460*/  IMAD.WIDE R2, R252.reuse, 0x4, R222 ;  /* 0x00000004fc027825 */ /* 0x042fe200078e02de */
[----:B------:R-:W-:Y:S03]  /*1c470*/  STL.64 [R1+0x1008], R20 ;  /* 0x0010081401007387 */ /* 0x000fe60000100a00 */
[C---:B------:R-:W-:Y:S01]  /*1c480*/  IMAD.WIDE R8, R252.reuse, 0x4, R224 ;  /* 0x00000004fc087825 */ /* 0x040fe200078e02e0 */
[----:B------:R1:W-:Y:S03]  /*1c490*/  STL.64 [R1+0x1010], R2 ;  /* 0x0010100201007387 */ /* 0x0003e60000100a00 */
[C---:B------:R-:W-:Y:S01]  /*1c4a0*/  IMAD.WIDE R6, R252.reuse, 0x4, R226 ;  /* 0x00000004fc067825 */ /* 0x040fe200078e02e2 */
[----:B------:R-:W-:Y:S03]  /*1c4b0*/  STL.64 [R1+0x1018], R8 ;  /* 0x0010180801007387 */ /* 0x000fe60000100a00 */
[C---:B------:R-:W-:Y:S01]  /*1c4c0*/  IMAD.WIDE R4, R252.reuse, 0x4, R228 ;  /* 0x00000004fc047825 */ /* 0x040fe200078e02e4 */
[----:B------:R-:W-:Y:S04]  /*1c4d0*/  STL.64 [R1+0x1020], R6 ;  /* 0x0010200601007387 */ /* 0x000fe80000100a00 */
[----:B------:R-:W-:Y:S01]  /*1c4e0*/  STL.64 [R1+0x1028], R4 ;  /* 0x0010280401007387 */ /* 0x000fe20000100a00 */
[----:B---3--:R-:W-:-:S03]  /*1c4f0*/  IMAD.WIDE R10, R252, 0x4, R40 ;  /* 0x00000004fc0a7825 */ /* 0x008fc600078e0228 */
[----:B------:R-:W3:Y:S04]  /*1c500*/  LDL.LU.64 R40, [R1+0x90] ;  /* 0x0000900001287983 */ /* 0x000ee80000300a00 */
[----:B------:R-:W-:Y:S04]  /*1c510*/  STL.64 [R1+0x1030], R10 ;  /* 0x0010300a01007387 */ /* 0x000fe80000100a00 */
[----:B------:R-:W3:Y:S04]  /*1c520*/  LDL.LU.64 R42, [R1+0xa0] ;  /* 0x0000a000012a7983 */ /* 0x000ee80000300a00 */
[----:B------:R-:W3:Y:S01]  /*1c530*/  LDL.LU.64 R44, [R1+0xb0] ;  /* 0x0000b000012c7983 */ /* 0x000ee20000300a00 */
[----:B----4-:R-:W-:-:S03]  /*1c540*/  IMAD.WIDE R12, R252, 0x4, R46 ;  /* 0x00000004fc0c7825 */ /* 0x010fc600078e022e */
[----:B------:R-:W4:Y:S01]  /*1c550*/  LDL.LU.64 R46, [R1+0xb8] ;  /* 0x0000b800012e7983 */ /* 0x000f220000300a00 */
[----:B------:R-:W-:-:S03]  /*1c560*/  IMAD.WIDE R14, R252, 0x4, R56 ;  /* 0x00000004fc0e7825 */ /* 0x000fc600078e0238 */
[----:B------:R-:W-:Y:S04]  /*1c570*/  STL.64 [R1+0x1038], R12 ;  /* 0x0010380c01007387 */ /* 0x000fe80000100a00 */
[----:B------:R3:W-:Y:S01]  /*1c580*/  STL.64 [R1+0x1040], R14 ;  /* 0x0010400e01007387 */ /* 0x0007e20000100a00 */
[----:B--2---:R-:W-:-:S03]  /*1c590*/  IMAD.WIDE R16, R252, 0x4, R52 ;  /* 0x00000004fc107825 */ /* 0x004fc600078e0234 */
[----:B------:R-:W2:Y:S01]  /*1c5a0*/  LDL.LU.64 R48, [R1+0xc0] ;  /* 0x0000c00001307983 */ /* 0x000ea20000300a00 */
[----:B------:R-:W-:-:S03]  /*1c5b0*/  IMAD.WIDE R18, R252, 0x4, R50 ;  /* 0x00000004fc127825 */ /* 0x000fc600078e0232 */
[----:B------:R-:W4:Y:S04]  /*1c5c0*/  LDL.LU.64 R50, [R1+0xc8] ;  /* 0x0000c80001327983 */ /* 0x000f280000300a00 */
[----:B------:R-:W2:Y:S04]  /*1c5d0*/  LDL.LU.64 R52, [R1+0xd0] ;  /* 0x0000d00001347983 */ /* 0x000ea80000300a00 */
[----:B------:R-:W3:Y:S01]  /*1c5e0*/  LDL.LU.64 R56, [R1+0xd8] ;  /* 0x0000d80001387983 */ /* 0x000ee20000300a00 */
[----:B------:R-:W-:-:S03]  /*1c5f0*/  IMAD.WIDE R34, R252, 0x4, R108 ;  /* 0x00000004fc227825 */ /* 0x000fc600078e026c */
[----:B------:R-:W4:Y:S04]  /*1c600*/  LDL.LU.64 R108, [R1+0xe0] ;  /* 0x0000e000016c7983 */ /* 0x000f280000300a00 */
[----:B------:R-:W2:Y:S01]  /*1c610*/  LDL.LU.64 R58, [R1+0xe8] ;  /* 0x0000e800013a7983 */ /* 0x000ea20000300a00 */
[----:B------:R-:W-:-:S03]  /*1c620*/  IMAD.WIDE R36, R252, 0x4, R64 ;  /* 0x00000004fc247825 */ /* 0x000fc600078e0240 */
[----:B------:R-:W2:Y:S04]  /*1c630*/  LDL.LU.64 R60, [R1+0xf0] ;  /* 0x0000f000013c7983 */ /* 0x000ea80000300a00 */
[----:B------:R-:W2:Y:S04]  /*1c640*/  LDL.LU.64 R62, [R1+0xf8] ;  /* 0x0000f800013e7983 */ /* 0x000ea80000300a00 */
[----:B------:R-:W2:Y:S04]  /*1c650*/  LDL.LU.64 R64, [R1+0x100] ;  /* 0x0001000001407983 */ /* 0x000ea80000300a00 */
[----:B------:R-:W2:Y:S04]  /*1c660*/  LDL.LU.64 R66, [R1+0x108] ;  /* 0x0001080001427983 */ /* 0x000ea80000300a00 */
[----:B------:R-:W2:Y:S04]  /*1c670*/  LDL.LU.64 R68, [R1+0x110] ;  /* 0x0001100001447983 */ /* 0x000ea80000300a00 */
[----:B------:R-:W2:Y:S04]  /*1c680*/  LDL.LU.64 R70, [R1+0x118] ;  /* 0x0001180001467983 */ /* 0x000ea80000300a00 */
[----:B------:R-:W2:Y:S01]  /*1c690*/  LDL.LU.64 R106, [R1+0x120] ;  /* 0x00012000016a7983 */ /* 0x000ea20000300a00 */
[----:B------:R-:W-:-:S03]  /*1c6a0*/  IMAD.WIDE R38, R252, 0x4, R26 ;  /* 0x00000004fc267825 */ /* 0x000fc600078e021a */
[----:B------:R-:W2:Y:S04]  /*1c6b0*/  LDL.LU.64 R82, [R1+0x128] ;  /* 0x0001280001527983 */ /* 0x000ea80000300a00 */
[----:B------:R-:W2:Y:S04]  /*1c6c0*/  LDL.LU.64 R92, [R1+0x130] ;  /* 0x00013000015c7983 */ /* 0x000ea80000300a00 */
[----:B------:R-:W2:Y:S04]  /*1c6d0*/  LDL.LU.64 R96, [R1+0x138] ;  /* 0x0001380001607983 */ /* 0x000ea80000300a00 */
[----:B------:R-:W2:Y:S04]  /*1c6e0*/  LDL.LU.64 R88, [R1+0x140] ;  /* 0x0001400001587983 */ /* 0x000ea80000300a00 */
[----:B------:R-:W2:Y:S04]  /*1c6f0*/  LDL.LU.64 R26, [R1+0xe40] ;  /* 0x000e4000011a7983 */ /* 0x000ea80000300a00 */
[----:B------:R-:W1:Y:S04]  /*1c700*/  LDL.LU.64 R84, [R1+0xe38] ;  /* 0x000e380001547983 */ /* 0x000e680000300a00 */
[----:B------:R-:W2:Y:S04]  /*1c710*/  LDL.LU.64 R240, [R1+0xe30] ;  /* 0x000e300001f07983 */ /* 0x000ea80000300a00 */
[----:B------:R-:W2:Y:S04]  /*1c720*/  LDL.LU.64 R250, [R1+0xe28] ;  /* 0x000e280001fa7983 */ /* 0x000ea80000300a00 */
[----:B------:R-:W2:Y:S04]  /*1c730*/  LDL.LU.64 R248, [R1+0xe20] ;  /* 0x000e200001f87983 */ /* 0x000ea80000300a00 */
[----:B------:R-:W2:Y:S04]  /*1c740*/  LDL.LU.64 R246, [R1+0xe18] ;  /* 0x000e180001f67983 */ /* 0x000ea80000300a00 */
[----:B------:R-:W2:Y:S04]  /*1c750*/  LDL.LU.64 R244, [R1+0xe10] ;  /* 0x000e100001f47983 */ /* 0x000ea80000300a00 */
[----:B------:R-:W2:Y:S01]  /*1c760*/  LDL.LU.64 R242, [R1+0xe08] ;  /* 0x000e080001f27983 */ /* 0x000ea20000300a00 */
[----:B---3--:R-:W-:-:S04]  /*1c770*/  IMAD.WIDE R54, R252, 0x4, R56 ;  /* 0x00000004fc367825 */ /* 0x008fc800078e0238 */
[C---:B----4-:R-:W-:Y:S02]  /*1c780*/  IMAD.WIDE R56, R252.reuse, 0x4, R108 ;  /* 0x00000004fc387825 */ /* 0x050fe400078e026c */
[----:B------:R-:W3:Y:S04]  /*1c790*/  LDL.LU.64 R108, [R1+0xe00] ;  /* 0x000e0000016c7983 */ /* 0x000ee80000300a00 */
[----:B------:R-:W4:Y:S04]  /*1c7a0*/  LDL.LU.64 R238, [R1+0xdf8] ;  /* 0x000df80001ee7983 */ /* 0x000f280000300a00 */
[----:B------:R-:W4:Y:S04]  /*1c7b0*/  LDL.LU.64 R236, [R1+0xdf0] ;  /* 0x000df00001ec7983 */ /* 0x000f280000300a00 */
[----:B------:R-:W4:Y:S04]  /*1c7c0*/  LDL.LU.64 R234, [R1+0xde8] ;  /* 0x000de80001ea7983 */ /* 0x000f280000300a00 */
[----:B------:R-:W4:Y:S01]  /*1c7d0*/  LDL.LU.64 R232, [R1+0xde0] ;  /* 0x000de00001e87983 */ /* 0x000f220000300a00 */
[----:B--2---:R-:W-:-:S04]  /*1c7e0*/  IMAD.WIDE R74, R252, 0x4, R82 ;  /* 0x00000004fc4a7825 */ /* 0x004fc800078e0252 */
[----:B-1----:R-:W-:-:S05]  /*1c7f0*/  IMAD.WIDE R2, R252, 0x4, R84 ;  /* 0x00000004fc027825 */ /* 0x002fca00078e0254 */
[----:B------:R1:W-:Y:S04]  /*1c800*/  STL.64 [R1+0x8], R2 ;  /* 0x0000080201007387 */ /* 0x0003e80000100a00 */
[----:B------:R-:W2:Y:S04]  /*1c810*/  LDL.LU.64 R82, [R1+0xdd8] ;  /* 0x000dd80001527983 */ /* 0x000ea80000300a00 */
[----:B------:R-:W2:Y:S01]  /*1c820*/  LDL.LU.64 R84, [R1+0xdd0] ;  /* 0x000dd00001547983 */ /* 0x000ea20000300a00 */
[----:B------:R-:W-:-:S03]  /*1c830*/  IMAD.WIDE R80, R252, 0x4, R88 ;  /* 0x00000004fc507825 */ /* 0x000fc600078e0258 */
[----:B------:R-:W2:Y:S01]  /*1c840*/  LDL.LU.64 R86, [R1+0xdc8] ;  /* 0x000dc80001567983 */ /* 0x000ea20000300a00 */
[----:B------:R-:W-:-:S03]  /*1c850*/  IMAD.WIDE R76, R252, 0x4, R92 ;  /* 0x00000004fc4c7825 */ /* 0x000fc600078e025c */
[----:B------:R-:W2:Y:S01]  /*1c860*/  LDL.LU.64 R88, [R1+0xdc0] ;  /* 0x000dc00001587983 */ /* 0x000ea20000300a00 */
[----:B------:R-:W-:-:S03]  /*1c870*/  IMAD.WIDE R78, R252, 0x4, R96 ;  /* 0x00000004fc4e7825 */ /* 0x000fc600078e0260 */
[----:B------:R-:W2:Y:S04]  /*1c880*/  LDL.LU.64 R90, [R1+0xdb8] ;  /* 0x000db800015a7983 */ /* 0x000ea80000300a00 */
[----:B------:R-:W2:Y:S04]  /*1c890*/  LDL.LU.64 R92, [R1+0xdb0] ;  /* 0x000db000015c7983 */ /* 0x000ea80000300a00 */
[----:B------:R-:W2:Y:S04]  /*1c8a0*/  LDL.LU.64 R94, [R1+0xda8] ;  /* 0x000da800015e7983 */ /* 0x000ea80000300a00 */
        /* <DEDUP_REMOVED lines=8> */
[----:B---3--:R-:W-:-:S03]  /*1c930*/  IMAD.WIDE R240, R252, 0x4, R108 ;  /* 0x00000004fcf07825 */ /* 0x008fc600078e026c */
[----:B------:R-:W3:Y:S01]  /*1c940*/  LDL.LU.64 R108, [R1+0xd70] ;  /* 0x000d7000016c7983 */ /* 0x000ee20000300a00 */
[----:B----4-:R-:W-:-:S03]  /*1c950*/  IMAD.WIDE R238, R252, 0x4, R238 ;  /* 0x00000004fcee7825 */ /* 0x010fc600078e02ee */
[----:B------:R-:W4:Y:S04]  /*1c960*/  LDL.LU.64 R110, [R1+0xd68] ;  /* 0x000d6800016e7983 */ /* 0x000f280000300a00 */
[----:B------:R-:W4:Y:S04]  /*1c970*/  LDL.LU.64 R112, [R1+0xd60] ;  /* 0x000d600001707983 */ /* 0x000f280000300a00 */
[----:B------:R-:W4:Y:S04]  /*1c980*/  LDL.LU.64 R114, [R1+0xd58] ;  /* 0x000d580001727983 */ /* 0x000f280000300a00 */
[----:B------:R-:W3:Y:S04]  /*1c990*/  LDL.LU.64 R116, [R1+0xd50] ;  /* 0x000d500001747983 */ /* 0x000ee80000300a00 */
[----:B------:R-:W-:Y:S04]  /*1c9a0*/  STL.64 [R1+0xfc8], R238 ;  /* 0x000fc8ee01007387 */ /* 0x000fe80000100a00 */
[----:B------:R-:W4:Y:S04]  /*1c9b0*/  LDL.LU.64 R118, [R1+0xd48] ;  /* 0x000d480001767983 */ /* 0x000f280000300a00 */
[----:B------:R-:W4:Y:S04]  /*1c9c0*/  LDL.LU.64 R120, [R1+0xd40] ;  /* 0x000d400001787983 */ /* 0x000f280000300a00 */
[----:B------:R-:W4:Y:S04]  /*1c9d0*/  LDL.LU.64 R122, [R1+0xd38] ;  /* 0x000d3800017a7983 */ /* 0x000f280000300a00 */
[----:B------:R-:W4:Y:S04]  /*1c9e0*/  LDL.LU.64 R124, [R1+0xd30] ;  /* 0x000d3000017c7983 */ /* 0x000f280000300a00 */
[----:B------:R-:W4:Y:S01]  /*1c9f0*/  LDL.LU.64 R126, [R1+0xd28] ;  /* 0x000d2800017e7983 */ /* 0x000f220000300a00 */
[----:B--2---:R-:W-:-:S05]  /*1ca00*/  IMAD.WIDE R84, R252, 0x4, R84 ;  /* 0x00000004fc547825 */ /* 0x004fca00078e0254 */
[----:B------:R2:W-:Y:S04]  /*1ca10*/  STL.64 [R1+0xfd0], R84 ;  /* 0x000fd05401007387 */ /* 0x0005e80000100a00 */
[----:B------:R-:W2:Y:S04]  /*1ca20*/  LDL.LU.64 R230, [R1+0xd20] ;  /* 0x000d200001e67983 */ /* 0x000ea80000300a00 */
[----:B------:R-:W4:Y:S04]  /*1ca30*/  LDL.LU.64 R130, [R1+0xd18] ;  /* 0x000d180001827983 */ /* 0x000f280000300a00 */
        /* <DEDUP_REMOVED lines=10> */
[----:B------:R-:W4:Y:S01]  /*1cae0*/  LDL.LU.64 R152, [R1+0xcc8] ;  /* 0x000cc80001987983 */ /* 0x000f220000300a00 */
[----:B--2---:R-:W-:-:S03]  /*1caf0*/  IMAD.WIDE R128, R252, 0x4, R230 ;  /* 0x00000004fc807825 */ /* 0x004fc600078e02e6 */
[----:B------:R-:W2:Y:S04]  /*1cb00*/  LDL.LU.64 R230, [R1+0xcc0] ;  /* 0x000cc00001e67983 */ /* 0x000ea80000300a00 */
[----:B------:R-:W4:Y:S04]  /*1cb10*/  LDL.LU.64 R156, [R1+0xcb8] ;  /* 0x000cb800019c7983 */ /* 0x000f280000300a00 */
        /* <DEDUP_REMOVED lines=36> */
[----:B------:R-:W-:-:S04]  /*1cd60*/  IMAD.WIDE R206, R252, 0x4, R30 ;  /* 0x00000004fcce7825 */ /* 0x000fc800078e021e */
[----:B--2---:R-:W-:Y:S02]  /*1cd70*/  IMAD.WIDE R192, R252, 0x4, R230 ;  /* 0x00000004fcc07825 */ /* 0x004fe400078e02e6 */
[----:B------:R-:W2:Y:S04]  /*1cd80*/  LDL.LU.64 R230, [R1+0x238] ;  /* 0x0002380001e67983 */ /* 0x000ea80000300a00 */
[----:B------:R-:W3:Y:S04]  /*1cd90*/  LDL.LU.64 R14, [R1+0xe70] ;  /* 0x000e7000010e7983 */ /* 0x000ee80000300a00 */
[----:B------:R-:W4:Y:S04]  /*1cda0*/  LDL.LU.64 R10, [R1+0xe60] ;  /* 0x000e6000010a7983 */ /* 0x000f280000300a00 */
[----:B------:R-:W2:Y:S04]  /*1cdb0*/  LDL.LU.64 R6, [R1+0xe58] ;  /* 0x000e580001067983 */ /* 0x000ea80000300a00 */
[----:B-1----:R-:W2:Y:S04]  /*1cdc0*/  LDL.LU.64 R2, [R1+0xe50] ;  /* 0x000e500001027983 */ /* 0x002ea80000300a00 */
[----:B------:R-:W2:Y:S04]  /*1cdd0*/  LDL.LU.64 R28, [R1+0xe48] ;  /* 0x000e4800011c7983 */ /* 0x000ea80000300a00 */
[----:B------:R-:W2:Y:S04]  /*1cde0*/  LDL.LU.64 R12, [R1+0xe90] ;  /* 0x000e9000010c7983 */ /* 0x000ea80000300a00 */
[----:B------:R-:W2:Y:S04]  /*1cdf0*/  LDL.LU.64 R4, [R1+0xe88] ;  /* 0x000e880001047983 */ /* 0x000ea80000300a00 */
[----:B------:R-:W2:Y:S04]  /*1ce00*/  LDL.LU.64 R8, [R1+0xe80] ;  /* 0x000e800001087983 */ /* 0x000ea80000300a00 */
[----:B------:R-:W2:Y:S04]  /*1ce10*/  LDL.LU.64 R20, [R1+0xe78] ;  /* 0x000e780001147983 */ /* 0x000ea80000300a00 */
[----:B------:R-:W2:Y:S04]  /*1ce20*/  LDL.LU.64 R30, [R1+0xe68] ;  /* 0x000e6800011e7983 */ /* 0x000ea80000300a00 */
[----:B------:R-:W2:Y:S04]  /*1ce30*/  LDL.LU.64 R22, [R1+0xa8] ;  /* 0x0000a80001167983 */ /* 0x000ea80000300a00 */
[----:B------:R-:W2:Y:S01]  /*1ce40*/  LDL.LU.64 R84, [R1+0x78] ;  /* 0x0000780001547983 */ /* 0x000ea20000300a00 */
[----:B---3--:R-:W-:-:S04]  /*1ce50*/  IMAD.WIDE R14, R33, 0x4, R14 ;  /* 0x00000004210e7825 */ /* 0x008fc800078e020e */
[C---:B----4-:R-:W-:Y:S01]  /*1ce60*/  IMAD.WIDE R10, R33.reuse, 0x4, R10 ;  /* 0x00000004210a7825 */ /* 0x050fe200078e020a */
[----:B------:R1:W-:Y:S03]  /*1ce70*/  STL.64 [R1+0xb0], R14 ;  /* 0x0000b00e01007387 */ /* 0x0003e60000100a00 */
[C---:B--2---:R-:W-:Y:S01]  /*1ce80*/  IMAD.WIDE R6, R33.reuse, 0x4, R6 ;  /* 0x0000000421067825 */ /* 0x044fe200078e0206 */
[----:B------:R-:W-:Y:S03]  /*1ce90*/  STL.64 [R1+0x90], R10 ;  /* 0x0000900a01007387 */ /* 0x000fe60000100a00 */
[C---:B------:R-:W-:Y:S01]  /*1cea0*/  IMAD.WIDE R2, R33.reuse, 0x4, R2 ;  /* 0x0000000421027825 */ /* 0x040fe200078e0202 */
[----:B------:R-:W-:Y:S03]  /*1ceb0*/  STL.64 [R1+0x70], R6 ;  /* 0x0000700601007387 */ /* 0x000fe60000100a00 */
[----:B------:R-:W-:-:S04]  /*1cec0*/  IMAD.WIDE R28, R33, 0x4, R28 ;  /* 0x00000004211c7825 */ /* 0x000fc800078e021c */
[C---:B------:R-:W-:Y:S01]  /*1ced0*/  IMAD.WIDE R12, R33.reuse, 0x4, R12 ;  /* 0x00000004210c7825 */ /* 0x040fe200078e020c */
[----:B------:R-:W-:Y:S03]  /*1cee0*/  STL.64 [R1+0x50], R2 ;  /* 0x0000500201007387 */ /* 0x000fe60000100a00 */
[C---:B------:R-:W-:Y:S01]  /*1cef0*/  IMAD.WIDE R4, R33.reuse, 0x4, R4 ;  /* 0x0000000421047825 */ /* 0x040fe200078e0204 */
[----:B------:R2:W-:Y:S03]  /*1cf00*/  STL.64 [R1+0xa0], R12 ;  /* 0x0000a00c01007387 */ /* 0x0005e60000100a00 */
[C---:B------:R-:W-:Y:S01]  /*1cf10*/  IMAD.WIDE R8, R33.reuse, 0x4, R8 ;  /* 0x0000000421087825 */ /* 0x040fe200078e0208 */
[----:B------:R-:W-:Y:S03]  /*1cf20*/  STL.64 [R1+0x30], R28 ;  /* 0x0000301c01007387 */ /* 0x000fe60000100a00 */
[C---:B------:R-:W-:Y:S01]  /*1cf30*/  IMAD.WIDE R20, R33.reuse, 0x4, R20 ;  /* 0x0000000421147825 */ /* 0x040fe200078e0214 */
[----:B------:R3:W-:Y:S03]  /*1cf40*/  STL.64 [R1+0x80], R4 ;  /* 0x0000800401007387 */ /* 0x0007e60000100a00 */
[----:B------:R-:W-:Y:S01]  /*1cf50*/  IMAD.WIDE R30, R33, 0x4, R30 ;  /* 0x00000004211e7825 */ /* 0x000fe200078e021e */
[----:B------:R4:W-:Y:S04]  /*1cf60*/  STL.64 [R1+0x60], R8 ;  /* 0x0000600801007387 */ /* 0x0009e80000100a00 */
[----:B------:R-:W4:Y:S04]  /*1cf70*/  LDL.LU.64 R238, [R1+0x68] ;  /* 0x0000680001ee7983 */ /* 0x000f280000300a00 */
[----:B------:R-:W-:Y:S04]  /*1cf80*/  LDGSTS.E [R32+0x5000c], desc[UR8][R14.64], !P5 ;  /* 0x5000c0000e207fae */ /* 0x000fe8000e921848 */
[----:B------:R-:W-:Y:S04]  /*1cf90*/  LDGSTS.E [R32+0x5400c], desc[UR8][R12.64], !P5 ;  /* 0x5400c0000c207fae */ /* 0x000fe8000e921848 */
[----:B------:R-:W-:Y:S04]  /*1cfa0*/  LDGSTS.E [R32+0x58000], desc[UR8][R10.64], !P1 ;  /* 0x580000000a207fae */ /* 0x000fe8000c921848 */
[----:B-1----:R-:W4:Y:S04]  /*1cfb0*/  LDL.LU.64 R14, [R1+0x1040] ;  /* 0x00104000010e7983 */ /* 0x002f280000300a00 */
[----:B------:R1:W-:Y:S04]  /*1cfc0*/  STL.64 [R1+0x40], R20 ;  /* 0x0000401401007387 */ /* 0x0003e80000100a00 */
[----:B--2---:R-:W2:Y:S04]  /*1cfd0*/  LDL.LU.64 R12, [R1+0x1038] ;  /* 0x00103800010c7983 */ /* 0x004ea80000300a00 */
[----:B------:R1:W-:Y:S04]  /*1cfe0*/  STL.64 [R1+0x20], R30 ;  /* 0x0000201e01007387 */ /* 0x0003e80000100a00 */
[----:B------:R-:W2:Y:S04]  /*1cff0*/  LDL.LU.64 R10, [R1+0x1030] ;  /* 0x00103000010a7983 */ /* 0x000ea80000300a00 */
[----:B------:R-:W-:Y:S04]  /*1d000*/  LDGSTS.E [R32+0x5c000], desc[UR8][R4.64], !P1 ;  /* 0x5c00000004207fae */ /* 0x000fe8000c921848 */
[----:B------:R-:W-:Y:S04]  /*1d010*/  LDGSTS.E [R32+0x58004], desc[UR8][R6.64], !P0 ;  /* 0x5800400006207fae */ /* 0x000fe8000c121848 */
[----:B------:R-:W-:Y:S04]  /*1d020*/  LDGSTS.E [R32+0x5c004], desc[UR8][R8.64], !P0 ;  /* 0x5c00400008207fae */ /* 0x000fe8000c121848 */
[----:B---3--:R-:W3:Y:S04]  /*1d030*/  LDL.LU.64 R4, [R1+0x1028] ;  /* 0x0010280001047983 */ /* 0x008ee80000300a00 */
[----:B------:R-:W2:Y:S04]  /*1d040*/  LDL.LU.64 R6, [R1+0x1020] ;  /* 0x0010200001067983 */ /* 0x000ea80000300a00 */
[----:B----4-:R-:W4:Y:S04]  /*1d050*/  LDL.LU.64 R8, [R1+0x1018] ;  /* 0x0010180001087983 */ /* 0x010f280000300a00 */
[----:B------:R-:W-:Y:S04]  /*1d060*/  LDGSTS.E [R32+0x58008], desc[UR8][R2.64], !P4 ;  /* 0x5800800002207fae */ /* 0x000fe8000e121848 */
[----:B------:R-:W-:Y:S04]  /*1d070*/  LDGSTS.E [R32+0x5c008], desc[UR8][R20.64], !P4 ;  /* 0x5c00800014207fae */ /* 0x000fe8000e121848 */
[----:B------:R-:W-:Y:S04]  /*1d080*/  LDGSTS.E [R32+0x5800c], desc[UR8][R28.64], !P3 ;  /* 0x5800c0001c207fae */ /* 0x000fe8000d921848 */
[----:B------:R-:W3:Y:S04]  /*1d090*/  LDL.LU.64 R2, [R1+0x1010] ;  /* 0x0010100001027983 */ /* 0x000ee80000300a00 */
[----:B-1----:R-:W2:Y:S04]  /*1d0a0*/  LDL.LU.64 R20, [R1+0x1008] ;  /* 0x0010080001147983 */ /* 0x002ea80000300a00 */
[----:B------:R-:W4:Y:S04]  /*1d0b0*/  LDL.LU.64 R28, [R1+0x1000] ;  /* 0x00100000011c7983 */ /* 0x000f280000300a00 */
[----:B------:R-:W-:Y:S01]  /*1d0c0*/  LDGSTS.E [R32+0x5c00c], desc[UR8][R30.64], !P3 ;  /* 0x5c00c0001e207fae */ /* 0x000fe2000d921848 */
[----:B------:R-:W-:-:S03]  /*1d0d0*/  IMAD.WIDE R44, R252, 0x4, R44 ;  /* 0x00000004fc2c7825 */ /* 0x000fc600078e022c */
[----:B------:R-:W0:Y:S04]  /*1d0e0*/  LDGDEPBAR ;  /* 0x00000000000079af */ /* 0x000e280000000000 */
[----:B------:R-:W3:Y:S01]  /*1d0f0*/  LDL.LU.64 R30, [R1+0xff8] ;  /* 0x000ff800011e7983 */ /* 0x000ee20000300a00 */
[----:B------:R-:W-:-:S04]  /*1d100*/  IMAD.WIDE R50, R252, 0x4, R50 ;  /* 0x00000004fc327825 */ /* 0x000fc800078e0232 */
[----:B------:R-:W-:-:S04]  /*1d110*/  IMAD.WIDE R58, R252, 0x4, R58 ;  /* 0x00000004fc3a7825 */ /* 0x000fc800078e023a */
[----:B------:R-:W-:-:S04]  /*1d120*/  IMAD.WIDE R62, R252, 0x4, R62 ;  /* 0x00000004fc3e7825 */ /* 0x000fc800078e023e */
[----:B------:R-:W-:-:S04]  /*1d130*/  IMAD.WIDE R66, R252, 0x4, R66 ;  /* 0x00000004fc427825 */ /* 0x000fc800078e0242 */
[C---:B------:R-:W-:Y:S01]  /*1d140*/  IMAD.WIDE R70, R252.reuse, 0x4, R70 ;  /* 0x00000004fc467825 */ /* 0x040fe200078e0246 */
[----:B---3--:R1:W-:Y:S04]  /*1d150*/  LDGSTS.E [R31+-0x40000], desc[UR8][R22.64], P6 ;  /* 0xc0000000161f7fae */ /* 0x0083e8000b121848 */
[----:B------:R-:W-:Y:S04]  /*1d160*/  LDGSTS.E [R31+-0x3fc00], desc[UR8][R84.64], P6 ;  /* 0xc0400000541f7fae */ /* 0x000fe8000b121848 */
[----:B--2---:R-:W-:Y:S04]  /*1d170*/  LDGSTS.E [R31+-0x3f800], desc[UR8][R20.64], P6 ;  /* 0xc0800000141f7fae */ /* 0x004fe8000b121848 */
        /* <DEDUP_REMOVED lines=9> */
[----:B-1----:R-:W-:-:S03]  /*1d210*/  IMAD.WIDE R22, R252, 0x4, R22 ;  /* 0x00000004fc167825 */ /* 0x002fc600078e0216 */
[----:B------:R-:W-:Y:S04]  /*1d220*/  LDGSTS.E [R31+-0x3d000], desc[UR8][R66.64], P6 ;  /* 0xc3000000421f7fae */ /* 0x000fe8000b121848 */
[----:B------:R-:W-:Y:S04]  /*1d230*/  LDGSTS.E [R31+-0x3cc00], desc[UR8][R70.64], P6 ;  /* 0xc3400000461f7fae */ /* 0x000fe8000b121848 */
[----:B------:R-:W-:Y:S04]  /*1d240*/  LDGSTS.E [R31+-0x3c800], desc[UR8][R74.64], P6 ;  /* 0xc38000004a1f7fae */ /* 0x000fe8000b121848 */
[----:B------:R-:W-:Y:S04]  /*1d250*/  LDGSTS.E [R31+-0x3c400], desc[UR8][R78.64], P6 ;  /* 0xc3c000004e1f7fae */ /* 0x000fe8000b121848 */
[----:B----4-:R1:W-:Y:S04]  /*1d260*/  LDGSTS.E [R30+-0x3ff80], desc[UR8][R28.64], P6 ;  /* 0xc00800001c1e7fae */ /* 0x0103e8000b121848 */
[----:B------:R2:W-:Y:S01]  /*1d270*/  STL.64 [R1+0xa60], R22 ;  /* 0x000a601601007387 */ /* 0x0005e20000100a00 */
[----:B------:R-:W-:-:S03]  /*1d280*/  IMAD.WIDE R40, R252, 0x4, R40 ;  /* 0x00000004fc287825 */ /* 0x000fc600078e0228 */
[----:B------:R-:W-:Y:S01]  /*1d290*/  LDGSTS.E [R30+-0x3fb80], desc[UR8][R238.64], P6 ;  /* 0xc0480000ee1e7fae */ /* 0x000fe2000b121848 */
[----:B-1----:R-:W-:-:S03]  /*1d2a0*/  IMAD.WIDE R28, R252, 0x4, R28 ;  /* 0x00000004fc1c7825 */ /* 0x002fc600078e021c */
[----:B------:R-:W-:Y:S04]  /*1d2b0*/  LDGSTS.E [R30+-0x3f780], desc[UR8][R2.64], P6 ;  /* 0xc0880000021e7fae */ /* 0x000fe8000b121848 */
[----:B--2---:R-:W2:Y:S04]  /*1d2c0*/  LDL.LU.64 R22, [R1+0x88] ;  /* 0x0000880001167983 */ /* 0x004ea80000300a00 */
[----:B------:R1:W-:Y:S01]  /*1d2d0*/  STL.64 [R1+0xa68], R28 ;  /* 0x000a681c01007387 */ /* 0x0003e20000100a00 */
[----:B------:R-:W-:-:S03]  /*1d2e0*/  IMAD.WIDE R46, R252, 0x4, R46 ;  /* 0x00000004fc2e7825 */ /* 0x000fc600078e022e */
[----:B------:R-:W-:Y:S01]  /*1d2f0*/  LDGSTS.E [R30+-0x3f380], desc[UR8][R4.64], P6 ;  /* 0xc0c80000041e7fae */ /* 0x000fe2000b121848 */
[----:B------:R-:W-:-:S03]  /*1d300*/  IMAD.WIDE R52, R252, 0x4, R52 ;  /* 0x00000004fc347825 */ /* 0x000fc600078e0234 */
[----:B------:R-:W-:Y:S04]  /*1d310*/  LDGSTS.E [R30+-0x3ef80], desc[UR8][R14.64], P6 ;  /* 0xc10800000e1e7fae */ /* 0x000fe8000b121848 */
[----:B-1----:R-:W2:Y:S01]  /*1d320*/  LDL.LU.64 R28, [R1+0xff0] ;  /* 0x000ff000011c7983 */ /* 0x002ea20000300a00 */
[----:B------:R-:W-:-:S03]  /*1d330*/  IMAD.WIDE R60, R252, 0x4, R60 ;  /* 0x00000004fc3c7825 */ /* 0x000fc600078e023c */
[----:B------:R-:W-:Y:S01]  /*1d340*/  LDGSTS.E [R30+-0x3eb80], desc[UR8][R34.64], P6 ;  /* 0xc1480000221e7fae */ /* 0x000fe2000b121848 */
[----:B------:R-:W-:-:S03]  /*1d350*/  IMAD.WIDE R64, R252, 0x4, R64 ;  /* 0x00000004fc407825 */ /* 0x000fc600078e0240 */
[----:B------:R-:W-:Y:S01]  /*1d360*/  LDGSTS.E [R30+-0x3e780], desc[UR8][R40.64], P6 ;  /* 0xc1880000281e7fae */ /* 0x000fe2000b121848 */
        /* <DEDUP_REMOVED lines=10> */
[----:B--2---:R1:W-:Y:S02]  /*1d410*/  LDGSTS.E [R29+-0x3ff00], desc[UR8][R22.64], P6 ;  /* 0xc0100000161d7fae */ /* 0x0043e4000b121848 */
[----:B-1----:R-:W-:-:S05]  /*1d420*/  IMAD.WIDE R22, R252, 0x4, R22 ;  /* 0x00000004fc167825 */ /* 0x002fca00078e0216 */
[----:B------:R1:W-:Y:S04]  /*1d430*/  STL.64 [R1+0xa70], R22 ;  /* 0x000a701601007387 */ /* 0x0003e80000100a00 */
[----:B-1----:R-:W2:Y:S01]  /*1d440*/  LDL.LU.64 R22, [R1+0xfe8] ;  /* 0x000fe80001167983 */ /* 0x002ea20000300a00 */
[----:B------:R-:W-:-:S04]  /*1d450*/  IMAD.WIDE R42, R252, 0x4, R42 ;  /* 0x00000004fc2a7825 */ /* 0x000fc800078e022a */
        /* <DEDUP_REMOVED lines=24> */
[C---:B------:R-:W-:Y:S01]  /*1d5e0*/  IMAD.WIDE R222, R252.reuse, 0x4, R222 ;  /* 0x00000004fcde7825 */ /* 0x040fe200078e02de */
        /* <DEDUP_REMOVED lines=15> */
[----:B------:R1:W-:Y:S04]  /*1d6e0*/  LDGSTS.E [R28+-0x3fe80], desc[UR8][R26.64], P6 ;  /* 0xc01800001a1c7fae */ /* 0x0003e8000b121848 */
        /* <DEDUP_REMOVED lines=13> */
[----:B------:R1:W-:Y:S04]  /*1d7c0*/  STL.64 [R1+0xa78], R26 ;  /* 0x000a781a01007387 */ /* 0x0003e80000100a00 */
[----:B------:R-:W-:Y:S04]  /*1d7d0*/  LDGSTS.E [R28+-0x3ca80], desc[UR8][R198.64], P6 ;  /* 0xc3580000c61c7fae */ /* 0x000fe8000b121848 */
[----:B------:R-:W-:Y:S04]  /*1d7e0*/  LDGSTS.E [R28+-0x3c680], desc[UR8][R210.64], P6 ;  /* 0xc3980000d21c7fae */ /* 0x000fe8000b121848 */
[----:B-1----:R-:W2:Y:S04]  /*1d7f0*/  LDL.LU.64 R26, [R1+0xfe0] ;  /* 0x000fe000011a7983 */ /* 0x002ea80000300a00 */
[----:B------:R-:W-:Y:S04]  /*1d800*/  LDGSTS.E [R28+-0x3c280], desc[UR8][R222.64], P6 ;  /* 0xc3d80000de1c7fae */ /* 0x000fe8000b121848 */
        /* <DEDUP_REMOVED lines=32> */
[----:B--2---:R1:W-:Y:S04]  /*1da10*/  LDGSTS.E [R27+-0x3fe00], desc[UR8][R28.64], P6 ;  /* 0xc02000001c1b7fae */ /* 0x0043e8000b121848 */
        /* <DEDUP_REMOVED lines=26> */
[----:B------:R-:W-:Y:S01]  /*1dbc0*/  LDGSTS.E [R26+-0x3d980], desc[UR8][R154.64], P6 ;  /* 0xc26800009a1a7fae */ /* 0x000fe2000b121848 */
[----:B-1----:R-:W-:-:S03]  /*1dbd0*/  IMAD.WIDE R28, R252, 0x4, R24 ;  /* 0x00000004fc1c7825 */ /* 0x002fc600078e0218 */
[----:B------:R-:W-:Y:S04]  /*1dbe0*/  LDGSTS.E [R26+-0x3d580], desc[UR8][R166.64], P6 ;  /* 0xc2a80000a61a7fae */ /* 0x000fe8000b121848 */
[----:B------:R-:W-:Y:S04]  /*1dbf0*/  LDGSTS.E [R26+-0x3d180], desc[UR8][R178.64], P6 ;  /* 0xc2e80000b21a7fae */ /* 0x000fe8000b121848 */
[----:B------:R-:W-:Y:S04]  /*1dc00*/  LDGSTS.E [R26+-0x3cd80], desc[UR8][R190.64], P6 ;  /* 0xc3280000be1a7fae */ /* 0x000fe8000b121848 */
[----:B------:R-:W2:Y:S04]  /*1dc10*/  LDL.LU.64 R24, [R1+0xfd8] ;  /* 0x000fd80001187983 */ /* 0x000ea80000300a00 */
[----:B------:R-:W-:Y:S04]  /*1dc20*/  LDGSTS.E [R26+-0x3c980], desc[UR8][R202.64], P6 ;  /* 0xc3680000ca1a7fae */ /* 0x000fe8000b121848 */
[----:B------:R1:W-:Y:S04]  /*1dc30*/  STL.64 [R1+0xa88], R28 ;  /* 0x000a881c01007387 */ /* 0x0003e80000100a00 */
[----:B------:R-:W-:Y:S04]  /*1dc40*/  LDGSTS.E [R26+-0x3c580], desc[UR8][R214.64], P6 ;  /* 0xc3a80000d61a7fae */ /* 0x000fe8000b121848 */
[----:B------:R3:W-:Y:S04]  /*1dc50*/  LDGSTS.E [R26+-0x3c180], desc[UR8][R226.64], P6 ;  /* 0xc3e80000e21a7fae */ /* 0x0007e8000b121848 */
[----:B------:R3:W-:Y:S01]  /*1dc60*/  STL.64 [R1+0xf80], R26 ;  /* 0x000f801a01007387 */ /* 0x0007e20000100a00 */
[----:B-1----:R-:W-:-:S04]  /*1dc70*/  IMAD.WIDE R28, R252, 0x4, R84 ;  /* 0x00000004fc1c7825 */ /* 0x002fc800078e0254 */
[----:B---3--:R-:W-:-:S05]  /*1dc80*/  IMAD.WIDE R26, R252, 0x4, R250 ;  /* 0x00000004fc1a7825 */ /* 0x008fca00078e02fa */
[----:B------:R1:W-:Y:S04]  /*1dc90*/  STL.64 [R1+0xa90], R26 ;  /* 0x000a901a01007387 */ /* 0x0003e80000100a00 */
[----:B------:R-:W3:Y:S01]  /*1dca0*/  LDL.LU.64 R84, [R1+0xfd0] ;  /* 0x000fd00001547983 */ /* 0x000ee20000300a00 */
[----:B-1----:R-:W-:-:S05]  /*1dcb0*/  IMAD.WIDE R26, R252, 0x4, R248 ;  /* 0x00000004fc1a7825 */ /* 0x002fca00078e02f8 */
[----:B------:R1:W-:Y:S02]  /*1dcc0*/  STL.64 [R1+0xa98], R26 ;  /* 0x000a981a01007387 */ /* 0x0003e40000100a00 */
[C---:B-1----:R-:W-:Y:S02]  /*1dcd0*/  IMAD.WIDE R26, R252.reuse, 0x4, R238 ;  /* 0x00000004fc1a7825 */ /* 0x042fe400078e02ee */
[----:B------:R-:W4:Y:S04]  /*1dce0*/  LDL.LU.64 R238, [R1+0xfc8] ;  /* 0x000fc80001ee7983 */ /* 0x000f280000300a00 */
[----:B------:R1:W-:Y:S01]  /*1dcf0*/  STL.64 [R1+0xaa0], R28 ;  /* 0x000aa01c01007387 */ /* 0x0003e20000100a00 */
[----:B------:R-:W-:-:S04]  /*1dd00*/  IMAD.WIDE R244, R252, 0x4, R244 ;  /* 0x00000004fcf47825 */ /* 0x000fc800078e02f4 */
[C---:B-1----:R-:W-:Y:S02]  /*1dd10*/  IMAD.WIDE R28, R252.reuse, 0x4, R22 ;  /* 0x00000004fc1c7825 */ /* 0x042fe400078e0216 */
[----:B------:R-:W3:Y:S04]  /*1dd20*/  LDL.LU.64 R22, [R1+0xfc0] ;  /* 0x000fc00001167983 */ /* 0x000ee80000300a00 */
[----:B------:R1:W-:Y:S04]  /*1dd30*/  STL.64 [R1+0xaa8], R26 ;  /* 0x000aa81a01007387 */ /* 0x0003e80000100a00 */
[----:B------:R1:W-:Y:S02]  /*1dd40*/  STL.64 [R1+0xab0], R28 ;  /* 0x000ab01c01007387 */ /* 0x0003e40000100a00 */
[----:B-1----:R-:W-:-:S04]  /*1dd50*/  IMAD.WIDE R26, R252, 0x4, R246 ;  /* 0x00000004fc1a7825 */ /* 0x002fc800078e02f6 */
[C---:B------:R-:W-:Y:S01]  /*1dd60*/  IMAD.WIDE R28, R252.reuse, 0x4, R242 ;  /* 0x00000004fc1c7825 */ /* 0x040fe200078e02f2 */
[----:B------:R1:W-:Y:S01]  /*1dd70*/  STL.64 [R1+0xab8], R26 ;  /* 0x000ab81a01007387 */ /* 0x0003e20000100a00 */
[----:B------:R-:W3:Y:S03]  /*1dd80*/  LDC R243, c[0x0][0x230] ;  /* 0x00008c00fff37b82 */ /* 0x000ee60000000800 */
[----:B------:R-:W-:Y:S04]  /*1dd90*/  STL.64 [R1+0xac0], R244 ;  /* 0x000ac0f401007387 */ /* 0x000fe80000100a00 */
[----:B------:R-:W-:Y:S01]  /*1dda0*/  STL.64 [R1+0xad0], R28 ;  /* 0x000ad01c01007387 */ /* 0x000fe20000100a00 */
[C---:B------:R-:W-:Y:S01]  /*1ddb0*/  IMAD.WIDE R8, R252.reuse, 0x4, R8 ;  /* 0x00000004fc087825 */ /* 0x040fe200078e0208 */
[----:B------:R-:W3:Y:S03]  /*1ddc0*/  LDC R242, c[0x0][0x230] ;  /* 0x00008c00fff27b82 */ /* 0x000ee60000000800 */
[----:B-1----:R-:W-:-:S05]  /*1ddd0*/  IMAD.WIDE R26, R252, 0x4, R240 ;  /* 0x00000004fc1a7825 */ /* 0x002fca00078e02f0 */
[----:B------:R1:W-:Y:S01]  /*1dde0*/  STL.64 [R1+0xad8], R26 ;  /* 0x000ad81a01007387 */ /* 0x0003e20000100a00 */
[----:B------:R-:W-:-:S04]  /*1ddf0*/  IMAD.WIDE R82, R252, 0x4, R82 ;  /* 0x00000004fc527825 */ /* 0x000fc800078e0252 */
[C---:B-1----:R-:W-:Y:S02]  /*1de00*/  IMAD.WIDE R26, R252.reuse, 0x4, R20 ;  /* 0x00000004fc1a7825 */ /* 0x042fe400078e0214 */
[----:B------:R-:W3:Y:S02]  /*1de10*/  LDL.LU.64 R20, [R1+0xfb8] ;  /* 0x000fb80001147983 */ /* 0x000ee40000300a00 */
        /* <DEDUP_REMOVED lines=17> */
[----:B------:R1:W-:Y:S04]  /*1df30*/  LDGSTS.E [R25+-0x3f900], desc[UR8][R240.64], P6 ;  /* 0xc0700000f0197fae */ /* 0x0003e8000b121848 */
[----:B------:R-:W-:Y:S04]  /*1df40*/  LDGSTS.E [R25+-0x3f500], desc[UR8][R82.64], P6 ;  /* 0xc0b0000052197fae */ /* 0x000fe8000b121848 */
[----:B------:R-:W-:Y:S04]  /*1df50*/  LDGSTS.E [R25+-0x3f100], desc[UR8][R92.64], P6 ;  /* 0xc0f000005c197fae */ /* 0x000fe8000b121848 */
[----:B------:R-:W-:Y:S01]  /*1df60*/  LDGSTS.E [R25+-0x3ed00], desc[UR8][R102.64], P6 ;  /* 0xc130000066197fae */ /* 0x000fe2000b121848 */
[----:B----4-:R-:W-:-:S03]  /*1df70*/  IMAD.WIDE R28, R252, 0x4, R238 ;  /* 0x00000004fc1c7825 */ /* 0x010fc600078e02ee */
[----:B------:R-:W-:Y:S01]  /*1df80*/  LDGSTS.E [R25+-0x3e900], desc[UR8][R112.64], P6 ;  /* 0xc170000070197fae */ /* 0x000fe2000b121848 */
[----:B-1----:R-:W1:Y:S03]  /*1df90*/  LDC R241, c[0x0][0x230] ;  /* 0x00008c00fff17b82 */ /* 0x002e660000000800 */
[----:B------:R2:W-:Y:S04]  /*1dfa0*/  STL.64 [R1+0xae0], R28 ;  /* 0x000ae01c01007387 */ /* 0x0005e80000100a00 */
[----:B------:R-:W-:Y:S04]  /*1dfb0*/  LDGSTS.E [R25+-0x3e500], desc[UR8][R122.64], P6 ;  /* 0xc1b000007a197fae */ /* 0x000fe8000b121848 */
[----:B------:R-:W-:Y:S01]  /*1dfc0*/  LDGSTS.E [R25+-0x3e100], desc[UR8][R132.64], P6 ;  /* 0xc1f0000084197fae */ /* 0x000fe2000b121848 */
[----:B--2---:R-:W-:-:S03]  /*1dfd0*/  IMAD.WIDE R28, R252, 0x4, R2 ;  /* 0x00000004fc1c7825 */ /* 0x004fc600078e0202 */
[----:B------:R-:W-:Y:S04]  /*1dfe0*/  LDGSTS.E [R25+-0x3dd00], desc[UR8][R144.64], P6 ;  /* 0xc230000090197fae */ /* 0x000fe8000b121848 */
[----:B------:R-:W2:Y:S04]  /*1dff0*/  LDL.LU.64 R2, [R1+0xfb0] ;  /* 0x000fb00001027983 */ /* 0x000ea80000300a00 */
[----:B------:R4:W-:Y:S04]  /*1e000*/  STL.64 [R1+0xae8], R26 ;  /* 0x000ae81a01007387 */ /* 0x0009e80000100a00 */
[----:B------:R4:W-:Y:S04]  /*1e010*/  STL.64 [R1+0xaf0], R28 ;  /* 0x000af01c01007387 */ /* 0x0009e80000100a00 */
[----:B------:R1:W-:Y:S01]  /*1e020*/  STL.64 [R1+0xaf8], R8 ;  /* 0x000af80801007387 */ /* 0x0003e20000100a00 */
[----:B----4-:R-:W-:-:S03]  /*1e030*/  IMAD.WIDE R26, R252, 0x4, R236 ;  /* 0x00000004fc1a7825 */ /* 0x010fc600078e02ec */
[----:B------:R-:W-:Y:S01]  /*1e040*/  LDGSTS.E [R25+-0x3d900], desc[UR8][R156.64], P6 ;  /* 0xc27000009c197fae */ /* 0x000fe2000b121848 */
[----:B------:R-:W-:-:S03]  /*1e050*/  IMAD.WIDE R28, R252, 0x4, R234 ;  /* 0x00000004fc1c7825 */ /* 0x000fc600078e02ea */
[----:B------:R4:W-:Y:S01]  /*1e060*/  STL.64 [R1+0xb00], R26 ;  /* 0x000b001a01007387 */ /* 0x0009e20000100a00 */
[----:B------:R-:W2:Y:S01]  /*1e070*/  LDC R235, c[0x0][0x230] ;  /* 0x00008c00ffeb7b82 */ /* 0x000ea20000000800 */
[C---:B-1----:R-:W-:Y:S02]  /*1e080*/  IMAD.WIDE R8, R252.reuse, 0x4, R232 ;  /* 0x00000004fc087825 */ /* 0x042fe400078e02e8 */
[----:B------:R-:W-:Y:S04]  /*1e090*/  STL.64 [R1+0xb08], R28 ;  /* 0x000b081c01007387 */ /* 0x000fe80000100a00 */
[----:B------:R3:W-:Y:S01]  /*1e0a0*/  STL.64 [R1+0xb10], R8 ;  /* 0x000b100801007387 */ /* 0x0007e20000100a00 */
[C---:B------:R-:W-:Y:S01]  /*1e0b0*/  IMAD.WIDE R124, R252.reuse, 0x4, R124 ;  /* 0x00000004fc7c7825 */ /* 0x040fe200078e027c */
[----:B------:R-:W1:Y:S02]  /*1e0c0*/  LDC R234, c[0x0][0x230] ;  /* 0x00008c00ffea7b82 */ /* 0x000e640000000800 */
[----:B------:R-:W-:Y:S01]  /*1e0d0*/  LDGSTS.E [R25+-0x3d500], desc[UR8][R168.64], P6 ;  /* 0xc2b00000a8197fae */ /* 0x000fe2000b121848 */
[----:B----4-:R-:W-:-:S03]  /*1e0e0*/  IMAD.WIDE R26, R252, 0x4, R82 ;  /* 0x00000004fc1a7825 */ /* 0x010fc600078e0252 */
[----:B------:R-:W-:Y:S04]  /*1e0f0*/  LDGSTS.E [R25+-0x3d100], desc[UR8][R180.64], P6 ;  /* 0xc2f00000b4197fae */ /* 0x000fe8000b121848 */
[----:B------:R4:W-:Y:S01]  /*1e100*/  STL.64 [R1+0xb18], R26 ;  /* 0x000b181a01007387 */ /* 0x0009e20000100a00 */
[----:B---3--:R-:W-:-:S03]  /*1e110*/  IMAD.WIDE R8, R252, 0x4, R84 ;  /* 0x00000004fc087825 */ /* 0x008fc600078e0254 */
[----:B------:R-:W-:Y:S04]  /*1e120*/  LDGSTS.E [R25+-0x3cd00], desc[UR8][R192.64], P6 ;  /* 0xc3300000c0197fae */ /* 0x000fe8000b121848 */
[----:B------:R-:W-:Y:S01]  /*1e130*/  LDGSTS.E [R25+-0x3c900], desc[UR8][R204.64], P6 ;  /* 0xc3700000cc197fae */ /* 0x000fe2000b121848 */
[----:B----4-:R-:W-:-:S03]  /*1e140*/  IMAD.WIDE R26, R252, 0x4, R6 ;  /* 0x00000004fc1a7825 */ /* 0x010fc600078e0206 */
[----:B------:R-:W-:Y:S01]  /*1e150*/  LDGSTS.E [R25+-0x3c500], desc[UR8][R216.64], P6 ;  /* 0xc3b00000d8197fae */ /* 0x000fe2000b121848 */
[----:B------:R-:W-:-:S03]  /*1e160*/  IMAD.WIDE R6, R252, 0x4, R4 ;  /* 0x00000004fc067825 */ /* 0x000fc600078e0204 */
[----:B------:R-:W-:Y:S01]  /*1e170*/  STL.64 [R1+0xb28], R26 ;  /* 0x000b281a01007387 */ /* 0x000fe20000100a00 */
[----:B------:R-:W-:-:S03]  /*1e180*/  IMAD.WIDE R4, R252, 0x4, R10 ;  /* 0x00000004fc047825 */ /* 0x000fc600078e020a */
[----:B------:R-:W-:Y:S04]  /*1e190*/  STL.64 [R1+0xb20], R8 ;  /* 0x000b200801007387 */ /* 0x000fe80000100a00 */
[----:B------:R3:W-:Y:S04]  /*1e1a0*/  STL.64 [R1+0xb30], R6 ;  /* 0x000b300601007387 */ /* 0x0007e80000100a00 */
[----:B------:R4:W-:Y:S04]  /*1e1b0*/  STL.64 [R1+0xf58], R8 ;  /* 0x000f580801007387 */ /* 0x0009e80000100a00 */
[----:B------:R1:W-:Y:S01]  /*1e1c0*/  STL.64 [R1+0xb38], R4 ;  /* 0x000b380401007387 */ /* 0x0003e20000100a00 */
[----:B---3--:R-:W-:-:S03]  /*1e1d0*/  IMAD.WIDE R6, R252, 0x4, R90 ;  /* 0x00000004fc067825 */ /* 0x008fc600078e025a */
[----:B------:R-:W-:Y:S01]  /*1e1e0*/  LDGSTS.E [R25+-0x3c100], desc[UR8][R228.64], P6 ;  /* 0xc3f00000e4197fae */ /* 0x000fe2000b121848 */
[----:B----4-:R-:W-:-:S03]  /*1e1f0*/  IMAD.WIDE R8, R252, 0x4, R88 ;  /* 0x00000004fc087825 */ /* 0x010fc600078e0258 */
[----:B------:R-:W-:Y:S01]  /*1e200*/  LDGSTS.E [R0+-0x3fc80], desc[UR8][R248.64], P6 ;  /* 0xc0380000f8007fae */ /* 0x000fe2000b121848 */
[----:B-1----:R-:W-:-:S03]  /*1e210*/  IMAD.WIDE R4, R252, 0x4, R86 ;  /* 0x00000004fc047825 */ /* 0x002fc600078e0256 */
[----:B------:R-:W-:Y:S04]  /*1e220*/  LDGSTS.E [R0+-0x3f880], desc[UR8][R238.64], P6 ;  /* 0xc0780000ee007fae */ /* 0x000fe8000b121848 */
[----:B------:R1:W-:Y:S01]  /*1e230*/  STL.64 [R1+0xb40], R4 ;  /* 0x000b400401007387 */ /* 0x0003e20000100a00 */
[----:B------:R-:W-:-:S03]  /*1e240*/  IMAD.WIDE R10, R252, 0x4, R12 ;  /* 0x00000004fc0a7825 */ /* 0x000fc600078e020c */
[----:B------:R3:W-:Y:S04]  /*1e250*/  STL.64 [R1+0xb48], R8 ;  /* 0x000b480801007387 */ /* 0x0007e80000100a00 */
[----:B------:R4:W-:Y:S01]  /*1e260*/  STL.64 [R1+0xb50], R6 ;  /* 0x000b500601007387 */ /* 0x0009e20000100a00 */
[----:B-1----:R-:W-:-:S03]  /*1e270*/  IMAD.WIDE R4, R252, 0x4, R92 ;  /* 0x00000004fc047825 */ /* 0x002fc600078e025c */
[----:B------:R-:W-:Y:S01]  /*1e280*/  LDGSTS.E [R0+-0x3f480], desc[UR8][R84.64], P6 ;  /* 0xc0b8000054007fae */ /* 0x000fe2000b121848 */
[----:B---3--:R-:W-:-:S03]  /*1e290*/  IMAD.WIDE R8, R252, 0x4, R14 ;  /* 0x00000004fc087825 */ /* 0x008fc600078e020e */
[----:B------:R1:W-:Y:S01]  /*1e2a0*/  STL.64 [R1+0xb58], R4 ;  /* 0x000b580401007387 */ /* 0x0003e20000100a00 */
[----:B----4-:R-:W-:-:S03]  /*1e2b0*/  IMAD.WIDE R6, R252, 0x4, R94 ;  /* 0x00000004fc067825 */ /* 0x010fc600078e025e */
[----:B------:R-:W-:Y:S04]  /*1e2c0*/  STL.64 [R1+0xb90], R10 ;  /* 0x000b900a01007387 */ /* 0x000fe80000100a00 */
[----:B------:R-:W-:Y:S01]  /*1e2d0*/  STL.64 [R1+0xb80], R6 ;  /* 0x000b800601007387 */ /* 0x000fe20000100a00 */
[----:B-1----:R-:W-:-:S03]  /*1e2e0*/  IMAD.WIDE R4, R252, 0x4, R16 ;  /* 0x00000004fc047825 */ /* 0x002fc600078e0210 */
[----:B------:R1:W-:Y:S04]  /*1e2f0*/  STL.64 [R1+0xba0], R8 ;  /* 0x000ba00801007387 */ /* 0x0003e80000100a00 */
[----:B------:R3:W-:Y:S04]  /*1e300*/  STL.64 [R1+0xf60], R6 ;  /* 0x000f600601007387 */ /* 0x0007e80000100a00 */
[----:B------:R4:W-:Y:S01]  /*1e310*/  STL.64 [R1+0xbc0], R4 ;  /* 0x000bc00401007387 */ /* 0x0009e20000100a00 */
[----:B-1----:R-:W-:-:S03]  /*1e320*/  IMAD.WIDE R8, R252, 0x4, R98 ;  /* 0x00000004fc087825 */ /* 0x002fc600078e0262 */
[----:B------:R-:W-:Y:S01]  /*1e330*/  LDGSTS.E [R0+-0x3f080], desc[UR8][R94.64], P6 ;  /* 0xc0f800005e007fae */ /* 0x000fe2000b121848 */
[----:B---3--:R-:W-:-:S03]  /*1e340*/  IMAD.WIDE R6, R252, 0x4, R96 ;  /* 0x00000004fc067825 */ /* 0x008fc600078e0260 */
[----:B------:R1:W-:Y:S01]  /*1e350*/  LDGSTS.E [R0+-0x3ec80], desc[UR8][R104.64], P6 ;  /* 0xc138000068007fae */ /* 0x0003e2000b121848 */
[----:B----4-:R-:W-:-:S03]  /*1e360*/  IMAD.WIDE R4, R252, 0x4, R100 ;  /* 0x00000004fc047825 */ /* 0x010fc600078e0264 */
[----:B------:R3:W-:Y:S04]  /*1e370*/  STL.64 [R1+0xbd0], R6 ;  /* 0x000bd00601007387 */ /* 0x0007e80000100a00 */
[----:B------:R-:W-:Y:S04]  /*1e380*/  STL.64 [R1+0xbd8], R8 ;  /* 0x000bd80801007387 */ /* 0x000fe80000100a00 */
[----:B------:R4:W-:Y:S01]  /*1e390*/  STL.64 [R1+0xbe0], R4 ;  /* 0x000be00401007387 */ /* 0x0009e20000100a00 */
[----:B---3--:R-:W-:-:S03]  /*1e3a0*/  IMAD.WIDE R6, R252, 0x4, R102 ;  /* 0x00000004fc067825 */ /* 0x008fc600078e0266 */
[----:B------:R3:W-:Y:S01]  /*1e3b0*/  LDGSTS.E [R0+-0x3e880], desc[UR8][R114.64], P6 ;  /* 0xc178000072007fae */ /* 0x0007e2000b121848 */
[----:B-1----:R-:W-:-:S03]  /*1e3c0*/  IMAD.WIDE R104, R252, 0x4, R104 ;  /* 0x00000004fc687825 */ /* 0x002fc600078e0268 */
[----:B------:R-:W-:Y:S01]  /*1e3d0*/  STL.64 [R1+0xbe8], R6 ;  /* 0x000be80601007387 */ /* 0x000fe20000100a00 */
[----:B----4-:R-:W-:-:S03]  /*1e3e0*/  IMAD.WIDE R4, R252, 0x4, R18 ;  /* 0x00000004fc047825 */ /* 0x010fc600078e0212 */
[----:B------:R1:W-:Y:S04]  /*1e3f0*/  STL.64 [R1+0xf68], R6 ;  /* 0x000f680601007387 */ /* 0x0003e80000100a00 */
[----:B------:R4:W-:Y:S04]  /*1e400*/  STL.64 [R1+0xbf8], R4 ;  /* 0x000bf80401007387 */ /* 0x0009e80000100a00 */
[----:B------:R-:W-:Y:S01]  /*1e410*/  STL.64 [R1+0xbf0], R104 ;  /* 0x000bf06801007387 */ /* 0x000fe20000100a00 */
[----:B-1----:R-:W-:-:S03]  /*1e420*/  IMAD.WIDE R6, R252, 0x4, R34 ;  /* 0x00000004fc067825 */ /* 0x002fc600078e0222 */
[----:B------:R-:W-:Y:S01]  /*1e430*/  LDGSTS.E [R0+-0x3e480], desc[UR8][R124.64], P6 ;  /* 0xc1b800007c007fae */ /* 0x000fe2000b121848 */
[----:B------:R-:W1:Y:S01]  /*1e440*/  LDC R34, c[0x0][0x230] ;  /* 0x00008c00ff227b82 */ /* 0x000e620000000800 */
[C---:B----4-:R-:W-:Y:S02]  /*1e450*/  IMAD.WIDE R4, R252.reuse, 0x4, R36 ;  /* 0x00000004fc047825 */ /* 0x050fe400078e0224 */
[----:B------:R-:W-:Y:S04]  /*1e460*/  STL.64 [R1+0xc00], R6 ;  /* 0x000c000601007387 */ /* 0x000fe80000100a00 */
[----:B------:R4:W-:Y:S01]  /*1e470*/  STL.64 [R1+0xf70], R104 ;  /* 0x000f706801007387 */ /* 0x0009e20000100a00 */
[C---:B------:R-:W-:Y:S01]  /*1e480*/  IMAD.WIDE R26, R252.reuse, 0x4, R106 ;  /* 0x00000004fc1a7825 */ /* 0x040fe200078e026a */
[----:B------:R-:W1:Y:S02]  /*1e490*/  LDC R35, c[0x0][0x230] ;  /* 0x00008c00ff237b82 */ /* 0x000e640000000800 */
[----:B------:R3:W-:Y:S01]  /*1e4a0*/  STL.64 [R1+0xc78], R4 ;  /* 0x000c780401007387 */ /* 0x0007e20000100a00 */
[----:B------:R-:W-:-:S04]  /*1e4b0*/  IMAD.WIDE R8, R252, 0x4, R112 ;  /* 0x00000004fc087825 */ /* 0x000fc800078e0270 */
[C---:B------:R-:W-:Y:S01]  /*1e4c0*/  IMAD.WIDE R102, R252.reuse, 0x4, R114 ;  /* 0x00000004fc667825 */ /* 0x040fe200078e0272 */
[----:B------:R-:W1:Y:S03]  /*1e4d0*/  LDC R37, c[0x0][0x230] ;  /* 0x00008c00ff257b82 */ /* 0x000e660000000800 */
[----:B----4-:R-:W-:-:S04]  /*1e4e0*/  IMAD.WIDE R104, R252, 0x4, R110 ;  /* 0x00000004fc687825 */ /* 0x010fc800078e026e */
[C---:B---3--:R-:W-:Y:S01]  /*1e4f0*/  IMAD.WIDE R4, R252.reuse, 0x4, R108 ;  /* 0x00000004fc047825 */ /* 0x048fe200078e026c */
[----:B------:R-:W3:Y:S04]  /*1e500*/  LDC R36, c[0x0][0x230] ;  /* 0x00008c00ff247b82 */ /* 0x000ee80000000800 */
[----:B------:R4:W-:Y:S04]  /*1e510*/  STL.64 [R1+0xc88], R4 ;  /* 0x000c880401007387 */ /* 0x0009e80000100a00 */
[----:B------:R-:W-:Y:S04]  /*1e520*/  STL.64 [R1+0xc80], R26 ;  /* 0x000c801a01007387 */ /* 0x000fe80000100a00 */
[----:B------:R4:W-:Y:S02]  /*1e530*/  STL.64 [R1+0xf88], R26 ;  /* 0x000f881a01007387 */ /* 0x0009e40000100a00 */
[----:B----4-:R-:W-:-:S02]  /*1e540*/  IMAD.WIDE R4, R252, 0x4, R38 ;  /* 0x00000004fc047825 */ /* 0x010fc400078e0226 */
[----:B------:R-:W-:Y:S01]  /*1e550*/  STL.64 [R1+0xc90], R104 ;  /* 0x000c906801007387 */ /* 0x000fe20000100a00 */
[----:B------:R-:W4:Y:S03]  /*1e560*/  LDC R38, c[0x0][0x230] ;  /* 0x00008c00ff267b82 */ /* 0x000f260000000800 */
[----:B------:R-:W-:Y:S04]  /*1e570*/  STL.64 [R1+0xf78], R104 ;  /* 0x000f786801007387 */ /* 0x000fe80000100a00 */
[----:B------:R-:W-:Y:S01]  /*1e580*/  STL.64 [R1+0xc98], R8 ;  /* 0x000c980801007387 */ /* 0x000fe20000100a00 */
[C---:B------:R-:W-:Y:S01]  /*1e590*/  IMAD.WIDE R26, R252.reuse, 0x4, R42 ;  /* 0x00000004fc1a7825 */ /* 0x040fe200078e022a */
[----:B------:R-:W3:Y:S02]  /*1e5a0*/  LDC R39, c[0x0][0x230] ;  /* 0x00008c00ff277b82 */ /* 0x000ee40000000800 */
[----:B------:R-:W-:Y:S04]  /*1e5b0*/  STL.64 [R1+0xf98], R8 ;  /* 0x000f980801007387 */ /* 0x000fe80000100a00 */
[----:B------:R1:W-:Y:S01]  /*1e5c0*/  STL.64 [R1+0xca8], R4 ;  /* 0x000ca80401007387 */ /* 0x0003e20000100a00 */
[----:B------:R-:W-:-:S03]  /*1e5d0*/  IMAD.WIDE R108, R252, 0x4, R116 ;  /* 0x00000004fc6c7825 */ /* 0x000fc600078e0274 */
[----:B------:R-:W-:Y:S01]  /*1e5e0*/  STL.64 [R1+0xca0], R102 ;  /* 0x000ca06601007387 */ /* 0x000fe20000100a00 */
[----:B------:R-:W-:-:S04]  /*1e5f0*/  IMAD.WIDE R6, R252, 0x4, R120 ;  /* 0x00000004fc067825 */ /* 0x000fc800078e0278 */
[C---:B-1----:R-:W-:Y:S02]  /*1e600*/  IMAD.WIDE R4, R252.reuse, 0x4, R40 ;  /* 0x00000004fc047825 */ /* 0x042fe400078e0228 */
[----:B------:R-:W1:Y:S03]  /*1e610*/  LDC R41, c[0x0][0x230] ;  /* 0x00008c00ff297b82 */ /* 0x000e660000000800 */
[----:B------:R4:W-:Y:S04]  /*1e620*/  STL.64 [R1+0xcb0], R4 ;  /* 0x000cb00401007387 */ /* 0x0009e80000100a00 */
[----:B------:R3:W-:Y:S01]  /*1e630*/  STL.64 [R1+0xfa0], R102 ;  /* 0x000fa06601007387 */ /* 0x0007e20000100a00 */
[C---:B------:R-:W-:Y:S01]  /*1e640*/  IMAD.WIDE R122, R252.reuse, 0x4, R122 ;  /* 0x00000004fc7a7825 */ /* 0x040fe200078e027a */
[----:B------:R-:W1:Y:S02]  /*1e650*/  LDC R40, c[0x0][0x230] ;  /* 0x00008c00ff287b82 */ /* 0x000e640000000800 */
[----:B------:R-:W-:Y:S04]  /*1e660*/  STL.64 [R1+0xcb8], R26 ;  /* 0x000cb81a01007387 */ /* 0x000fe80000100a00 */
[----:B------:R-:W-:Y:S01]  /*1e670*/  STL.64 [R1+0xcc0], R108 ;  /* 0x000cc06c01007387 */ /* 0x000fe20000100a00 */
[----:B----4-:R-:W-:-:S03]  /*1e680*/  IMAD.WIDE R4, R252, 0x4, R44 ;  /* 0x00000004fc047825 */ /* 0x010fc600078e022c */
[----:B------:R-:W-:Y:S04]  /*1e690*/  STL.64 [R1+0xcc8], R118 ;  /* 0x000cc87601007387 */ /* 0x000fe80000100a00 */
[----:B------:R-:W-:Y:S04]  /*1e6a0*/  STL.64 [R1+0xcd0], R6 ;  /* 0x000cd00601007387 */ /* 0x000fe80000100a00 */
[----:B------:R-:W4:Y:S04]  /*1e6b0*/  LDL.LU.64 R244, [R1+0x240] ;  /* 0x0002400001f47983 */ /* 0x000f280000300a00 */
[----:B------:R-:W2:Y:S04]  /*1e6c0*/  LDL.LU.64 R246, [R1+0xc70] ;  /* 0x000c700001f67983 */ /* 0x000ea80000300a00 */
[----:B------:R1:W-:Y:S04]  /*1e6d0*/  STL.64 [R1+0xce8], R4 ;  /* 0x000ce80401007387 */ /* 0x0003e80000100a00 */
[----:B------:R-:W2:Y:S04]  /*1e6e0*/  LDL.LU.64 R248, [R1+0xc68] ;  /* 0x000c680001f87983 */ /* 0x000ea80000300a00 */
[----:B------:R-:W2:Y:S01]  /*1e6f0*/  LDL.LU.64 R250, [R1+0xc60] ;  /* 0x000c600001fa7983 */ /* 0x000ea20000300a00 */
[----:B------:R-:W-:-:S04]  /*1e700*/  IMAD.WIDE R100, R252, 0x4, R124 ;  /* 0x00000004fc647825 */ /* 0x000fc800078e027c */
[C---:B------:R-:W-:Y:S01]  /*1e710*/  IMAD.WIDE R28, R252.reuse, 0x4, R46 ;  /* 0x00000004fc1c7825 */ /* 0x040fe200078e022e */
[----:B------:R-:W-:Y:S03]  /*1e720*/  STL.64 [R1+0xcd8], R122 ;  /* 0x000cd87a01007387 */ /* 0x000fe60000100a00 */
        /* <DEDUP_REMOVED lines=12> */
[C---:B---3--:R-:W-:Y:S01]  /*1e7f0*/  IMAD.WIDE R102, R252.reuse, 0x4, R50 ;  /* 0x00000004fc667825 */ /* 0x048fe200078e0232 */
[----:B------:R-:W-:Y:S03]  /*1e800*/  STL.64 [R1+0xd18], R132 ;  /* 0x000d188401007387 */ /* 0x000fe60000100a00 */
[C---:B------:R-:W-:Y:S01]  /*1e810*/  IMAD.WIDE R98, R252.reuse, 0x4, R134 ;  /* 0x00000004fc627825 */ /* 0x040fe200078e0286 */
[----:B------:R-:W-:Y:S03]  /*1e820*/  STL.64 [R1+0xd28], R102 ;  /* 0x000d286601007387 */ /* 0x000fe60000100a00 */
[C---:B------:R-:W-:Y:S01]  /*1e830*/  IMAD.WIDE R46, R252.reuse, 0x4, R52 ;  /* 0x00000004fc2e7825 */ /* 0x040fe200078e0234 */
[----:B------:R-:W-:Y:S03]  /*1e840*/  STL.64 [R1+0xd20], R98 ;  /* 0x000d206201007387 */ /* 0x000fe60000100a00 */
        /* <DEDUP_REMOVED lines=20> */
[----:B------:R-:W-:-:S04]  /*1e990*/  IMAD.WIDE R106, R252, 0x4, R150 ;  /* 0x00000004fc6a7825 */ /* 0x000fc800078e0296 */
[----:B------:R-:W-:Y:S02]  /*1e9a0*/  VIADD R243, R243, 0xfffffe7f ;  /* 0xfffffe7ff3f37836 */ /* 0x000fe40000000000 */
[C---:B------:R-:W-:Y:S01]  /*1e9b0*/  IMAD.WIDE R152, R252.reuse, 0x4, R152 ;  /* 0x00000004fc987825 */ /* 0x040fe200078e0298 */
[----:B------:R-:W-:Y:S03]  /*1e9c0*/  STL.64 [R1+0xd78], R114 ;  /* 0x000d787201007387 */ /* 0x000fe60000100a00 */
[C---:B------:R-:W-:Y:S01]  /*1e9d0*/  IMAD.WIDE R154, R252.reuse, 0x4, R154 ;  /* 0x00000004fc9a7825 */ /* 0x040fe200078e029a */
[----:B------:R-:W-:Y:S01]  /*1e9e0*/  STL.64 [R1+0xd80], R106 ;  /* 0x000d806a01007387 */ /* 0x000fe20000100a00 */
[----:B------:R-:W-:Y:S02]  /*1e9f0*/  ISETP.GE.U32.AND P1, PT, R243, 0x7ffffe00, PT ;  /* 0x7ffffe00f300780c */ /* 0x000fe40003f26070 */
[C---:B------:R-:W-:Y:S01]  /*1ea00*/  IMAD.WIDE R156, R252.reuse, 0x4, R156 ;  /* 0x00000004fc9c7825 */ /* 0x040fe200078e029c */
[----:B------:R-:W-:Y:S01]  /*1ea10*/  STL.64 [R1+0xd88], R152 ;  /* 0x000d889801007387 */ /* 0x000fe20000100a00 */
[----:B------:R-:W3:Y:S02]  /*1ea20*/  LDC R243, c[0x0][0x230] ;  /* 0x00008c00fff37b82 */ /* 0x000ee40000000800 */
        /* <DEDUP_REMOVED lines=9> */
[----:B------:R1:W-:Y:S03]  /*1eac0*/  LDGSTS.E [R0+-0x3e080], desc[UR8][R134.64], P6 ;  /* 0xc1f8000086007fae */ /* 0x0003e6000b121848 */
        /* <DEDUP_REMOVED lines=8> */
[C---:B-1----:R-:W-:Y:S01]  /*1eb50*/  IMAD.WIDE R134, R252.reuse, 0x4, R62 ;  /* 0x00000004fc867825 */ /* 0x042fe200078e023e */
        /* <DEDUP_REMOVED lines=32> */
[----:B------:R-:W-:Y:S01]  /*1ed60*/  IMAD.WIDE R192, R252, 0x4, R192 ;  /* 0x00000004fcc07825 */ /* 0x000fe200078e02c0 */
[----:B---3--:R-:W-:-:S03]  /*1ed70*/  IADD3 R243, R243, -0x183, RZ ;  /* 0xfffffe7df3f37810 */ /* 0x008fc60007ffe0ff */
[C---:B------:R-:W-:Y:S01]  /*1ed80*/  IMAD.WIDE R70, R252.reuse, 0x4, R70 ;  /* 0x00000004fc467825 */ /* 0x040fe200078e0246 */
[----:B------:R-:W-:Y:S03]  /*1ed90*/  STL.64 [R1+0xe50], R190 ;  /* 0x000e50be01007387 */ /* 0x000fe60000100a00 */
[C---:B------:R-:W-:Y:S01]  /*1eda0*/  IMAD.WIDE R88, R252.reuse, 0x4, R194 ;  /* 0x00000004fc587825 */ /* 0x040fe200078e02c2 */
[----:B------:R-:W-:Y:S03]  /*1edb0*/  STL.64 [R1+0xe58], R192 ;  /* 0x000e58c001007387 */ /* 0x000fe60000100a00 */
[----:B------:R-:W-:Y:S01]  /*1edc0*/  IMAD.WIDE R72, R252, 0x4, R72 ;  /* 0x00000004fc487825 */ /* 0x000fe200078e0248 */
[----:B------:R-:W-:Y:S03]  /*1edd0*/  STL.64 [R1+0xe68], R70 ;  /* 0x000e684601007387 */ /* 0x000fe60000100a00 */
[----:B------:R-:W-:-:S02]  /*1ede0*/  VIADD R242, R242, 0xfffffe7e ;  /* 0xfffffe7ef2f27836 */ /* 0x000fc40000000000 */
[C---:B------:R-:W-:Y:S01]  /*1edf0*/  IMAD.WIDE R196, R252.reuse, 0x4, R196 ;  /* 0x00000004fcc47825 */ /* 0x040fe200078e02c4 */
[----:B------:R-:W-:Y:S03]  /*1ee00*/  STL.64 [R1+0xe60], R88 ;  /* 0x000e605801007387 */ /* 0x000fe60000100a00 */
[----:B------:R-:W-:Y:S01]  /*1ee10*/  IMAD.WIDE R198, R252, 0x4, R198 ;  /* 0x00000004fcc67825 */ /* 0x000fe200078e02c6 */
[----:B------:R-:W-:Y:S01]  /*1ee20*/  STL.64 [R1+0xe70], R72 ;  /* 0x000e704801007387 */ /* 0x000fe20000100a00 */
[----:B------:R-:W-:Y:S02]  /*1ee30*/  ISETP.GE.U32.AND P3, PT, R242, 0x7ffffdff, PT ;  /* 0x7ffffdfff200780c */ /* 0x000fe40003f66070 */
[C---:B------:R-:W-:Y:S01]  /*1ee40*/  IMAD.WIDE R200, R252.reuse, 0x4, R200 ;  /* 0x00000004fcc87825 */ /* 0x040fe200078e02c8 */
[----:B------:R-:W-:Y:S01]  /*1ee50*/  ISETP.GE.U32.AND P4, PT, R243, 0x7ffffdfe, PT ;  /* 0x7ffffdfef300780c */ /* 0x000fe20003f86070 */
[----:B------:R-:W-:Y:S01]  /*1ee60*/  STL.64 [R1+0xe78], R196 ;  /* 0x000e78c401007387 */ /* 0x000fe20000100a00 */
[----:B------:R-:W1:Y:S01]  /*1ee70*/  LDC R242, c[0x0][0x230] ;  /* 0x00008c00fff27b82 */ /* 0x000e620000000800 */
[----:B------:R-:W-:-:S02]  /*1ee80*/  IMAD.WIDE R202, R252, 0x4, R202 ;  /* 0x00000004fcca7825 */ /* 0x000fc400078e02ca */
[----:B------:R-:W-:Y:S02]  /*1ee90*/  STL.64 [R1+0xe80], R198 ;  /* 0x000e80c601007387 */ /* 0x000fe40000100a00 */
[C---:B------:R-:W-:Y:S02]  /*1eea0*/  IMAD.WIDE R204, R252.reuse, 0x4, R204 ;  /* 0x00000004fccc7825 */ /* 0x040fe400078e02cc */
[----:B------:R-:W-:Y:S01]  /*1eeb0*/  LDGSTS.E [R0+-0x3dc80], desc[UR8][R146.64], P6 ;  /* 0xc238000092007fae */ /* 0x000fe2000b121848 */
[----:B------:R-:W3:Y:S01]  /*1eec0*/  LDC R243, c[0x0][0x230] ;  /* 0x00008c00fff37b82 */ /* 0x000ee20000000800 */
[C---:B------:R-:W-:Y:S02]  /*1eed0*/  IMAD.WIDE R74, R252.reuse, 0x4, R74 ;  /* 0x00000004fc4a7825 */ /* 0x040fe400078e024a */
[----:B------:R-:W-:Y:S02]  /*1eee0*/  STL.64 [R1+0xe88], R200 ;  /* 0x000e88c801007387 */ /* 0x000fe40000100a00 */
[----:B------:R-:W-:-:S02]  /*1eef0*/  IMAD.WIDE R86, R252, 0x4, R206 ;  /* 0x00000004fc567825 */ /* 0x000fc400078e02ce */
[----:B------:R-:W-:Y:S02]  /*1ef00*/  STL.64 [R1+0xe90], R202 ;  /* 0x000e90ca01007387 */ /* 0x000fe40000100a00 */
[C---:B------:R-:W-:Y:S02]  /*1ef10*/  IMAD.WIDE R76, R252.reuse, 0x4, R76 ;  /* 0x00000004fc4c7825 */ /* 0x040fe400078e024c */
[----:B------:R-:W-:Y:S02]  /*1ef20*/  STL.64 [R1+0xea0], R204 ;  /* 0x000ea0cc01007387 */ /* 0x000fe40000100a00 */
        /* <DEDUP_REMOVED lines=30> */
[----:B------:R-:W-:Y:S04]  /*1f110*/  STL.64 [R1+0xf18], R124 ;  /* 0x000f187c01007387 */ /* 0x000fe80000100a00 */
[----:B------:R-:W-:Y:S01]  /*1f120*/  STL.64 [R1+0xf20], R110 ;  /* 0x000f206e01007387 */ /* 0x000fe20000100a00 */
[----:B------:R-:W-:-:S03]  /*1f130*/  VIADD R10, R241, 0xfffffe7c ;  /* 0xfffffe7cf10a7836 */ /* 0x000fc60000000000 */
[----:B------:R-:W-:Y:S01]  /*1f140*/  STL.64 [R1+0xf28], R82 ;  /* 0x000f285201007387 */ /* 0x000fe20000100a00 */
[----:B-1----:R-:W-:-:S03]  /*1f150*/  VIADD R5, R242, 0xfffffe5f ;  /* 0xfffffe5ff2057836 */ /* 0x002fc60000000000 */
[----:B------:R-:W2:Y:S01]  /*1f160*/  LDL.LU.64 R236, [R1+0xc58] ;  /* 0x000c580001ec7983 */ /* 0x000ea20000300a00 */
[----:B---3--:R-:W-:-:S03]  /*1f170*/  VIADD R4, R243, 0xfffffe5e ;  /* 0xfffffe5ef3047836 */ /* 0x008fc60000000000 */
[----:B------:R-:W3:Y:S01]  /*1f180*/  LDL.LU.64 R238, [R1+0xc50] ;  /* 0x000c500001ee7983 */ /* 0x000ee20000300a00 */
[----:B----4-:R-:W-:-:S03]  /*1f190*/  IMAD.WIDE R18, R33, 0x4, R244 ;  /* 0x0000000421127825 */ /* 0x010fc600078e02f4 */
[----:B------:R-:W4:Y:S01]  /*1f1a0*/  LDL.LU.64 R240, [R1+0xc48] ;  /* 0x000c480001f07983 */ /* 0x000f220000300a00 */
[----:B--2---:R-:W-:-:S03]  /*1f1b0*/  IMAD.WIDE R16, R33, 0x4, R246 ;  /* 0x0000000421107825 */ /* 0x004fc600078e02f6 */
[----:B------:R-:W2:Y:S01]  /*1f1c0*/  LDL.LU.64 R242, [R1+0xc38] ;  /* 0x000c380001f27983 */ /* 0x000ea20000300a00 */
[----:B------:R-:W-:-:S03]  /*1f1d0*/  IMAD.WIDE R14, R33, 0x4, R248 ;  /* 0x00000004210e7825 */ /* 0x000fc600078e02f8 */
[----:B------:R-:W2:Y:S01]  /*1f1e0*/  LDL.LU.64 R244, [R1+0xc30] ;  /* 0x000c300001f47983 */ /* 0x000ea20000300a00 */
[----:B------:R-:W-:-:S03]  /*1f1f0*/  IMAD.WIDE R12, R33, 0x4, R250 ;  /* 0x00000004210c7825 */ /* 0x000fc600078e02fa */
[----:B------:R-:W2:Y:S04]  /*1f200*/  LDL.LU.64 R246, [R1+0x248] ;  /* 0x0002480001f67983 */ /* 0x000ea80000300a00 */
[----:B------:R-:W2:Y:S04]  /*1f210*/  LDL.LU.64 R248, [R1+0x250] ;  /* 0x0002500001f87983 */ /* 0x000ea80000300a00 */
[----:B------:R-:W2:Y:S04]  /*1f220*/  LDL.LU.64 R250, [R1+0x258] ;  /* 0x0002580001fa7983 */ /* 0x000ea80000300a00 */
[----:B------:R-:W-:Y:S04]  /*1f230*/  LDGSTS.E [R0+-0x3d880], desc[UR8][R158.64], P6 ;  /* 0xc27800009e007fae */ /* 0x000fe8000b121848 */
[----:B------:R-:W-:Y:S04]  /*1f240*/  LDGSTS.E [R0+-0x3d480], desc[UR8][R170.64], P6 ;  /* 0xc2b80000aa007fae */ /* 0x000fe8000b121848 */
[----:B------:R-:W-:Y:S04]  /*1f250*/  LDGSTS.E [R0+-0x3d080], desc[UR8][R182.64], P6 ;  /* 0xc2f80000b6007fae */ /* 0x000fe8000b121848 */
[----:B------:R-:W-:Y:S04]  /*1f260*/  LDGSTS.E [R0+-0x3cc80], desc[UR8][R194.64], P6 ;  /* 0xc3380000c2007fae */ /* 0x000fe8000b121848 */
[----:B------:R-:W-:Y:S04]  /*1f270*/  LDGSTS.E [R0+-0x3c880], desc[UR8][R206.64], P6 ;  /* 0xc3780000ce007fae */ /* 0x000fe8000b121848 */
[----:B------:R2:W-:Y:S04]  /*1f280*/  LDGSTS.E [R0+-0x3c480], desc[UR8][R218.64], P6 ;  /* 0xc3b80000da007fae */ /* 0x0005e8000b121848 */
[----:B------:R-:W-:Y:S04]  /*1f290*/  LDGSTS.E [R0+-0x3c080], desc[UR8][R230.64], P6 ;  /* 0xc3f80000e6007fae */ /* 0x000fe8000b121848 */
[----:B------:R-:W0:Y:S01]  /*1f2a0*/  LDGDEPBAR ;  /* 0x00000000000079af */ /* 0x000e220000000000 */
[----:B------:R-:W-:Y:S01]  /*1f2b0*/  BAR.SYNC.DEFER_BLOCKING 0x0 ;  /* 0x0000000000007b1d */ /* 0x000fe20000010000 */
[----:B------:R-:W-:Y:S01]  /*1f2c0*/  ISETP.GE.U32.AND P0, PT, R4, 0x7ffffddf, PT ;  /* 0x7ffffddf0400780c */ /* 0x000fe20003f06070 */
[----:B------:R-:W-:Y:S01]  /*1f2d0*/  VIADD R4, R235, 0xfffffe5c ;  /* 0xfffffe5ceb047836 */ /* 0x000fe20000000000 */
[----:B------:R-:W-:-:S02]  /*1f2e0*/  ISETP.GE.U32.AND P6, PT, R5, 0x7ffffde0, PT ;  /* 0x7ffffde00500780c */ /* 0x000fc40003fc6070 */
[----:B------:R-:W-:Y:S02]  /*1f2f0*/  IADD3 R5, R234, -0x1a3, RZ ;  /* 0xfffffe5dea057810 */ /* 0x000fe40007ffe0ff */
[----:B------:R-:W-:Y:S01]  /*1f300*/  ISETP.GE.U32.AND P5, PT, R10, 0x7ffffdfd, PT ;  /* 0x7ffffdfd0a00780c */ /* 0x000fe20003fa6070 */
[----:B------:R-:W-:Y:S01]  /*1f310*/  @!PT LDS RZ, [RZ] ;  /* 0x00000000fffff984 */ /* 0x000fe20000000800 */
[----:B------:R-:W-:Y:S01]  /*1f320*/  @!PT LDS RZ, [RZ] ;  /* 0x00000000fffff984 */ /* 0x000fe20000000800 */
[----:B------:R-:W-:Y:S01]  /*1f330*/  @!PT LDS RZ, [RZ] ;  /* 0x00000000fffff984 */ /* 0x000fe20000000800 */
[----:B------:R-:W-:Y:S04]  /*1f340*/  LDGSTS.E [R3+0x60000], desc[UR8][R18.64], !P1 ;  /* 0x6000000012037fae */ /* 0x000fe8000c921848 */
[----:B------:R-:W-:Y:S01]  /*1f350*/  LDGSTS.E [R3+0x64000], desc[UR8][R16.64], !P1 ;  /* 0x6400000010037fae */ /* 0x000fe2000c921848 */
[----:B------:R-:W-:-:S03]  /*1f360*/  ISETP.GE.U32.AND P1, PT, R5, 0x7ffffdde, PT ;  /* 0x7ffffdde0500780c */ /* 0x000fc60003f26070 */
[----:B------:R-:W-:Y:S04]  /*1f370*/  LDGSTS.E [R3+0x60004], desc[UR8][R14.64], !P3 ;  /* 0x600040000e037fae */ /* 0x000fe8000d921848 */
[----:B------:R-:W-:Y:S01]  /*1f380*/  LDGSTS.E [R3+0x64004], desc[UR8][R12.64], !P3 ;  /* 0x640040000c037fae */ /* 0x000fe2000d921848 */
[----:B------:R-:W-:Y:S01]  /*1f390*/  ISETP.GE.U32.AND P3, PT, R4, 0x7ffffddd, PT ;  /* 0x7ffffddd0400780c */ /* 0x000fe20003f66070 */
[C---:B------:R-:W-:Y:S02]  /*1f3a0*/  IMAD.WIDE R10, R33.reuse, 0x4, R236 ;  /* 0x00000004210a7825 */ /* 0x040fe400078e02ec */
[----:B------:R-:W2:Y:S02]  /*1f3b0*/  LDL.LU.64 R236, [R1+0x268] ;  /* 0x0002680001ec7983 */ /* 0x000ea40000300a00 */
[----:B---3--:R-:W-:-:S02]  /*1f3c0*/  IMAD.WIDE R4, R33, 0x4, R238 ;  /* 0x0000000421047825 */ /* 0x008fc400078e02ee */
[----:B------:R-:W3:Y:S02]  /*1f3d0*/  LDL.LU.64 R238, [R1+0x270] ;  /* 0x0002700001ee7983 */ /* 0x000ee40000300a00 */
[C---:B----4-:R-:W-:Y:S02]  /*1f3e0*/  IMAD.WIDE R216, R33.reuse, 0x4, R240 ;  /* 0x0000000421d87825 */ /* 0x050fe400078e02f0 */
[----:B------:R-:W4:Y:S02]  /*1f3f0*/  LDL.LU.64 R240, [R1+0x278] ;  /* 0x0002780001f07983 */ /* 0x000f240000300a00 */
[C---:B--2---:R-:W-:Y:S02]  /*1f400*/  IMAD.WIDE R218, R33.reuse, 0x4, R242 ;  /* 0x0000000421da7825 */ /* 0x044fe400078e02f2 */
[----:B------:R-:W2:Y:S02]  /*1f410*/  LDL.LU.64 R242, [R1+0x280] ;  /* 0x0002800001f27983 */ /* 0x000ea40000300a00 */
[----:B------:R-:W-:-:S02]  /*1f420*/  IMAD.WIDE R52, R33, 0x4, R244 ;  /* 0x0000000421347825 */ /* 0x000fc400078e02f4 */
[----:B------:R-:W2:Y:S02]  /*1f430*/  LDL.LU.64 R244, [R1+0x5b8] ;  /* 0x0005b80001f47983 */ /* 0x000ea40000300a00 */
[C---:B------:R-:W-:Y:S02]  /*1f440*/  IMAD.WIDE R48, R33.reuse, 0x4, R246 ;  /* 0x0000000421307825 */ /* 0x040fe400078e02f6 */
[----:B------:R1:W-:Y:S02]  /*1f450*/  STL.64 [R1+0x240], R52 ;  /* 0x0002403401007387 */ /* 0x0003e40000100a00 */
[C---:B------:R-:W-:Y:S02]  /*1f460*/  IMAD.WIDE R44, R33.reuse, 0x4, R248 ;  /* 0x00000004212c7825 */ /* 0x040fe400078e02f8 */
[----:B------:R3:W-:Y:S02]  /*1f470*/  STL.64 [R1+0x248], R48 ;  /* 0x0002483001007387 */ /* 0x0007e40000100a00 */
[----:B------:R-:W-:-:S02]  /*1f480*/  IMAD.WIDE R42, R33, 0x4, R250 ;  /* 0x00000004212a7825 */ /* 0x000fc400078e02fa */
[----:B------:R-:W2:Y:S04]  /*1f490*/  LDL.LU.64 R246, [R1+0x5d0] ;  /* 0x0005d00001f67983 */ /* 0x000ea80000300a00 */
[----:B------:R4:W-:Y:S04]  /*1f4a0*/  STL.64 [R1+0x250], R44 ;  /* 0x0002502c01007387 */ /* 0x0009e80000100a00 */
[----:B------:R2:W-:Y:S04]  /*1f4b0*/  STL.64 [R1+0x258], R42 ;  /* 0x0002582a01007387 */ /* 0x0005e80000100a00 */
[----:B------:R-:W2:Y:S04]  /*1f4c0*/  LDL.LU.64 R248, [R1+0x5d8] ;  /* 0x0005d80001f87983 */ /* 0x000ea80000300a00 */
[----:B------:R-:W2:Y:S01]  /*1f4d0*/  LDL.LU.64 R250, [R1+0x5f0] ;  /* 0x0005f00001fa7983 */ /* 0x000ea20000300a00 */
[----:B------:R-:W-:-:S03]  /*1f4e0*/  VIADD R34, R34, 0xfffffe3e ;  /* 0xfffffe3e22227836 */ /* 0x000fc60000000000 */
[----:B------:R-:W-:Y:S04]  /*1f4f0*/  LDGSTS.E [R3+0x60008], desc[UR8][R10.64], !P4 ;  /* 0x600080000a037fae */ /* 0x000fe8000e121848 */
[----:B------:R-:W-:Y:S04]  /*1f500*/  LDGSTS.E [R3+0x64008], desc[UR8][R4.64], !P4 ;  /* 0x6400800004037fae */ /* 0x000fe8000e121848 */
[----:B------:R-:W-:Y:S04]  /*1f510*/  LDGSTS.E [R3+0x6000c], desc[UR8][R216.64], !P5 ;  /* 0x6000c000d8037fae */ /* 0x000fe8000e921848 */
[----:B------:R-:W-:Y:S01]  /*1f520*/  LDGSTS.E [R3+0x6400c], desc[UR8][R218.64], !P5 ;  /* 0x6400c000da037fae */ /* 0x000fe2000e921848 */
[----:B------:R-:W-:-:S03]  /*1f530*/  ISETP.GE.U32.AND P5, PT, R34, 0x7ffffdbf, PT ;  /* 0x7ffffdbf2200780c */ /* 0x000fc60003fa6070 */
[----:B------:R1:W-:Y:S01]  /*1f540*/  LDGSTS.E [R3+0x68000], desc[UR8][R52.64], !P6 ;  /* 0x6800000034037fae */ /* 0x0003e2000f121848 */
[----:B------:R-:W-:Y:S02]  /*1f550*/  VIADD R34, R38, 0xfffffe3c ;  /* 0xfffffe3c26227836 */ /* 0x000fe40000000000 */
[----:B------:R-:W-:Y:S01]  /*1f560*/  VIADD R35, R35, 0xfffffe3f ;  /* 0xfffffe3f23237836 */ /* 0x000fe20000000000 */
[----:B------:R3:W-:Y:S01]  /*1f570*/  LDGSTS.E [R3+0x6c000], desc[UR8][R48.64], !P6 ;  /* 0x6c00000030037fae */ /* 0x0007e2000f121848 */
[----:B------:R-:W2:Y:S03]  /*1f580*/  LDC R38, c[0x0][0x230] ;  /* 0x00008c00ff267b82 */ /* 0x000ea60000000800 */
[----:B------:R4:W-:Y:S04]  /*1f590*/  LDGSTS.E [R3+0x68004], desc[UR8][R44.64], !P0 ;  /* 0x680040002c037fae */ /* 0x0009e8000c121848 */
[----:B------:R2:W-:Y:S01]  /*1f5a0*/  LDGSTS.E [R3+0x6c004], desc[UR8][R42.64], !P0 ;  /* 0x6c0040002a037fae */ /* 0x0005e2000c121848 */
[----:B------:R-:W-:Y:S01]  /*1f5b0*/  ISETP.GE.U32.AND P0, PT, R34, 0x7ffffdbd, PT ;  /* 0x7ffffdbd2200780c */ /* 0x000fe20003f06070 */
[----:B------:R-:W-:-:S02]  /*1f5c0*/  VIADD R34, R41, 0xfffffe1e ;  /* 0xfffffe1e29227836 */ /* 0x000fc40000000000 */
[----:B-1----:R-:W-:-:S04]  /*1f5d0*/  IMAD.WIDE R52, R33, 0x4, R236 ;  /* 0x0000000421347825 */ /* 0x002fc800078e02ec */
[C---:B---3--:R-:W-:Y:S01]  /*1f5e0*/  IMAD.WIDE R48, R33.reuse, 0x4, R238 ;  /* 0x0000000421307825 */ /* 0x048fe200078e02ee */
[----:B------:R1:W-:Y:S03]  /*1f5f0*/  STL.64 [R1+0x268], R52 ;  /* 0x0002683401007387 */ /* 0x0003e60000100a00 */
[C---:B----4-:R-:W-:Y:S01]  /*1f600*/  IMAD.WIDE R44, R33.reuse, 0x4, R240 ;  /* 0x00000004212c7825 */ /* 0x050fe200078e02f0 */
[----:B------:R3:W-:Y:S03]  /*1f610*/  STL.64 [R1+0x270], R48 ;  /* 0x0002703001007387 */ /* 0x0007e60000100a00 */
[C---:B--2---:R-:W-:Y:S01]  /*1f620*/  IMAD.WIDE R42, R33.reuse, 0x4, R242 ;  /* 0x00000004212a7825 */ /* 0x044fe200078e02f2 */
[----:B------:R2:W-:Y:S04]  /*1f630*/  STL.64 [R1+0x278], R44 ;  /* 0x0002782c01007387 */ /* 0x0005e80000100a00 */
[----:B------:R-:W-:Y:S01]  /*1f640*/  LDGSTS.E [R3+0x68008], desc[UR8][R52.64], !P1 ;  /* 0x6800800034037fae */ /* 0x000fe2000c921848 */
[----:B------:R-:W-:-:S03]  /*1f650*/  IMAD.WIDE R54, R33, 0x4, R244 ;  /* 0x0000000421367825 */ /* 0x000fc600078e02f4 */
[----:B------:R4:W-:Y:S04]  /*1f660*/  STL.64 [R1+0x280], R42 ;  /* 0x0002802a01007387 */ /* 0x0009e80000100a00 */
[----:B------:R-:W-:Y:S04]  /*1f670*/  LDGSTS.E [R3+0x6c008], desc[UR8][R48.64], !P1 ;  /* 0x6c00800030037fae */ /* 0x000fe8000c921848 */
[----:B-1----:R-:W4:Y:S04]  /*1f680*/  LDL.LU.64 R52, [R1+0x5f8] ;  /* 0x0005f80001347983 */ /* 0x002f280000300a00 */
[----:B------:R2:W-:Y:S04]  /*1f690*/  LDGSTS.E [R3+0x6800c], desc[UR8][R44.64], !P3 ;  /* 0x6800c0002c037fae */ /* 0x0005e8000d921848 */
[----:B---3--:R-:W3:Y:S04]  /*1f6a0*/  LDL.LU.64 R48, [R1+0x620] ;  /* 0x0006200001307983 */ /* 0x008ee80000300a00 */
[----:B------:R-:W3:Y:S04]  /*1f6b0*/  LDL.LU.64 R232, [R1+0xbb0] ;  /* 0x000bb00001e87983 */ /* 0x000ee80000300a00 */
[----:B------:R-:W3:Y:S01]  /*1f6c0*/  LDL.LU.64 R234, [R1+0x628] ;  /* 0x0006280001ea7983 */ /* 0x000ee20000300a00 */
[----:B--2---:R-:W-:-:S03]  /*1f6d0*/  IMAD.WIDE R44, R33, 0x4, R246 ;  /* 0x00000004212c7825 */ /* 0x004fc600078e02f6 */
[----:B------:R4:W-:Y:S01]  /*1f6e0*/  LDGSTS.E [R3+0x6c00c], desc[UR8][R42.64], !P3 ;  /* 0x6c00c0002a037fae */ /* 0x0009e2000d921848 */
[----:B------:R-:W-:Y:S01]  /*1f6f0*/  ISETP.GE.U32.AND P3, PT, R34, 0x7ffffd9f, PT ;  /* 0x7ffffd9f2200780c */ /* 0x000fe20003f66070 */
[----:B------:R-:W-:Y:S02]  /*1f700*/  VIADD R34, R40, 0xfffffe1c ;  /* 0xfffffe1c28227836 */ /* 0x000fe40000000000 */
[----:B------:R-:W2:Y:S01]  /*1f710*/  LDL.LU.64 R236, [R1+0x608] ;  /* 0x0006080001ec7983 */ /* 0x000ea20000300a00 */
[----:B------:R-:W-:-:S03]  /*1f720*/  IMAD.WIDE R40, R33, 0x4, R250 ;  /* 0x0000000421287825 */ /* 0x000fc600078e02fa */
[----:B------:R-:W2:Y:S01]  /*1f730*/  LDL.LU.64 R238, [R1+0x288] ;  /* 0x0002880001ee7983 */ /* 0x000ea20000300a00 */
[----:B----4-:R-:W-:-:S03]  /*1f740*/  IMAD.WIDE R42, R33, 0x4, R248 ;  /* 0x00000004212a7825 */ /* 0x010fc600078e02f8 */
[----:B------:R2:W-:Y:S04]  /*1f750*/  STL.64 [R1+0x5b8], R54 ;  /* 0x0005b83601007387 */ /* 0x0005e80000100a00 */
[----:B------:R-:W4:Y:S04]  /*1f760*/  LDL.LU.64 R240, [R1+0xbc8] ;  /* 0x000bc80001f07983 */ /* 0x000f280000300a00 */
[----:B------:R-:W-:Y:S04]  /*1f770*/  STL.64 [R1+0x5d0], R44 ;  /* 0x0005d02c01007387 */ /* 0x000fe80000100a00 */
[----:B------:R-:W4:Y:S04]  /*1f780*/  LDL.LU.64 R242, [R1+0xbb8] ;  /* 0x000bb80001f27983 */ /* 0x000f280000300a00 */
[----:B------:R1:W-:Y:S04]  /*1f790*/  STL.64 [R1+0x5d8], R42 ;  /* 0x0005d82a01007387 */ /* 0x0003e80000100a00 */
[----:B------:R-:W4:Y:S04]  /*1f7a0*/  LDL.LU.64 R244, [R1+0xba8] ;  /* 0x000ba80001f47983 */ /* 0x000f280000300a00 */
[----:B------:R1:W-:Y:S04]  /*1f7b0*/  STL.64 [R1+0x5f0], R40 ;  /* 0x0005f02801007387 */ /* 0x0003e80000100a00 */
[----:B------:R-:W4:Y:S04]  /*1f7c0*/  LDL.LU.64 R246, [R1+0xb98] ;  /* 0x000b980001f67983 */ /* 0x000f280000300a00 */
[----:B------:R-:W4:Y:S04]  /*1f7d0*/  LDL.LU.64 R248, [R1+0xb88] ;  /* 0x000b880001f87983 */ /* 0x000f280000300a00 */
[----:B------:R-:W4:Y:S01]  /*1f7e0*/  LDL.LU.64 R250, [R1+0xb78] ;  /* 0x000b780001fa7983 */ /* 0x000f220000300a00 */
[----:B------:R-:W-:-:S02]  /*1f7f0*/  ISETP.GE.U32.AND P4, PT, R35, 0x7ffffdc0, PT ;  /* 0x7ffffdc02300780c */ /* 0x000fc40003f86070 */
[----:B------:R-:W-:Y:S02]  /*1f800*/  IADD3 R35, R37, -0x1c3, RZ ;  /* 0xfffffe3d25237810 */ /* 0x000fe40007ffe0ff */
[----:B------:R-:W1:Y:S02]  /*1f810*/  LDC R37, c[0x0][0x230] ;  /* 0x00008c00ff257b82 */ /* 0x000e640000000800 */
[----:B------:R-:W-:-:S07]  /*1f820*/  ISETP.GE.U32.AND P6, PT, R35, 0x7ffffdbe, PT ;  /* 0x7ffffdbe2300780c */ /* 0x000fce0003fc6070 */
[----:B------:R2:W-:Y:S04]  /*1f830*/  LDGSTS.E [R3+0x70000], desc[UR8][R54.64], !P4 ;  /* 0x7000000036037fae */ /* 0x0005e8000e121848 */
[----:B------:R-:W-:Y:S01]  /*1f840*/  LDGSTS.E [R3+0x74000], desc[UR8][R44.64], !P4 ;  /* 0x740000002c037fae */ /* 0x000fe2000e121848 */
[----:B------:R-:W-:-:S03]  /*1f850*/  VIADD R35, R39, 0xfffffe1f ;  /* 0xfffffe1f27237836 */ /* 0x000fc60000000000 */
[----:B------:R1:W-:Y:S04]  /*1f860*/  LDGSTS.E [R3+0x70004], desc[UR8][R42.64], !P5 ;  /* 0x700040002a037fae */ /* 0x0003e8000e921848 */
[----:B------:R1:W-:Y:S01]  /*1f870*/  LDGSTS.E [R3+0x74004], desc[UR8][R40.64], !P5 ;  /* 0x7400400028037fae */ /* 0x0003e2000e921848 */
[----:B------:R-:W-:Y:S01]  /*1f880*/  ISETP.GE.U32.AND P5, PT, R34, 0x7ffffd9d, PT ;  /* 0x7ffffd9d2200780c */ /* 0x000fe20003fa6070 */
[----:B------:R-:W-:Y:S02]  /*1f890*/  VIADD R34, R38, 0xfffffe7a ;  /* 0xfffffe7a26227836 */ /* 0x000fe40000000000 */
[----:B------:R-:W-:-:S04]  /*1f8a0*/  IMAD.WIDE R194, R33, 0x4, R52 ;  /* 0x0000000421c27825 */ /* 0x000fc800078e0234 */
[C---:B---3--:R-:W-:Y:S01]  /*1f8b0*/  IMAD.WIDE R170, R33.reuse, 0x4, R48 ;  /* 0x0000000421aa7825 */ /* 0x048fe200078e0230 */
[----:B------:R-:W-:Y:S03]  /*1f8c0*/  STL.64 [R1+0x5f8], R194 ;  /* 0x0005f8c201007387 */ /* 0x000fe60000100a00 */
[C---:B------:R-:W-:Y:S01]  /*1f8d0*/  IMAD.WIDE R150, R33.reuse, 0x4, R232 ;  /* 0x0000000421967825 */ /* 0x040fe200078e02e8 */
[----:B------:R-:W-:Y:S03]  /*1f8e0*/  STL.64 [R1+0x620], R170 ;  /* 0x000620aa01007387 */ /* 0x000fe60000100a00 */
[C---:B------:R-:W-:Y:S01]  /*1f8f0*/  IMAD.WIDE R66, R33.reuse, 0x4, R234 ;  /* 0x0000000421427825 */ /* 0x040fe200078e02ea */
[----:B------:R-:W-:Y:S03]  /*1f900*/  STL.64 [R1+0x9d0], R150 ;  /* 0x0009d09601007387 */ /* 0x000fe60000100a00 */
[C---:B--2---:R-:W-:Y:S01]  /*1f910*/  IMAD.WIDE R54, R33.reuse, 0x4, R236 ;  /* 0x0000000421367825 */ /* 0x044fe200078e02ec */
[----:B------:R-:W-:Y:S03]  /*1f920*/  STL.64 [R1+0xa10], R66 ;  /* 0x000a104201007387 */ /* 0x000fe60000100a00 */
[C---:B----4-:R-:W-:Y:S01]  /*1f930*/  IMAD.WIDE R182, R33.reuse, 0x4, R240 ;  /* 0x0000000421b67825 */ /* 0x050fe200078e02f0 */
[----:B------:R-:W-:Y:S03]  /*1f940*/  STL.64 [R1+0xa50], R54 ;  /* 0x000a503601007387 */ /* 0x000fe60000100a00 */
[----:B------:R-:W-:-:S04]  /*1f950*/  IMAD.WIDE R158, R33, 0x4, R242 ;  /* 0x00000004219e7825 */ /* 0x000fc800078e02f2 */
[----:B------:R-:W-:-:S04]  /*1f960*/  IMAD.WIDE R146, R33, 0x4, R244 ;  /* 0x0000000421927825 */ /* 0x000fc800078e02f4 */
[----:B------:R-:W-:Y:S01]  /*1f970*/  IMAD.WIDE R62, R33, 0x4, R246 ;  /* 0x00000004213e7825 */ /* 0x000fe200078e02f6 */
[----:B------:R-:W-:Y:S01]  /*1f980*/  ISETP.GE.U32.AND P1, PT, R35, 0x7ffffda0, PT ;  /* 0x7ffffda02300780c */ /* 0x000fe20003f26070 */
[----:B------:R-:W-:Y:S01]  /*1f990*/  LDGSTS.E [R3+0x70008], desc[UR8][R194.64], !P6 ;  /* 0x70008000c2037fae */ /* 0x000fe2000f121848 */
[----:B-1----:R-:W1:Y:S01]  /*1f9a0*/  LDC R42, c[0x0][0x230] ;  /* 0x00008c00ff2a7b82 */ /* 0x002e620000000800 */
[C---:B------:R-:W-:Y:S02]  /*1f9b0*/  IMAD.WIDE R48, R33.reuse, 0x4, R238 ;  /* 0x0000000421307825 */ /* 0x040fe400078e02ee */
[----:B------:R-:W-:Y:S02]  /*1f9c0*/  STL.64 [R1+0x608], R182 ;  /* 0x000608b601007387 */ /* 0x000fe40000100a00 */
[C---:B------:R-:W-:Y:S02]  /*1f9d0*/  IMAD.WIDE R52, R33.reuse, 0x4, R248 ;  /* 0x0000000421347825 */ /* 0x040fe400078e02f8 */
[----:B------:R-:W-:Y:S01]  /*1f9e0*/  STL.64 [R1+0xa58], R48 ;  /* 0x000a583001007387 */ /* 0x000fe20000100a00 */
[----:B------:R-:W2:Y:S01]  /*1f9f0*/  LDC R44, c[0x0][0x230] ;  /* 0x00008c00ff2c7b82 */ /* 0x000ea20000000800 */
[----:B------:R-:W-:-:S02]  /*1fa00*/  IMAD.WIDE R38, R33, 0x4, R250 ;  /* 0x0000000421267825 */ /* 0x000fc400078e02fa */
[----:B------:R-:W-:Y:S04]  /*1fa10*/  STL.64 [R1+0x628], R158 ;  /* 0x0006289e01007387 */ /* 0x000fe80000100a00 */
[----:B------:R-:W-:Y:S01]  /*1fa20*/  STL.64 [R1+0x9b0], R146 ;  /* 0x0009b09201007387 */ /* 0x000fe20000100a00 */
[----:B------:R-:W3:Y:S03]  /*1fa30*/  LDC R40, c[0x0][0x230] ;  /* 0x00008c00ff287b82 */ /* 0x000ee60000000800 */
[----:B------:R-:W-:Y:S04]  /*1fa40*/  STL.64 [R1+0x9c0], R62 ;  /* 0x0009c03e01007387 */ /* 0x000fe80000100a00 */
[----:B------:R-:W-:Y:S01]  /*1fa50*/  STL.64 [R1+0x9e0], R52 ;  /* 0x0009e03401007387 */ /* 0x000fe20000100a00 */
[----:B------:R-:W4:Y:S03]  /*1fa60*/  LDC R41, c[0x0][0x230] ;  /* 0x00008c00ff297b82 */ /* 0x000f260000000800 */
[----:B------:R1:W-:Y:S04]  /*1fa70*/  STL.64 [R1+0xa48], R38 ;  /* 0x000a482601007387 */ /* 0x0003e80000100a00 */
[----:B------:R-:W2:Y:S01]  /*1fa80*/  LDL.LU.64 R244, [R1+0xb70] ;  /* 0x000b700001f47983 */ /* 0x000ea20000300a00 */
[----:B------:R-:W4:Y:S03]  /*1fa90*/  LDC R43, c[0x0][0x230] ;  /* 0x00008c00ff2b7b82 */ /* 0x000f260000000800 */
[----:B------:R-:W3:Y:S04]  /*1faa0*/  LDL.LU.64 R246, [R1+0xb68] ;  /* 0x000b680001f67983 */ /* 0x000ee80000300a00 */
[----:B------:R-:W4:Y:S04]  /*1fab0*/  LDL.LU.64 R248, [R1+0xb60] ;  /* 0x000b600001f87983 */ /* 0x000f280000300a00 */
[----:B------:R-:W4:Y:S01]  /*1fac0*/  LDL.LU.64 R250, [R1+0xa40] ;  /* 0x000a400001fa7983 */ /* 0x000f220000300a00 */
[----:B------:R-:W-:-:S02]  /*1fad0*/  IADD3 R35, R36, -0x1e3, RZ ;  /* 0xfffffe1d24237810 */ /* 0x000fc40007ffe0ff */
[----:B------:R-:W1:Y:S01]  /*1fae0*/  LDC R36, c[0x0][0x230] ;  /* 0x00008c00ff247b82 */ /* 0x000e620000000800 */
[----:B------:R-:W-:Y:S01]  /*1faf0*/  LDGSTS.E [R3+0x74008], desc[UR8][R182.64], !P6 ;  /* 0x74008000b6037fae */ /* 0x000fe2000f121848 */
[----:B------:R-:W-:-:S03]  /*1fb00*/  ISETP.GE.U32.AND P4, PT, R35, 0x7ffffd9e, PT ;  /* 0x7ffffd9e2300780c */ /* 0x000fc60003f86070 */
[----:B------:R-:W-:Y:S04]  /*1fb10*/  LDGSTS.E [R3+0x7000c], desc[UR8][R170.64], !P0 ;  /* 0x7000c000aa037fae */ /* 0x000fe8000c121848 */
        /* <DEDUP_REMOVED lines=8> */
[----:B------:R1:W-:Y:S04]  /*1fba0*/  LDGSTS.E [R3+0x7c00c], desc[UR8][R38.64], !P5 ;  /* 0x7c00c00026037fae */ /* 0x0003e8000e921848 */
[----:B------:R-:W5:Y:S01]  /*1fbb0*/  LDL.LU R3, [R1+0xfa8] ;  /* 0x000fa80001037983 */ /* 0x000f620000300800 */
[----:B--2---:R-:W-:-:S03]  /*1fbc0*/  IMAD.WIDE R220, R33, 0x4, R244 ;  /* 0x0000000421dc7825 */ /* 0x004fc600078e02f4 */
[----:B------:R-:W2:Y:S01]  /*1fbd0*/  LDL.LU.64 R236, [R1+0xa38] ;  /* 0x000a380001ec7983 */ /* 0x000ea20000300a00 */
[----:B---3--:R-:W-:-:S03]  /*1fbe0*/  IMAD.WIDE R222, R33, 0x4, R246 ;  /* 0x0000000421de7825 */ /* 0x008fc600078e02f6 */
[----:B------:R-:W3:Y:S01]  /*1fbf0*/  LDL.LU.64 R238, [R1+0xa30] ;  /* 0x000a300001ee7983 */ /* 0x000ee20000300a00 */
[----:B----4-:R-:W-:-:S03]  /*1fc00*/  IMAD.WIDE R224, R33, 0x4, R248 ;  /* 0x0000000421e07825 */ /* 0x010fc600078e02f8 */
[----:B------:R-:W4:Y:S01]  /*1fc10*/  LDL.LU.64 R240, [R1+0xa28] ;  /* 0x000a280001f07983 */ /* 0x000f220000300a00 */
[----:B------:R-:W-:-:S03]  /*1fc20*/  IMAD.WIDE R226, R33, 0x4, R250 ;  /* 0x0000000421e27825 */ /* 0x000fc600078e02fa */
[----:B------:R-:W4:Y:S01]  /*1fc30*/  LDL.LU.64 R242, [R1+0xa20] ;  /* 0x000a200001f27983 */ /* 0x000f220000300a00 */
[----:B------:R-:W-:Y:S01]  /*1fc40*/  ISETP.GE.U32.AND P3, PT, R34, 0x7ffffdfb, PT ;  /* 0x7ffffdfb2200780c */ /* 0x000fe20003f66070 */
[----:B-1----:R-:W1:Y:S02]  /*1fc50*/  LDC R38, c[0x0][0x230] ;  /* 0x00008c00ff267b82 */ /* 0x002e640000000800 */
[----:B------:R-:W4:Y:S04]  /*1fc60*/  LDL.LU.64 R244, [R1+0xa18] ;  /* 0x000a180001f47983 */ /* 0x000f280000300a00 */
[----:B------:R-:W4:Y:S01]  /*1fc70*/  LDL.LU.64 R246, [R1+0x290] ;  /* 0x0002900001f67983 */ /* 0x000f220000300a00 */
[----:B------:R-:W-:Y:S01]  /*1fc80*/  VIADD R35, R37, 0xfffffe7b ;  /* 0xfffffe7b25237836 */ /* 0x000fe20000000000 */
[----:B------:R-:W1:Y:S02]  /*1fc90*/  LDC R39, c[0x0][0x230] ;  /* 0x00008c00ff277b82 */ /* 0x000e640000000800 */
[----:B------:R-:W4:Y:S04]  /*1fca0*/  LDL.LU.64 R248, [R1+0x298] ;  /* 0x0002980001f87983 */ /* 0x000f280000300a00 */
[----:B------:R-:W4:Y:S01]  /*1fcb0*/  LDL.LU.64 R250, [R1+0x2a8] ;  /* 0x0002a80001fa7983 */ /* 0x000f220000300a00 */
[----:B------:R-:W-:Y:S01]  /*1fcc0*/  VIADD R34, R42, 0xfffffe5a ;  /* 0xfffffe5a2a227836 */ /* 0x000fe20000000000 */
[----:B------:R-:W-:Y:S01]  /*1fcd0*/  IADD3 R37, R36, -0x187, RZ ;  /* 0xfffffe7924257810 */ /* 0x000fe20007ffe0ff */
[----:B------:R-:W1:Y:S03]  /*1fce0*/  LDC R42, c[0x0][0x230] ;  /* 0x00008c00ff2a7b82 */ /* 0x000e660000000800 */
[----:B------:R-:W-:Y:S01]  /*1fcf0*/  ISETP.GE.U32.AND P0, PT, R34, 0x7ffffddb, PT ;  /* 0x7ffffddb2200780c */ /* 0x000fe20003f06070 */
[----:B------:R-:W-:-:S02]  /*1fd00*/  VIADD R34, R44, 0xfffffe58 ;  /* 0xfffffe582c227836 */ /* 0x000fc40000000000 */
[C---:B--2---:R-:W-:Y:S02]  /*1fd10*/  IMAD.WIDE R228, R33.reuse, 0x4, R236 ;  /* 0x0000000421e47825 */ /* 0x044fe400078e02ec */
[----:B------:R-:W2:Y:S02]  /*1fd20*/  LDL.LU.64 R236, [R1+0x2b0] ;  /* 0x0002b00001ec7983 */ /* 0x000ea40000300a00 */
[C---:B---3--:R-:W-:Y:S02]  /*1fd30*/  IMAD.WIDE R230, R33.reuse, 0x4, R238 ;  /* 0x0000000421e67825 */ /* 0x048fe400078e02ee */
[----:B------:R-:W3:Y:S02]  /*1fd40*/  LDL.LU.64 R238, [R1+0x2b8] ;  /* 0x0002b80001ee7983 */ /* 0x000ee40000300a00 */
[C---:B----4-:R-:W-:Y:S02]  /*1fd50*/  IMAD.WIDE R232, R33.reuse, 0x4, R240 ;  /* 0x0000000421e87825 */ /* 0x050fe400078e02f0 */
[----:B------:R-:W4:Y:S02]  /*1fd60*/  LDL.LU.64 R240, [R1+0x2c0] ;  /* 0x0002c00001f07983 */ /* 0x000f240000300a00 */
[----:B------:R-:W-:-:S02]  /*1fd70*/  IMAD.WIDE R234, R33, 0x4, R242 ;  /* 0x0000000421ea7825 */ /* 0x000fc400078e02f2 */
[----:B------:R-:W4:Y:S02]  /*1fd80*/  LDL.LU.64 R242, [R1+0x2c8] ;  /* 0x0002c80001f27983 */ /* 0x000f240000300a00 */
[C---:B------:R-:W-:Y:S02]  /*1fd90*/  IMAD.WIDE R54, R33.reuse, 0x4, R244 ;  /* 0x0000000421367825 */ /* 0x040fe400078e02f4 */
[----:B------:R-:W4:Y:S02]  /*1fda0*/  LDL.LU.64 R244, [R1+0x630] ;  /* 0x0006300001f47983 */ /* 0x000f240000300a00 */
[C---:B------:R-:W-:Y:S02]  /*1fdb0*/  IMAD.WIDE R52, R33.reuse, 0x4, R246 ;  /* 0x0000000421347825 */ /* 0x040fe400078e02f6 */
[----:B------:R-:W-:Y:S02]  /*1fdc0*/  STL.64 [R1+0x288], R54 ;  /* 0x0002883601007387 */ /* 0x000fe40000100a00 */
[----:B------:R-:W-:-:S02]  /*1fdd0*/  IMAD.WIDE R48, R33, 0x4, R248 ;  /* 0x0000000421307825 */ /* 0x000fc400078e02f8 */
[----:B------:R2:W-:Y:S02]  /*1fde0*/  STL.64 [R1+0x290], R52 ;  /* 0x0002903401007387 */ /* 0x0005e40000100a00 */
[----:B------:R-:W-:Y:S02]  /*1fdf0*/  IMAD.WIDE R44, R33, 0x4, R250 ;  /* 0x00000004212c7825 */ /* 0x000fe400078e02fa */
[----:B------:R-:W4:Y:S04]  /*1fe00*/  LDL.LU.64 R246, [R1+0x658] ;  /* 0x0006580001f67983 */ /* 0x000f280000300a00 */
[----:B------:R3:W-:Y:S04]  /*1fe10*/  STL.64 [R1+0x298], R48 ;  /* 0x0002983001007387 */ /* 0x0007e80000100a00 */
[----:B------:R4:W-:Y:S04]  /*1fe20*/  STL.64 [R1+0x2a8], R44 ;  /* 0x0002a82c01007387 */ /* 0x0009e80000100a00 */
[----:B------:R-:W4:Y:S04]  /*1fe30*/  LDL.LU.64 R248, [R1+0xa08] ;  /* 0x000a080001f87983 */ /* 0x000f280000300a00 */
[----:B------:R-:W4:Y:S01]  /*1fe40*/  LDL.LU.64 R250, [R1+0xa00] ;  /* 0x000a000001fa7983 */ /* 0x000f220000300a00 */
[----:B------:R-:W-:-:S02]  /*1fe50*/  ISETP.GE.U32.AND P4, PT, R37, 0x7ffffdfa, PT ;  /* 0x7ffffdfa2500780c */ /* 0x000fc40003f86070 */
[----:B------:R-:W1:Y:S01]  /*1fe60*/  LDC R37, c[0x0][0x230] ;  /* 0x00008c00ff257b82 */ /* 0x000e620000000800 */
[----:B------:R-:W-:Y:S01]  /*1fe70*/  ISETP.GE.U32.AND P1, PT, R35, 0x7ffffdfc, PT ;  /* 0x7ffffdfc2300780c */ /* 0x000fe20003f26070 */
[----:B------:R-:W-:Y:S02]  /*1fe80*/  VIADD R36, R40, 0xfffffe78 ;  /* 0xfffffe7828247836 */ /* 0x000fe40000000000 */
[----:B------:R-:W-:-:S04]  /*1fe90*/  VIADD R35, R41, 0xfffffe5b ;  /* 0xfffffe5b29237836 */ /* 0x000fc80000000000 */
[----:B------:R-:W1:Y:S01]  /*1fea0*/  LDC R41, c[0x0][0x230] ;  /* 0x00008c00ff297b82 */ /* 0x000e620000000800 */
[----:B------:R-:W-:-:S05]  /*1feb0*/  ISETP.GE.U32.AND P5, PT, R36, 0x7ffffdf9, PT ;  /* 0x7ffffdf92400780c */ /* 0x000fca0003fa6070 */
[----:B------:R-:W-:Y:S02]  /*1fec0*/  LDGSTS.E [R2+0x60000], desc[UR8][R220.64], !P1 ;  /* 0x60000000dc027fae */ /* 0x000fe4000c921848 */
[----:B------:R-:W1:Y:S01]  /*1fed0*/  LDC R40, c[0x0][0x230] ;  /* 0x00008c00ff287b82 */ /* 0x000e620000000800 */
[----:B------:R-:W-:Y:S01]  /*1fee0*/  ISETP.GE.U32.AND P6, PT, R35, 0x7ffffddc, PT ;  /* 0x7ffffddc2300780c */ /* 0x000fe20003fc6070 */
[----:B------:R-:W-:Y:S01]  /*1fef0*/  LDGSTS.E [R2+0x64000], desc[UR8][R222.64], !P1 ;  /* 0x64000000de027fae */ /* 0x000fe2000c921848 */
[----:B------:R-:W-:-:S03]  /*1ff00*/  IADD3 R35, R43, -0x1a7, RZ ;  /* 0xfffffe592b237810 */ /* 0x000fc60007ffe0ff */
[----:B------:R-:W-:Y:S01]  /*1ff10*/  LDGSTS.E [R2+0x60004], desc[UR8][R224.64], !P3 ;  /* 0x60004000e0027fae */ /* 0x000fe2000d921848 */
[----:B------:R-:W-:Y:S01]  /*1ff20*/  ISETP.GE.U32.AND P1, PT, R35, 0x7ffffdda, PT ;  /* 0x7ffffdda2300780c */ /* 0x000fe20003f26070 */
[----:B-1----:R-:W-:Y:S01]  /*1ff30*/  VIADD R35, R38, 0xfffffe3b ;  /* 0xfffffe3b26237836 */ /* 0x002fe20000000000 */
[----:B------:R-:W1:Y:S01]  /*1ff40*/  LDC R36, c[0x0][0x230] ;  /* 0x00008c00ff247b82 */ /* 0x000e620000000800 */
[----:B------:R-:W-:Y:S01]  /*1ff50*/  LDGSTS.E [R2+0x64004], desc[UR8][R226.64], !P3 ;  /* 0x64004000e2027fae */ /* 0x000fe2000d921848 */
[----:B------:R-:W-:Y:S01]  /*1ff60*/  ISETP.GE.U32.AND P3, PT, R34, 0x7ffffdd9, PT ;  /* 0x7ffffdd92200780c */ /* 0x000fe20003f66070 */
[----:B------:R-:W-:Y:S02]  /*1ff70*/  VIADD R34, R39, 0xfffffe3a ;  /* 0xfffffe3a27227836 */ /* 0x000fe40000000000 */
[----:B------:R-:W-:Y:S03]  /*1ff80*/  LDGSTS.E [R2+0x60008], desc[UR8][R228.64], !P4 ;  /* 0x60008000e4027fae */ /* 0x000fe6000e121848 */
[----:B------:R-:W1:Y:S01]  /*1ff90*/  LDC R39, c[0x0][0x230] ;  /* 0x00008c00ff277b82 */ /* 0x000e620000000800 */
[----:B------:R-:W-:Y:S01]  /*1ffa0*/  LDGSTS.E [R2+0x64008], desc[UR8][R230.64], !P4 ;  /* 0x64008000e6027fae */ /* 0x000fe2000e121848 */
[----:B------:R-:W-:-:S02]  /*1ffb0*/  ISETP.GE.U32.AND P4, PT, R35, 0x7ffffdbc, PT ;  /* 0x7ffffdbc2300780c */ /* 0x000fc40003f86070 */
[----:B------:R-:W-:Y:S01]  /*1ffc0*/  IADD3 R35, R37, -0x1c7, RZ ;  /* 0xfffffe3925237810 */ /* 0x000fe20007ffe0ff */
[----:B------:R-:W-:Y:S03]  /*1ffd0*/  LDGSTS.E [R2+0x6000c], desc[UR8][R232.64], !P5 ;  /* 0x6000c000e8027fae */ /* 0x000fe6000e921848 */
[----:B------:R-:W1:Y:S01]  /*1ffe0*/  LDC R37, c[0x0][0x230] ;  /* 0x00008c00ff257b82 */ /* 0x000e620000000800 */
[----:B------:R-:W-:Y:S01]  /*1fff0*/  LDGSTS.E [R2+0x6400c], desc[UR8][R234.64], !P5 ;  /* 0x6400c000ea027fae */ /* 0x000fe2000e921848 */
[----:B------:R-:W-:-:S03]  /*20000*/  ISETP.GE.U32.AND P5, PT, R34, 0x7ffffdbb, PT ;  /* 0x7ffffdbb2200780c */ /* 0x000fc60003fa6070 */
[----:B------:R-:W-:Y:S01]  /*20010*/  LDGSTS.E [R2+0x68000], desc[UR8][R54.64], !P6 ;  /* 0x6800000036027fae */ /* 0x000fe2000f121848 */
[----:B------:R-:W-:Y:S02]  /*20020*/  VIADD R34, R41, 0xfffffe38 ;  /* 0xfffffe3829227836 */ /* 0x000fe40000000000 */
[----:B------:R-:W1:Y:S01]  /*20030*/  LDC R38, c[0x0][0x230] ;  /* 0x00008c00ff267b82 */ /* 0x000e620000000800 */
[----:B------:R2:W-:Y:S01]  /*20040*/  LDGSTS.E [R2+0x6c000], desc[UR8][R52.64], !P6 ;  /* 0x6c00000034027fae */ /* 0x0005e2000f121848 */
[----:B------:R-:W-:Y:S01]  /*20050*/  ISETP.GE.U32.AND P6, PT, R35, 0x7ffffdba, PT ;  /* 0x7ffffdba2300780c */ /* 0x000fe20003fc6070 */
[----:B------:R-:W-:Y:S02]  /*20060*/  VIADD R35, R40, 0xfffffe1b ;  /* 0xfffffe1b28237836 */ /* 0x000fe40000000000 */
[----:B------:R3:W-:Y:S04]  /*20070*/  LDGSTS.E [R2+0x68004], desc[UR8][R48.64], !P0 ;  /* 0x6800400030027fae */ /* 0x0007e8000c121848 */
[----:B------:R4:W-:Y:S01]  /*20080*/  LDGSTS.E [R2+0x6c004], desc[UR8][R44.64], !P0 ;  /* 0x6c0040002c027fae */ /* 0x0009e2000c121848 */
[----:B------:R-:W-:Y:S01]  /*20090*/  ISETP.GE.U32.AND P0, PT, R34, 0x7ffffdb9, PT ;  /* 0x7ffffdb92200780c */ /* 0x000fe20003f06070 */
[----:B------:R-:W-:-:S02]  /*200a0*/  VIADD R34, R42, 0xfffffe1a ;  /* 0xfffffe1a2a227836 */ /* 0x000fc40000000000 */
[----:B--2---:R-:W-:-:S04]  /*200b0*/  IMAD.WIDE R52, R33, 0x4, R236 ;  /* 0x0000000421347825 */ /* 0x004fc800078e02ec */
[C---:B---3--:R-:W-:Y:S01]  /*200c0*/  IMAD.WIDE R48, R33.reuse, 0x4, R238 ;  /* 0x0000000421307825 */ /* 0x048fe200078e02ee */
[----:B------:R2:W-:Y:S03]  /*200d0*/  STL.64 [R1+0x2b0], R52 ;  /* 0x0002b03401007387 */ /* 0x0005e60000100a00 */
[C---:B----4-:R-:W-:Y:S01]  /*200e0*/  IMAD.WIDE R44, R33.reuse, 0x4, R240 ;  /* 0x00000004212c7825 */ /* 0x050fe200078e02f0 */
[----:B------:R3:W-:Y:S03]  /*200f0*/  STL.64 [R1+0x2b8], R48 ;  /* 0x0002b83001007387 */ /* 0x0007e60000100a00 */
[C---:B------:R-:W-:Y:S01]  /*20100*/  IMAD.WIDE R40, R33.reuse, 0x4, R242 ;  /* 0x0000000421287825 */ /* 0x040fe200078e02f2 */
[----:B------:R4:W-:Y:S04]  /*20110*/  STL.64 [R1+0x2c0], R44 ;  /* 0x0002c02c01007387 */ /* 0x0009e80000100a00 */
[----:B------:R1:W-:Y:S01]  /*20120*/  STL.64 [R1+0x2c8], R40 ;  /* 0x0002c82801007387 */ /* 0x0003e20000100a00 */
[----:B------:R-:W-:-:S03]  /*20130*/  IMAD.WIDE R62, R33, 0x4, R244 ;  /* 0x00000004213e7825 */ /* 0x000fc600078e02f4 */
[----:B------:R-:W-:Y:S04]  /*20140*/  LDGSTS.E [R2+0x68008], desc[UR8][R52.64], !P1 ;  /* 0x6800800034027fae */ /* 0x000fe8000c921848 */
[----:B------:R-:W4:Y:S04]  /*20150*/  LDL.LU.64 R54, [R1+0x9f8] ;  /* 0x0009f80001367983 */ /* 0x000f280000300a00 */
[----:B------:R-:W-:Y:S04]  /*20160*/  LDGSTS.E [R2+0x6c008], desc[UR8][R48.64], !P1 ;  /* 0x6c00800030027fae */ /* 0x000fe8000c921848 */
[----:B------:R-:W4:Y:S04]  /*20170*/  LDL.LU.64 R146, [R1+0x9e8] ;  /* 0x0009e80001927983 */ /* 0x000f280000300a00 */
[----:B------:R4:W-:Y:S04]  /*20180*/  LDGSTS.E [R2+0x6800c], desc[UR8][R44.64], !P3 ;  /* 0x6800c0002c027fae */ /* 0x0009e8000d921848 */
[----:B--2---:R-:W2:Y:S01]  /*20190*/  LDL.LU.64 R52, [R1+0x9c8] ;  /* 0x0009c80001347983 */ /* 0x004ea20000300a00 */
[----:B------:R-:W-:-:S03]  /*201a0*/  IMAD.WIDE R42, R33, 0x4, R248 ;  /* 0x00000004212a7825 */ /* 0x000fc600078e02f8 */
[----:B---3--:R-:W3:Y:S01]  /*201b0*/  LDL.LU.64 R48, [R1+0x6f8] ;  /* 0x0006f80001307983 */ /* 0x008ee20000300a00 */
[----:B----4-:R-:W-:-:S03]  /*201c0*/  IMAD.WIDE R44, R33, 0x4, R246 ;  /* 0x00000004212c7825 */ /* 0x010fc600078e02f6 */
[----:B------:R-:W4:Y:S04]  /*201d0*/  LDL.LU.64 R236, [R1+0x6d8] ;  /* 0x0006d80001ec7983 */ /* 0x000f280000300a00 */
[----:B------:R-:W4:Y:S04]  /*201e0*/  LDL.LU.64 R238, [R1+0x2d0] ;  /* 0x0002d00001ee7983 */ /* 0x000f280000300a00 */
[----:B------:R1:W-:Y:S04]  /*201f0*/  LDGSTS.E [R2+0x6c00c], desc[UR8][R40.64], !P3 ;  /* 0x6c00c00028027fae */ /* 0x0003e8000d921848 */
[----:B------:R-:W-:Y:S04]  /*20200*/  STL.64 [R1+0x630], R62 ;  /* 0x0006303e01007387 */ /* 0x000fe80000100a00 */
[----:B------:R-:W4:Y:S01]  /*20210*/  LDL.LU.64 R240, [R1+0xac8] ;  /* 0x000ac80001f07983 */ /* 0x000f220000300a00 */
[----:B-1----:R-:W-:-:S03]  /*20220*/  IMAD.WIDE R40, R33, 0x4, R250 ;  /* 0x0000000421287825 */ /* 0x002fc600078e02fa */
[----:B------:R-:W-:Y:S04]  /*20230*/  STL.64 [R1+0x658], R44 ;  /* 0x0006582c01007387 */ /* 0x000fe80000100a00 */
[----:B------:R-:W4:Y:S04]  /*20240*/  LDL.LU.64 R242, [R1+0x9f0] ;  /* 0x0009f00001f27983 */ /* 0x000f280000300a00 */
[----:B------:R-:W-:Y:S04]  /*20250*/  STL.64 [R1+0x680], R42 ;  /* 0x0006802a01007387 */ /* 0x000fe80000100a00 */
[----:B------:R-:W4:Y:S04]  /*20260*/  LDL.LU.64 R244, [R1+0x9d8] ;  /* 0x0009d80001f47983 */ /* 0x000f280000300a00 */
[----:B------:R1:W-:Y:S04]  /*20270*/  STL.64 [R1+0x690], R40 ;  /* 0x0006902801007387 */ /* 0x0003e80000100a00 */
[----:B------:R-:W4:Y:S04]  /*20280*/  LDL.LU.64 R246, [R1+0x9b8] ;  /* 0x0009b80001f67983 */ /* 0x000f280000300a00 */
[----:B------:R-:W4:Y:S04]  /*20290*/  LDL.LU.64 R248, [R1+0x9a8] ;  /* 0x0009a80001f87983 */ /* 0x000f280000300a00 */
[----:B------:R-:W4:Y:S01]  /*202a0*/  LDL.LU.64 R250, [R1+0x998] ;  /* 0x0009980001fa7983 */ /* 0x000f220000300a00 */
[----:B------:R-:W-:-:S02]  /*202b0*/  ISETP.GE.U32.AND P1, PT, R35, 0x7ffffd9c, PT ;  /* 0x7ffffd9c2300780c */ /* 0x000fc40003f26070 */
[----:B------:R-:W-:Y:S01]  /*202c0*/  ISETP.GE.U32.AND P3, PT, R34, 0x7ffffd9b, PT ;  /* 0x7ffffd9b2200780c */ /* 0x000fe20003f66070 */
[----:B------:R-:W-:Y:S01]  /*202d0*/  LDGSTS.E [R2+0x70000], desc[UR8][R62.64], !P4 ;  /* 0x700000003e027fae */ /* 0x000fe2000e121848 */
[----:B------:R-:W-:Y:S01]  /*202e0*/  IADD3 R35, R36, -0x1e7, RZ ;  /* 0xfffffe1924237810 */ /* 0x000fe20007ffe0ff */
[----:B------:R-:W-:Y:S01]  /*202f0*/  VIADD R34, R39, 0xfffffe18 ;  /* 0xfffffe1827227836 */ /* 0x000fe20000000000 */
[----:B------:R-:W4:Y:S01]  /*20300*/  LDC R36, c[0x0][0x230] ;  /* 0x00008c00ff247b82 */ /* 0x000f220000000800 */
[----:B------:R-:W-:Y:S01]  /*20310*/  LDGSTS.E [R2+0x74000], desc[UR8][R44.64], !P4 ;  /* 0x740000002c027fae */ /* 0x000fe2000e121848 */
[----:B------:R-:W-:-:S03]  /*20320*/  ISETP.GE.U32.AND P4, PT, R35, 0x7ffffd9a, PT ;  /* 0x7ffffd9a2300780c */ /* 0x000fc60003f86070 */
[----:B------:R-:W-:Y:S03]  /*20330*/  LDGSTS.E [R2+0x70004], desc[UR8][R42.64], !P5 ;  /* 0x700040002a027fae */ /* 0x000fe6000e921848 */
[----:B------:R-:W4:Y:S01]  /*20340*/  LDC R39, c[0x0][0x230] ;  /* 0x00008c00ff277b82 */ /* 0x000f220000000800 */
[----:B------:R1:W-:Y:S01]  /*20350*/  LDGSTS.E [R2+0x74004], desc[UR8][R40.64], !P5 ;  /* 0x7400400028027fae */ /* 0x0003e2000e921848 */
[----:B------:R-:W-:Y:S01]  /*20360*/  ISETP.GE.U32.AND P5, PT, R34, 0x7ffffd99, PT ;  /* 0x7ffffd992200780c */ /* 0x000fe20003fa6070 */
[----:B------:R-:W-:-:S05]  /*20370*/  IMAD.WIDE R194, R33, 0x4, R54 ;  /* 0x0000000421c27825 */ /* 0x000fca00078e0236 */
[----:B-1----:R-:W1:Y:S01]  /*20380*/  LDC R40, c[0x0][0x230] ;  /* 0x00008c00ff287b82 */ /* 0x002e620000000800 */
[C---:B------:R-:W-:Y:S01]  /*20390*/  IMAD.WIDE R170, R33.reuse, 0x4, R146 ;  /* 0x0000000421aa7825 */ /* 0x040fe200078e0292 */
[----:B------:R-:W-:Y:S06]  /*203a0*/  STL.64 [R1+0x6c0], R194 ;  /* 0x0006c0c201007387 */ /* 0x000fec0000100a00 */
[----:B------:R-:W1:Y:S01]  /*203b0*/  LDC R42, c[0x0][0x230] ;  /* 0x00008c00ff2a7b82 */ /* 0x000e620000000800 */
[C---:B--2---:R-:W-:Y:S01]  /*203c0*/  IMAD.WIDE R150, R33.reuse, 0x4, R52 ;  /* 0x0000000421967825 */ /* 0x044fe200078e0234 */
[----:B------:R-:W-:Y:S06]  /*203d0*/  STL.64 [R1+0x6e0], R170 ;  /* 0x0006e0aa01007387 */ /* 0x000fec0000100a00 */
[----:B------:R-:W2:Y:S01]  /*203e0*/  LDC R41, c[0x0][0x230] ;  /* 0x00008c00ff297b82 */ /* 0x000ea20000000800 */
[C---:B---3--:R-:W-:Y:S01]  /*203f0*/  IMAD.WIDE R66, R33.reuse, 0x4, R48 ;  /* 0x0000000421427825 */ /* 0x048fe200078e0230 */
[----:B------:R-:W-:Y:S03]  /*20400*/  STL.64 [R1+0x950], R150 ;  /* 0x0009509601007387 */ /* 0x000fe60000100a00 */
[C---:B----4-:R-:W-:Y:S01]  /*20410*/  IMAD.WIDE R54, R33.reuse, 0x4, R236 ;  /* 0x0000000421367825 */ /* 0x050fe200078e02ec */
[----:B------:R-:W-:Y:S03]  /*20420*/  STL.64 [R1+0x970], R66 ;  /* 0x0009704201007387 */ /* 0x000fe60000100a00 */
[C---:B------:R-:W-:Y:S01]  /*20430*/  IMAD.WIDE R182, R33.reuse, 0x4, R240 ;  /* 0x0000000421b67825 */ /* 0x040fe200078e02f0 */
[----:B------:R-:W-:Y:S03]  /*20440*/  STL.64 [R1+0x990], R54 ;  /* 0x0009903601007387 */ /* 0x000fe60000100a00 */
[C---:B------:R-:W-:Y:S01]  /*20450*/  IMAD.WIDE R158, R33.reuse, 0x4, R242 ;  /* 0x00000004219e7825 */ /* 0x040fe200078e02f2 */
[----:B------:R-:W-:Y:S03]  /*20460*/  LDGSTS.E [R2+0x70008], desc[UR8][R194.64], !P6 ;  /* 0x70008000c2027fae */ /* 0x000fe6000f121848 */
[C---:B------:R-:W-:Y:S01]  /*20470*/  IMAD.WIDE R62, R33.reuse, 0x4, R246 ;  /* 0x00000004213e7825 */ /* 0x040fe200078e02f6 */
[----:B------:R-:W-:Y:S01]  /*20480*/  IADD3 R36, R36, -0x18b, RZ ;  /* 0xfffffe7524247810 */ /* 0x000fe20007ffe0ff */
[----:B------:R-:W3:Y:S02]  /*20490*/  LDC R43, c[0x0][0x230] ;  /* 0x00008c00ff2b7b82 */ /* 0x000ee40000000800 */
[C---:B------:R-:W-:Y:S01]  /*204a0*/  IMAD.WIDE R48, R33.reuse, 0x4, R238 ;  /* 0x0000000421307825 */ /* 0x040fe200078e02ee */
[----:B------:R-:W-:Y:S03]  /*204b0*/  STL.64 [R1+0x6d8], R182 ;  /* 0x0006d8b601007387 */ /* 0x000fe60000100a00 */
[C---:B------:R-:W-:Y:S01]  /*204c0*/  IMAD.WIDE R146, R33.reuse, 0x4, R244 ;  /* 0x0000000421927825 */ /* 0x040fe200078e02f4 */
[----:B------:R4:W-:Y:S03]  /*204d0*/  STL.64 [R1+0x9a0], R48 ;  /* 0x0009a03001007387 */ /* 0x0009e60000100a00 */
[C---:B------:R-:W-:Y:S01]  /*204e0*/  IMAD.WIDE R52, R33.reuse, 0x4, R248 ;  /* 0x0000000421347825 */ /* 0x040fe200078e02f8 */
[----:B------:R-:W-:Y:S03]  /*204f0*/  STL.64 [R1+0x6f8], R158 ;  /* 0x0006f89e01007387 */ /* 0x000fe60000100a00 */
[----:B------:R-:W-:Y:S01]  /*20500*/  IMAD.WIDE R44, R33, 0x4, R250 ;  /* 0x00000004212c7825 */ /* 0x000fe200078e02fa */
[----:B------:R-:W-:Y:S04]  /*20510*/  STL.64 [R1+0x930], R146 ;  /* 0x0009309201007387 */ /* 0x000fe80000100a00 */
[----:B------:R-:W-:Y:S04]  /*20520*/  STL.64 [R1+0x940], R62 ;  /* 0x0009403e01007387 */ /* 0x000fe80000100a00 */
[----:B------:R2:W-:Y:S04]  /*20530*/  STL.64 [R1+0x960], R52 ;  /* 0x0009603401007387 */ /* 0x0005e80000100a00 */
[----:B------:R3:W-:Y:S04]  /*20540*/  STL.64 [R1+0x980], R44 ;  /* 0x0009802c01007387 */ /* 0x0007e80000100a00 */
[----:B------:R-:W3:Y:S04]  /*20550*/  LDL.LU.64 R236, [R1+0x988] ;  /* 0x0009880001ec7983 */ /* 0x000ee80000300a00 */
[----:B------:R-:W-:Y:S04]  /*20560*/  LDGSTS.E [R2+0x74008], desc[UR8][R182.64], !P6 ;  /* 0x74008000b6027fae */ /* 0x000fe8000f121848 */
[----:B------:R-:W3:Y:S04]  /*20570*/  LDL.LU.64 R238, [R1+0x978] ;  /* 0x0009780001ee7983 */ /* 0x000ee80000300a00 */
[----:B------:R-:W-:Y:S04]  /*20580*/  LDGSTS.E [R2+0x7000c], desc[UR8][R170.64], !P0 ;  /* 0x7000c000aa027fae */ /* 0x000fe8000c121848 */
[----:B------:R-:W-:Y:S04]  /*20590*/  LDGSTS.E [R2+0x7400c], desc[UR8][R158.64], !P0 ;  /* 0x7400c0009e027fae */ /* 0x000fe8000c121848 */
[----:B------:R-:W-:Y:S04]  /*205a0*/  LDGSTS.E [R2+0x78000], desc[UR8][R150.64], !P1 ;  /* 0x7800000096027fae */ /* 0x000fe8000c921848 */
[----:B------:R-:W3:Y:S04]  /*205b0*/  LDL.LU.64 R240, [R1+0x968] ;  /* 0x0009680001f07983 */ /* 0x000ee80000300a00 */
[----:B------:R-:W3:Y:S04]  /*205c0*/  LDL.LU.64 R242, [R1+0x958] ;  /* 0x0009580001f27983 */ /* 0x000ee80000300a00 */
[----:B------:R-:W-:Y:S04]  /*205d0*/  LDGSTS.E [R2+0x7c000], desc[UR8][R146.64], !P1 ;  /* 0x7c00000092027fae */ /* 0x000fe8000c921848 */
[----:B------:R-:W-:Y:S04]  /*205e0*/  LDGSTS.E [R2+0x78004], desc[UR8][R66.64], !P3 ;  /* 0x7800400042027fae */ /* 0x000fe8000d921848 */
[----:B------:R-:W3:Y:S04]  /*205f0*/  LDL.LU.64 R244, [R1+0x948] ;  /* 0x0009480001f47983 */ /* 0x000ee80000300a00 */
[----:B------:R-:W-:Y:S04]  /*20600*/  LDGSTS.E [R2+0x7c004], desc[UR8][R62.64], !P3 ;  /* 0x7c0040003e027fae */ /* 0x000fe8000d921848 */
[----:B------:R-:W3:Y:S04]  /*20610*/  LDL.LU.64 R246, [R1+0x938] ;  /* 0x0009380001f67983 */ /* 0x000ee80000300a00 */
[----:B------:R-:W-:Y:S04]  /*20620*/  LDGSTS.E [R2+0x78008], desc[UR8][R54.64], !P4 ;  /* 0x7800800036027fae */ /* 0x000fe8000e121848 */
[----:B------:R-:W-:Y:S04]  /*20630*/  LDGSTS.E [R2+0x7c008], desc[UR8][R52.64], !P4 ;  /* 0x7c00800034027fae */ /* 0x000fe8000e121848 */
[----:B------:R-:W3:Y:S04]  /*20640*/  LDL.LU.64 R248, [R1+0x928] ;  /* 0x0009280001f87983 */ /* 0x000ee80000300a00 */
[----:B------:R-:W-:Y:S04]  /*20650*/  LDGSTS.E [R2+0x7800c], desc[UR8][R48.64], !P5 ;  /* 0x7800c00030027fae */ /* 0x000fe8000e921848 */
[----:B------:R-:W3:Y:S01]  /*20660*/  LDL.LU.64 R250, [R1+0x918] ;  /* 0x0009180001fa7983 */ /* 0x000ee20000300a00 */
[----:B------:R-:W-:-:S02]  /*20670*/  VIADD R35, R37, 0xfffffe77 ;  /* 0xfffffe7725237836 */ /* 0x000fc40000000000 */
[----:B------:R-:W3:Y:S01]  /*20680*/  LDC R37, c[0x0][0x230] ;  /* 0x00008c00ff257b82 */ /* 0x000ee20000000800 */
[----:B------:R-:W-:Y:S01]  /*20690*/  ISETP.GE.U32.AND P4, PT, R36, 0x7ffffdf6, PT ;  /* 0x7ffffdf62400780c */ /* 0x000fe20003f86070 */
[----:B------:R-:W-:Y:S01]  /*206a0*/  VIADD R34, R38, 0xfffffe76 ;  /* 0xfffffe7626227836 */ /* 0x000fe20000000000 */
[----:B------:R2:W-:Y:S04]  /*206b0*/  LDGSTS.E [R2+0x7c00c], desc[UR8][R44.64], !P5 ;  /* 0x7c00c0002c027fae */ /* 0x0005e8000e921848 */
[----:B----4-:R-:W4:Y:S01]  /*206c0*/  LDL.LU.64 R48, [R1+0x908] ;  /* 0x0009080001307983 */ /* 0x010f220000300a00 */
[----:B------:R-:W3:Y:S03]  /*206d0*/  LDC R36, c[0x0][0x230] ;  /* 0x00008c00ff247b82 */ /* 0x000ee60000000800 */
[----:B------:R-:W4:Y:S04]  /*206e0*/  LDL.LU.64 R170, [R1+0x2d8] ;  /* 0x0002d80001aa7983 */ /* 0x000f280000300a00 */
[----:B------:R-:W4:Y:S01]  /*206f0*/  LDL.LU.64 R150, [R1+0x2e0] ;  /* 0x0002e00001967983 */ /* 0x000f220000300a00 */
[----:B------:R-:W-:Y:S01]  /*20700*/  ISETP.GE.U32.AND P1, PT, R35, 0x7ffffdf8, PT ;  /* 0x7ffffdf82300780c */ /* 0x000fe20003f26070 */
[----:B------:R-:W4:Y:S02]  /*20710*/  LDC R38, c[0x0][0x230] ;  /* 0x00008c00ff267b82 */ /* 0x000f240000000800 */
[----:B------:R-:W4:Y:S01]  /*20720*/  LDL.LU.64 R54, [R1+0x2e8] ;  /* 0x0002e80001367983 */ /* 0x000f220000300a00 */
[----:B------:R-:W-:Y:S01]  /*20730*/  ISETP.GE.U32.AND P3, PT, R34, 0x7ffffdf7, PT ;  /* 0x7ffffdf72200780c */ /* 0x000fe20003f66070 */
[----:B-1----:R-:W-:-:S02]  /*20740*/  VIADD R34, R40, 0xfffffe57 ;  /* 0xfffffe5728227836 */ /* 0x002fc40000000000 */
[----:B------:R-:W-:Y:S01]  /*20750*/  VIADD R35, R39, 0xfffffe74 ;  /* 0xfffffe7427237836 */ /* 0x000fe20000000000 */
[----:B--2---:R-:W2:Y:S01]  /*20760*/  LDL.LU.64 R52, [R1+0x2f0] ;  /* 0x0002f00001347983 */ /* 0x004ea20000300a00 */
[----:B------:R-:W-:Y:S01]  /*20770*/  VIADD R2, R41, 0xfffffe56 ;  /* 0xfffffe5629027836 */ /* 0x000fe20000000000 */
[----:B------:R-:W-:Y:S01]  /*20780*/  ISETP.GE.U32.AND P6, PT, R34, 0x7ffffdd8, PT ;  /* 0x7ffffdd82200780c */ /* 0x000fe20003fc6070 */
[----:B------:R-:W1:Y:S01]  /*20790*/  LDC R40, c[0x0][0x230] ;  /* 0x00008c00ff287b82 */ /* 0x000e620000000800 */
[----:B------:R-:W-:Y:S01]  /*207a0*/  IADD3 R34, R42, -0x1ab, RZ ;  /* 0xfffffe552a227810 */ /* 0x000fe20007ffe0ff */
[----:B------:R-:W2:Y:S01]  /*207b0*/  LDL.LU.64 R62, [R1+0x2f8] ;  /* 0x0002f800013e7983 */ /* 0x000ea20000300a00 */
[----:B------:R-:W-:-:S03]  /*207c0*/  ISETP.GE.U32.AND P5, PT, R35, 0x7ffffdf5, PT ;  /* 0x7ffffdf52300780c */ /* 0x000fc60003fa6070 */
[----:B------:R-:W2:Y:S01]  /*207d0*/  LDL.LU.64 R158, [R1+0x300] ;  /* 0x00030000019e7983 */ /* 0x000ea20000300a00 */
[----:B------:R-:W-:Y:S01]  /*207e0*/  ISETP.GE.U32.AND P0, PT, R2, 0x7ffffdd7, PT ;  /* 0x7ffffdd70200780c */ /* 0x000fe20003f06070 */
[----:B------:R-:W2:Y:S02]  /*207f0*/  LDC R41, c[0x0][0x230] ;  /* 0x00008c00ff297b82 */ /* 0x000ea40000000800 */
[----:B------:R-:W2:Y:S01]  /*20800*/  LDL.LU.64 R146, [R1+0x308] ;  /* 0x0003080001927983 */ /* 0x000ea20000300a00 */
[----:B---3--:R-:W-:-:S05]  /*20810*/  VIADD R2, R43, 0xfffffe54 ;  /* 0xfffffe542b027836 */ /* 0x008fca0000000000 */
[----:B------:R-:W3:Y:S08]  /*20820*/  LDC R39, c[0x0][0x230] ;  /* 0x00008c00ff277b82 */ /* 0x000ef00000000800 */
[----:B------:R-:W3:Y:S01]  /*20830*/  LDC R35, c[0x0][0x230] ;  /* 0x00008c00ff237b82 */ /* 0x000ee20000000800 */
[----:B------:R-:W-:-:S05]  /*20840*/  IMAD.WIDE R236, R33, 0x4, R236 ;  /* 0x0000000421ec7825 */ /* 0x000fca00078e02ec */
[----:B------:R-:W-:Y:S01]  /*20850*/  LDGSTS.E [R20+0x60000], desc[UR8][R236.64], !P1 ;  /* 0x60000000ec147fae */ /* 0x000fe2000c921848 */
[----:B------:R-:W-:-:S05]  /*20860*/  IMAD.WIDE R238, R33, 0x4, R238 ;  /* 0x0000000421ee7825 */ /* 0x000fca00078e02ee */
[----:B------:R-:W-:Y:S01]  /*20870*/  LDGSTS.E [R20+0x64000], desc[UR8][R238.64], !P1 ;  /* 0x64000000ee147fae */ /* 0x000fe2000c921848 */
[----:B------:R-:W-:Y:S01]  /*20880*/  ISETP.GE.U32.AND P1, PT, R34, 0x7ffffdd6, PT ;  /* 0x7ffffdd62200780c */ /* 0x000fe20003f26070 */
[----:B------:R-:W-:Y:S02]  /*20890*/  VIADD R34, R37, 0xfffffe37 ;  /* 0xfffffe3725227836 */ /* 0x000fe40000000000 */
[----:B------:R-:W-:-:S04]  /*208a0*/  IMAD.WIDE R240, R33, 0x4, R240 ;  /* 0x0000000421f07825 */ /* 0x000fc800078e02f0 */
[C---:B------:R-:W-:Y:S01]  /*208b0*/  IMAD.WIDE R242, R33.reuse, 0x4, R242 ;  /* 0x0000000421f27825 */ /* 0x040fe200078e02f2 */
[----:B------:R-:W-:Y:S04]  /*208c0*/  LDGSTS.E [R20+0x60004], desc[UR8][R240.64], !P3 ;  /* 0x60004000f0147fae */ /* 0x000fe8000d921848 */
[----:B------:R-:W-:Y:S01]  /*208d0*/  LDGSTS.E [R20+0x64004], desc[UR8][R242.64], !P3 ;  /* 0x64004000f2147fae */ /* 0x000fe2000d921848 */
[----:B------:R-:W-:-:S05]  /*208e0*/  IMAD.WIDE R244, R33, 0x4, R244 ;  /* 0x0000000421f47825 */ /* 0x000fca00078e02f4 */
[----:B------:R-:W-:Y:S01]  /*208f0*/  LDGSTS.E [R20+0x60008], desc[UR8][R244.64], !P4 ;  /* 0x60008000f4147fae */ /* 0x000fe2000e121848 */
[----:B------:R-:W-:-:S05]  /*20900*/  IMAD.WIDE R246, R33, 0x4, R246 ;  /* 0x0000000421f67825 */ /* 0x000fca00078e02f6 */
[----:B------:R-:W-:Y:S01]  /*20910*/  LDGSTS.E [R20+0x64008], desc[UR8][R246.64], !P4 ;  /* 0x64008000f6147fae */ /* 0x000fe2000e121848 */
[----:B------:R-:W-:Y:S02]  /*20920*/  ISETP.GE.U32.AND P4, PT, R34, 0x7ffffdb8, PT ;  /* 0x7ffffdb82200780c */ /* 0x000fe40003f86070 */
[----:B------:R-:W-:Y:S01]  /*20930*/  IADD3 R34, R36, -0x1cb, RZ ;  /* 0xfffffe3524227810 */ /* 0x000fe20007ffe0ff */
[----:B------:R-:W-:-:S05]  /*20940*/  IMAD.WIDE R248, R33, 0x4, R248 ;  /* 0x0000000421f87825 */ /* 0x000fca00078e02f8 */
[----:B------:R-:W-:Y:S01]  /*20950*/  LDGSTS.E [R20+0x6000c], desc[UR8][R248.64], !P5 ;  /* 0x6000c000f8147fae */ /* 0x000fe2000e921848 */
[----:B------:R-:W-:-:S05]  /*20960*/  IMAD.WIDE R250, R33, 0x4, R250 ;  /* 0x0000000421fa7825 */ /* 0x000fca00078e02fa */
[----:B------:R-:W-:Y:S01]  /*20970*/  LDGSTS.E [R20+0x6400c], desc[UR8][R250.64], !P5 ;  /* 0x6400c000fa147fae */ /* 0x000fe2000e921848 */
[----:B----4-:R-:W-:-:S04]  /*20980*/  IMAD.WIDE R48, R33, 0x4, R48 ;  /* 0x0000000421307825 */ /* 0x010fc800078e0230 */
[C---:B------:R-:W-:Y:S01]  /*20990*/  IMAD.WIDE R44, R33.reuse, 0x4, R170 ;  /* 0x00000004212c7825 */ /* 0x040fe200078e02aa */
[----:B------:R-:W-:Y:S03]  /*209a0*/  LDGSTS.E [R20+0x68000], desc[UR8][R48.64], !P6 ;  /* 0x6800000030147fae */ /* 0x000fe6000f121848 */
[C---:B------:R-:W-:Y:S01]  /*209b0*/  IMAD.WIDE R42, R33.reuse, 0x4, R150 ;  /* 0x00000004212a7825 */ /* 0x040fe200078e0296 */
[----:B------:R-:W4:Y:S03]  /*209c0*/  LDL.LU.64 R170, [R1+0x8f8] ;  /* 0x0008f80001aa7983 */ /* 0x000f260000300a00 */
[----:B------:R-:W-:Y:S01]  /*209d0*/  IMAD.WIDE R36, R33, 0x4, R54 ;  /* 0x0000000421247825 */ /* 0x000fe200078e0236 */
[----:B------:R1:W-:Y:S04]  /*209e0*/  STL.64 [R1+0x2d0], R48 ;  /* 0x0002d03001007387 */ /* 0x0003e80000100a00 */
[----:B------:R3:W-:Y:S04]  /*209f0*/  STL.64 [R1+0x2d8], R44 ;  /* 0x0002d82c01007387 */ /* 0x0007e80000100a00 */
[----:B------:R-:W4:Y:S04]  /*20a00*/  LDL.LU.64 R150, [R1+0x788] ;  /* 0x0007880001967983 */ /* 0x000f280000300a00 */
[----:B------:R3:W-:Y:S04]  /*20a10*/  STL.64 [R1+0x2e0], R42 ;  /* 0x0002e02a01007387 */ /* 0x0007e80000100a00 */
[----:B------:R3:W-:Y:S04]  /*20a20*/  STL.64 [R1+0x2e8], R36 ;  /* 0x0002e82401007387 */ /* 0x0007e80000100a00 */
[----:B------:R-:W4:Y:S04]  /*20a30*/  LDL.LU.64 R54, [R1+0x8e8] ;  /* 0x0008e80001367983 */ /* 0x000f280000300a00 */
[----:B-1----:R-:W4:Y:S01]  /*20a40*/  LDL.LU.64 R48, [R1+0x7a8] ;  /* 0x0007a80001307983 */ /* 0x002f220000300a00 */
[----:B------:R-:W-:Y:S01]  /*20a50*/  ISETP.GE.U32.AND P3, PT, R2, 0x7ffffdd5, PT ;  /* 0x7ffffdd50200780c */ /* 0x000fe20003f66070 */
[----:B------:R-:W-:-:S02]  /*20a60*/  VIADD R2, R38, 0xfffffe36 ;  /* 0xfffffe3626027836 */ /* 0x000fc40000000000 */
[----:B------:R-:W1:Y:S01]  /*20a70*/  LDC R38, c[0x0][0x230] ;  /* 0x00008c00ff267b82 */ /* 0x000e620000000800 */
[----:B------:R3:W-:Y:S02]  /*20a80*/  LDGSTS.E [R20+0x6c000], desc[UR8][R44.64], !P6 ;  /* 0x6c0000002c147fae */ /* 0x0007e4000f121848 */
[----:B------:R-:W-:Y:S01]  /*20a90*/  ISETP.GE.U32.AND P5, PT, R2, 0x7ffffdb7, PT ;  /* 0x7ffffdb70200780c */ /* 0x000fe20003fa6070 */
[----:B------:R-:W-:Y:S01]  /*20aa0*/  VIADD R2, R40, 0xfffffe34 ;  /* 0xfffffe3428027836 */ /* 0x000fe20000000000 */
[----:B------:R3:W-:Y:S01]  /*20ab0*/  LDGSTS.E [R20+0x68004], desc[UR8][R42.64], !P0 ;  /* 0x680040002a147fae */ /* 0x0007e2000c121848 */
[----:B--2---:R-:W-:-:S03]  /*20ac0*/  IMAD.WIDE R52, R33, 0x4, R52 ;  /* 0x0000000421347825 */ /* 0x004fc600078e0234 */
[----:B------:R2:W-:Y:S01]  /*20ad0*/  LDGSTS.E [R20+0x6c004], desc[UR8][R36.64], !P0 ;  /* 0x6c00400024147fae */ /* 0x0005e2000c121848 */
[----:B------:R-:W-:Y:S01]  /*20ae0*/  ISETP.GE.U32.AND P0, PT, R2, 0x7ffffdb5, PT ;  /* 0x7ffffdb50200780c */ /* 0x000fe20003f06070 */
[----:B------:R-:W-:Y:S02]  /*20af0*/  VIADD R2, R41, 0xfffffe16 ;  /* 0xfffffe1629027836 */ /* 0x000fe40000000000 */
[C---:B---3--:R-:W-:Y:S01]  /*20b00*/  IMAD.WIDE R44, R33.reuse, 0x4, R62 ;  /* 0x00000004212c7825 */ /* 0x048fe200078e023e */
[----:B------:R3:W-:Y:S03]  /*20b10*/  STL.64 [R1+0x2f0], R52 ;  /* 0x0002f03401007387 */ /* 0x0007e60000100a00 */
[C---:B------:R-:W-:Y:S01]  /*20b20*/  IMAD.WIDE R42, R33.reuse, 0x4, R158 ;  /* 0x00000004212a7825 */ /* 0x040fe200078e029e */
[----:B------:R4:W-:Y:S03]  /*20b30*/  STL.64 [R1+0x2f8], R44 ;  /* 0x0002f82c01007387 */ /* 0x0009e60000100a00 */
[----:B------:R-:W-:Y:S01]  /*20b40*/  IMAD.WIDE R40, R33, 0x4, R146 ;  /* 0x0000000421287825 */ /* 0x000fe200078e0292 */
[----:B------:R4:W-:Y:S01]  /*20b50*/  STL.64 [R1+0x300], R42 ;  /* 0x0003002a01007387 */ /* 0x0009e20000100a00 */
[----:B------:R-:W-:Y:S01]  /*20b60*/  ISETP.GE.U32.AND P6, PT, R34, 0x7ffffdb6, PT ;  /* 0x7ffffdb62200780c */ /* 0x000fe20003fc6070 */
[----:B--2---:R-:W2:Y:S02]  /*20b70*/  LDC R36, c[0x0][0x230] ;  /* 0x00008c00ff247b82 */ /* 0x004ea40000000800 */
[----:B------:R-:W-:Y:S04]  /*20b80*/  LDGSTS.E [R20+0x68008], desc[UR8][R52.64], !P1 ;  /* 0x6800800034147fae */ /* 0x000fe8000c921848 */
[----:B------:R4:W-:Y:S02]  /*20b90*/  STL.64 [R1+0x308], R40 ;  /* 0x0003082801007387 */ /* 0x0009e40000100a00 */
[----:B------:R-:W2:Y:S02]  /*20ba0*/  LDC R37, c[0x0][0x230] ;  /* 0x00008c00ff257b82 */ /* 0x000ea40000000800 */
[----:B------:R4:W-:Y:S04]  /*20bb0*/  LDGSTS.E [R20+0x6c008], desc[UR8][R44.64], !P1 ;  /* 0x6c0080002c147fae */ /* 0x0009e8000c921848 */
[----:B------:R-:W2:Y:S04]  /*20bc0*/  LDL.LU.64 R182, [R1+0x8d8] ;  /* 0x0008d80001b67983 */ /* 0x000ea80000300a00 */
[----:B------:R-:W2:Y:S04]  /*20bd0*/  LDL.LU.64 R146, [R1+0x7f8] ;  /* 0x0007f80001927983 */ /* 0x000ea80000300a00 */
[----:B------:R4:W-:Y:S04]  /*20be0*/  LDGSTS.E [R20+0x6800c], desc[UR8][R42.64], !P3 ;  /* 0x6800c0002a147fae */ /* 0x0009e8000d921848 */
[----:B---3--:R-:W3:Y:S01]  /*20bf0*/  LDL.LU.64 R52, [R1+0x8a8] ;  /* 0x0008a80001347983 */ /* 0x008ee20000300a00 */
[----:B------:R-:W-:-:S03]  /*20c00*/  VIADD R34, R39, 0xfffffe17 ;  /* 0xfffffe1727227836 */ /* 0x000fc60000000000 */
[----:B------:R-:W3:Y:S04]  /*20c10*/  LDL.LU.64 R158, [R1+0x888] ;  /* 0x00088800019e7983 */ /* 0x000ee80000300a00 */
[----:B------:R4:W-:Y:S01]  /*20c20*/  LDGSTS.E [R20+0x6c00c], desc[UR8][R40.64], !P3 ;  /* 0x6c00c00028147fae */ /* 0x0009e2000d921848 */
[----:B------:R-:W-:Y:S01]  /*20c30*/  ISETP.GE.U32.AND P3, PT, R2, 0x7ffffd97, PT ;  /* 0x7ffffd970200780c */ /* 0x000fe20003f66070 */
[----:B-1----:R-:W-:Y:S02]  /*20c40*/  VIADD R2, R38, 0xfffffe14 ;  /* 0xfffffe1426027836 */ /* 0x002fe40000000000 */
[----:B------:R-:W3:Y:S04]  /*20c50*/  LDL.LU.64 R66, [R1+0x7e8] ;  /* 0x0007e80001427983 */ /* 0x000ee80000300a00 */
[----:B------:R-:W3:Y:S01]  /*20c60*/  LDL.LU.64 R206, [R1+0x310] ;  /* 0x0003100001ce7983 */ /* 0x000ee20000300a00 */
[----:B----4-:R-:W-:-:S05]  /*20c70*/  IMAD.WIDE R44, R33, 0x4, R170 ;  /* 0x00000004212c7825 */ /* 0x010fca00078e02aa */
[----:B------:R-:W-:Y:S04]  /*20c80*/  STL.64 [R1+0x770], R44 ;  /* 0x0007702c01007387 */ /* 0x000fe80000100a00 */
[----:B------:R-:W4:Y:S01]  /*20c90*/  LDL.LU.64 R170, [R1+0x900] ;  /* 0x0009000001aa7983 */ /* 0x000f220000300a00 */
[C---:B------:R-:W-:Y:S01]  /*20ca0*/  IMAD.WIDE R42, R33.reuse, 0x4, R150 ;  /* 0x00000004212a7825 */ /* 0x040fe200078e0296 */
[----:B------:R-:W-:Y:S02]  /*20cb0*/  ISETP.GE.U32.AND P1, PT, R34, 0x7ffffd98, PT ;  /* 0x7ffffd982200780c */ /* 0x000fe40003f26070 */
[----:B------:R-:W-:Y:S04]  /*20cc0*/  LDGSTS.E [R20+0x70000], desc[UR8][R44.64], !P4 ;  /* 0x700000002c147fae */ /* 0x000fe8000e121848 */
[----:B------:R-:W-:Y:S04]  /*20cd0*/  STL.64 [R1+0x788], R42 ;  /* 0x0007882a01007387 */ /* 0x000fe80000100a00 */
[----:B------:R-:W4:Y:S01]  /*20ce0*/  LDL.LU.64 R62, [R1+0x8c8] ;  /* 0x0008c800013e7983 */ /* 0x000f220000300a00 */
[----:B------:R-:W-:-:S04]  /*20cf0*/  IMAD.WIDE R40, R33, 0x4, R54 ;  /* 0x0000000421287825 */ /* 0x000fc800078e0236 */
[----:B------:R-:W-:Y:S01]  /*20d00*/  IMAD.WIDE R38, R33, 0x4, R48 ;  /* 0x0000000421267825 */ /* 0x000fe200078e0230 */
[----:B------:R-:W-:Y:S04]  /*20d10*/  STL.64 [R1+0x790], R40 ;  /* 0x0007902801007387 */ /* 0x000fe80000100a00 */
[----:B------:R-:W4:Y:S04]  /*20d20*/  LDL.LU.64 R48, [R1+0x8b8] ;  /* 0x0008b80001307983 */ /* 0x000f280000300a00 */
[----:B------:R1:W-:Y:S04]  /*20d30*/  STL.64 [R1+0x7a8], R38 ;  /* 0x0007a82601007387 */ /* 0x0003e80000100a00 */
[----:B------:R-:W4:Y:S04]  /*20d40*/  LDL.LU.64 R150, [R1+0x898] ;  /* 0x0008980001967983 */ /* 0x000f280000300a00 */
[----:B------:R-:W4:Y:S04]  /*20d50*/  LDL.LU.64 R54, [R1+0x880] ;  /* 0x0008800001367983 */ /* 0x000f280000300a00 */
[----:B------:R-:W4:Y:S01]  /*20d60*/  LDL.LU.64 R194, [R1+0x870] ;  /* 0x0008700001c27983 */ /* 0x000f220000300a00 */
[----:B------:R-:W-:-:S02]  /*20d70*/  IADD3 R34, R35, -0x1eb, RZ ;  /* 0xfffffe1523227810 */ /* 0x000fc40007ffe0ff */
[----:B------:R-:W4:Y:S01]  /*20d80*/  LDC R35, c[0x0][0x230] ;  /* 0x00008c00ff237b82 */ /* 0x000f220000000800 */
[----:B------:R-:W-:Y:S01]  /*20d90*/  LDGSTS.E [R20+0x74000], desc[UR8][R42.64], !P4 ;  /* 0x740000002a147fae */ /* 0x000fe2000e121848 */
[----:B------:R-:W-:-:S03]  /*20da0*/  ISETP.GE.U32.AND P4, PT, R34, 0x7ffffd96, PT ;  /* 0x7ffffd962200780c */ /* 0x000fc60003f86070 */
[----:B------:R-:W-:Y:S01]  /*20db0*/  LDGSTS.E [R20+0x70004], desc[UR8][R40.64], !P5 ;  /* 0x7000400028147fae */ /* 0x000fe2000e921848 */
[----:B--2---:R-:W-:-:S03]  /*20dc0*/  VIADD R34, R36, 0xfffffe73 ;  /* 0xfffffe7324227836 */ /* 0x004fc60000000000 */
[----:B------:R1:W-:Y:S01]  /*20dd0*/  LDGSTS.E [R20+0x74004], desc[UR8][R38.64], !P5 ;  /* 0x7400400026147fae */ /* 0x0003e2000e921848 */
[----:B------:R-:W-:-:S04]  /*20de0*/  IMAD.WIDE R182, R33, 0x4, R182 ;  /* 0x0000000421b67825 */ /* 0x000fc800078e02b6 */
[C---:B------:R-:W-:Y:S01]  /*20df0*/  IMAD.WIDE R146, R33.reuse, 0x4, R146 ;  /* 0x0000000421927825 */ /* 0x040fe200078e0292 */
[----:B------:R-:W-:Y:S03]  /*20e00*/  STL.64 [R1+0x7d0], R182 ;  /* 0x0007d0b601007387 */ /* 0x000fe60000100a00 */
[C---:B---3--:R-:W-:Y:S01]  /*20e10*/  IMAD.WIDE R52, R33.reuse, 0x4, R52 ;  /* 0x0000000421347825 */ /* 0x048fe200078e0234 */
[----:B------:R-:W-:Y:S03]  /*20e20*/  STL.64 [R1+0x7f8], R146 ;  /* 0x0007f89201007387 */ /* 0x000fe60000100a00 */
[C---:B------:R-:W-:Y:S01]  /*20e30*/  IMAD.WIDE R158, R33.reuse, 0x4, R158 ;  /* 0x00000004219e7825 */ /* 0x040fe200078e029e */
[----:B------:R-:W-:Y:S01]  /*20e40*/  STL.64 [R1+0x908], R52 ;  /* 0x0009083401007387 */ /* 0x000fe20000100a00 */
[----:B------:R-:W-:Y:S01]  /*20e50*/  ISETP.GE.U32.AND P5, PT, R2, 0x7ffffd95, PT ;  /* 0x7ffffd950200780c */ /* 0x000fe20003fa6070 */
[----:B-1----:R-:W1:Y:S01]  /*20e60*/  LDC R39, c[0x0][0x230] ;  /* 0x00008c00ff277b82 */ /* 0x002e620000000800 */
[C---:B------:R-:W-:Y:S01]  /*20e70*/  IMAD.WIDE R66, R33.reuse, 0x4, R66 ;  /* 0x0000000421427825 */ /* 0x040fe200078e0242 */
[----:B------:R-:W-:Y:S06]  /*20e80*/  STL.64 [R1+0x910], R158 ;  /* 0x0009109e01007387 */ /* 0x000fec0000100a00 */
[----:B------:R-:W2:Y:S01]  /*20e90*/  LDC R40, c[0x0][0x230] ;  /* 0x00008c00ff287b82 */ /* 0x000ea20000000800 */
[----:B------:R-:W-:Y:S01]  /*20ea0*/  IMAD.WIDE R44, R33, 0x4, R206 ;  /* 0x00000004212c7825 */ /* 0x000fe200078e02ce */
[----:B------:R-:W-:Y:S03]  /*20eb0*/  STL.64 [R1+0x920], R66 ;  /* 0x0009204201007387 */ /* 0x000fe60000100a00 */
[----:B------:R-:W-:Y:S01]  /*20ec0*/  VIADD R2, R37, 0xfffffe72 ;  /* 0xfffffe7225027836 */ /* 0x000fe20000000000 */
[----:B------:R-:W-:Y:S02]  /*20ed0*/  LDGSTS.E [R20+0x70008], desc[UR8][R182.64], !P6 ;  /* 0x70008000b6147fae */ /* 0x000fe4000f121848 */
[----:B------:R-:W3:Y:S08]  /*20ee0*/  LDC R41, c[0x0][0x230] ;  /* 0x00008c00ff297b82 */ /* 0x000ef00000000800 */
[----:B------:R-:W3:Y:S08]  /*20ef0*/  LDC R38, c[0x0][0x230] ;  /* 0x00008c00ff267b82 */ /* 0x000ef00000000800 */
[----:B------:R-:W3:Y:S01]  /*20f00*/  LDC R42, c[0x0][0x230] ;  /* 0x00008c00ff2a7b82 */ /* 0x000ee20000000800 */
[----:B----4-:R-:W-:-:S05]  /*20f10*/  IMAD.WIDE R170, R33, 0x4, R170 ;  /* 0x0000000421aa7825 */ /* 0x010fca00078e02aa */
[----:B------:R-:W-:Y:S04]  /*20f20*/  STL.64 [R1+0x7e8], R170 ;  /* 0x0007e8aa01007387 */ /* 0x000fe80000100a00 */
[----:B------:R-:W-:Y:S01]  /*20f30*/  STL.64 [R1+0x928], R44 ;  /* 0x0009282c01007387 */ /* 0x000fe20000100a00 */
[----:B------:R-:W-:-:S03]  /*20f40*/  IMAD.WIDE R62, R33, 0x4, R62 ;  /* 0x00000004213e7825 */ /* 0x000fc600078e023e */
[----:B------:R-:W-:Y:S04]  /*20f50*/  LDGSTS.E [R20+0x74008], desc[UR8][R170.64], !P6 ;  /* 0x74008000aa147fae */ /* 0x000fe8000f121848 */
[----:B------:R4:W-:Y:S04]  /*20f60*/  STL.64 [R1+0x800], R62 ;  /* 0x0008003e01007387 */ /* 0x0009e80000100a00 */
[----:B------:R-:W-:Y:S01]  /*20f70*/  LDGSTS.E [R20+0x7000c], desc[UR8][R146.64], !P0 ;  /* 0x7000c00092147fae */ /* 0x000fe2000c121848 */
[----:B------:R-:W-:-:S03]  /*20f80*/  IMAD.WIDE R48, R33, 0x4, R48 ;  /* 0x0000000421307825 */ /* 0x000fc600078e0230 */
[----:B------:R-:W-:Y:S01]  /*20f90*/  LDGSTS.E [R20+0x7400c], desc[UR8][R62.64], !P0 ;  /* 0x7400c0003e147fae */ /* 0x000fe2000c121848 */
[----:B------:R-:W-:-:S03]  /*20fa0*/  IMAD.WIDE R150, R33, 0x4, R150 ;  /* 0x0000000421967825 */ /* 0x000fc600078e0296 */
[----:B------:R1:W-:Y:S01]  /*20fb0*/  STL.64 [R1+0x8f0], R48 ;  /* 0x0008f03001007387 */ /* 0x0003e20000100a00 */
[----:B------:R-:W-:-:S03]  /*20fc0*/  IMAD.WIDE R54, R33, 0x4, R54 ;  /* 0x0000000421367825 */ /* 0x000fc600078e0236 */
[----:B------:R-:W-:Y:S01]  /*20fd0*/  STL.64 [R1+0x8f8], R150 ;  /* 0x0008f89601007387 */ /* 0x000fe20000100a00 */
[----:B------:R-:W-:-:S03]  /*20fe0*/  IMAD.WIDE R36, R33, 0x4, R194 ;  /* 0x0000000421247825 */ /* 0x000fc600078e02c2 */
[----:B------:R2:W-:Y:S04]  /*20ff0*/  STL.64 [R1+0x900], R54 ;  /* 0x0009003601007387 */ /* 0x0005e80000100a00 */
[----:B------:R3:W-:Y:S04]  /*21000*/  STL.64 [R1+0x918], R36 ;  /* 0x0009182401007387 */ /* 0x0007e80000100a00 */
[----:B----4-:R-:W4:Y:S04]  /*21010*/  LDL.LU.64 R62, [R1+0x868] ;  /* 0x00086800013e7983 */ /* 0x010f280000300a00 */
[----:B------:R-:W4:Y:S04]  /*21020*/  LDL.LU.64 R146, [R1+0x860] ;  /* 0x0008600001927983 */ /* 0x000f280000300a00 */
[----:B------:R-:W-:Y:S04]  /*21030*/  LDGSTS.E [R20+0x78000], desc[UR8][R52.64], !P1 ;  /* 0x7800000034147fae */ /* 0x000fe8000c921848 */
[----:B------:R-:W-:Y:S04]  /*21040*/  LDGSTS.E [R20+0x7c000], desc[UR8][R48.64], !P1 ;  /* 0x7c00000030147fae */ /* 0x000fe8000c921848 */
[----:B------:R-:W-:Y:S04]  /*21050*/  LDGSTS.E [R20+0x78004], desc[UR8][R158.64], !P3 ;  /* 0x780040009e147fae */ /* 0x000fe8000d921848 */
[----:B------:R-:W4:Y:S04]  /*21060*/  LDL.LU.64 R52, [R1+0x858] ;  /* 0x0008580001347983 */ /* 0x000f280000300a00 */
[----:B-1----:R-:W4:Y:S04]  /*21070*/  LDL.LU.64 R48, [R1+0x850] ;  /* 0x0008500001307983 */ /* 0x002f280000300a00 */
[----:B------:R-:W-:Y:S04]  /*21080*/  LDGSTS.E [R20+0x7c004], desc[UR8][R150.64], !P3 ;  /* 0x7c00400096147fae */ /* 0x000fe8000d921848 */
[----:B------:R-:W-:Y:S04]  /*21090*/  LDGSTS.E [R20+0x78008], desc[UR8][R66.64], !P4 ;  /* 0x7800800042147fae */ /* 0x000fe8000e121848 */
[----:B------:R-:W-:Y:S04]  /*210a0*/  LDGSTS.E [R20+0x7c008], desc[UR8][R54.64], !P4 ;  /* 0x7c00800036147fae */ /* 0x000fe8000e121848 */
[----:B------:R-:W-:Y:S04]  /*210b0*/  LDGSTS.E [R20+0x7800c], desc[UR8][R44.64], !P5 ;  /* 0x7800c0002c147fae */ /* 0x000fe8000e921848 */
[----:B------:R1:W-:Y:S04]  /*210c0*/  LDGSTS.E [R20+0x7c00c], desc[UR8][R36.64], !P5 ;  /* 0x7c00c00024147fae */ /* 0x0003e8000e921848 */
[----:B--2---:R-:W2:Y:S04]  /*210d0*/  LDL.LU.64 R54, [R1+0x848] ;  /* 0x0008480001367983 */ /* 0x004ea80000300a00 */
[----:B------:R-:W2:Y:S01]  /*210e0*/  LDL.LU.64 R170, [R1+0x840] ;  /* 0x0008400001aa7983 */ /* 0x000ea20000300a00 */
[----:B-1----:R-:W-:-:S03]  /*210f0*/  VIADD R20, R39, 0xfffffe53 ;  /* 0xfffffe5327147836 */ /* 0x002fc60000000000 */
[----:B------:R-:W2:Y:S01]  /*21100*/  LDL.LU.64 R158, [R1+0x838] ;  /* 0x00083800019e7983 */ /* 0x000ea20000300a00 */
[----:B------:R-:W-:Y:S01]  /*21110*/  ISETP.GE.U32.AND P3, PT, R2, 0x7ffffdf3, PT ;  /* 0x7ffffdf30200780c */ /* 0x000fe20003f66070 */
[----:B---3--:R-:W1:Y:S02]  /*21120*/  LDC R36, c[0x0][0x230] ;  /* 0x00008c00ff247b82 */ /* 0x008e640000000800 */
[----:B------:R-:W3:Y:S01]  /*21130*/  LDL.LU.64 R150, [R1+0x830] ;  /* 0x0008300001967983 */ /* 0x000ee20000300a00 */
[----:B------:R-:W-:Y:S01]  /*21140*/  ISETP.GE.U32.AND P6, PT, R20, 0x7ffffdd4, PT ;  /* 0x7ffffdd41400780c */ /* 0x000fe20003fc6070 */
[----:B------:R-:W-:Y:S01]  /*21150*/  VIADD R2, R40, 0xfffffe52 ;  /* 0xfffffe5228027836 */ /* 0x000fe20000000000 */
[----:B------:R-:W-:-:S03]  /*21160*/  IADD3 R20, R41, -0x1af, RZ ;  /* 0xfffffe5129147810 */ /* 0x000fc60007ffe0ff */
[----:B------:R-:W1:Y:S01]  /*21170*/  LDC R37, c[0x0][0x230] ;  /* 0x00008c00ff257b82 */ /* 0x000e620000000800 */
[----:B------:R-:W-:Y:S02]  /*21180*/  ISETP.GE.U32.AND P1, PT, R34, 0x7ffffdf4, PT ;  /* 0x7ffffdf42200780c */ /* 0x000fe40003f26070 */
[----:B------:R-:W-:-:S05]  /*21190*/  IADD3 R35, R35, -0x18f, RZ ;  /* 0xfffffe7123237810 */ /* 0x000fca0007ffe0ff */
[----:B------:R-:W3:Y:S01]  /*211a0*/  LDC R39, c[0x0][0x230] ;  /* 0x00008c00ff277b82 */ /* 0x000ee20000000800 */
[----:B----4-:R-:W-:-:S04]  /*211b0*/  IMAD.WIDE R66, R33, 0x4, R62 ;  /* 0x0000000421427825 */ /* 0x010fc800078e023e */
[C---:B------:R-:W-:Y:S01]  /*211c0*/  IMAD.WIDE R62, R33.reuse, 0x4, R146 ;  /* 0x00000004213e7825 */ /* 0x040fe200078e0292 */
[----:B------:R-:W-:Y:S04]  /*211d0*/  STL.64 [R1+0x100], R66 ;  /* 0x0001004201007387 */ /* 0x000fe80000100a00 */
[----:B------:R-:W-:Y:S01]  /*211e0*/  STL.64 [R1+0x108], R62 ;  /* 0x0001083e01007387 */ /* 0x000fe20000100a00 */
[C---:B------:R-:W-:Y:S01]  /*211f0*/  IMAD.WIDE R44, R33.reuse, 0x4, R52 ;  /* 0x00000004212c7825 */ /* 0x040fe200078e0234 */
[----:B------:R-:W-:Y:S02]  /*21200*/  ISETP.GE.U32.AND P0, PT, R2, 0x7ffffdd3, PT ;  /* 0x7ffffdd30200780c */ /* 0x000fe40003f06070 */
[----:B------:R-:W4:Y:S01]  /*21210*/  LDL.LU.64 R52, [R1+0x828] ;  /* 0x0008280001347983 */ /* 0x000f220000300a00 */
[----:B------:R-:W-:-:S03]  /*21220*/  IMAD.WIDE R40, R33, 0x4, R48 ;  /* 0x0000000421287825 */ /* 0x000fc600078e0230 */
[----:B------:R-:W4:Y:S04]  /*21230*/  LDL.LU.64 R48, [R1+0x318] ;  /* 0x0003180001307983 */ /* 0x000f280000300a00 */
[----:B------:R1:W-:Y:S04]  /*21240*/  STL.64 [R1+0x110], R44 ;  /* 0x0001102c01007387 */ /* 0x0003e80000100a00 */
[----:B------:R3:W-:Y:S04]  /*21250*/  STL.64 [R1+0x118], R40 ;  /* 0x0001182801007387 */ /* 0x0007e80000100a00 */
[----:B------:R-:W4:Y:S04]  /*21260*/  LDL.LU.64 R146, [R1+0x320] ;  /* 0x0003200001927983 */ /* 0x000f280000300a00 */
[----:B------:R-:W4:Y:S01]  /*21270*/  LDL.LU.64 R182, [R1+0x328] ;  /* 0x0003280001b67983 */ /* 0x000f220000300a00 */
[----:B------:R-:W-:-:S02]  /*21280*/  VIADD R34, R38, 0xfffffe70 ;  /* 0xfffffe7026227836 */ /* 0x000fc40000000000 */
[----:B------:R-:W-:Y:S01]  /*21290*/  VIADD R2, R42, 0xfffffe50 ;  /* 0xfffffe502a027836 */ /* 0x000fe20000000000 */
[----:B------:R-:W-:Y:S01]  /*212a0*/  LDGSTS.E [R21+0x60000], desc[UR8][R66.64], !P1 ;  /* 0x6000000042157fae */ /* 0x000fe2000c921848 */
[----:B------:R-:W-:Y:S01]  /*212b0*/  ISETP.GE.U32.AND P4, PT, R35, 0x7ffffdf2, PT ;  /* 0x7ffffdf22300780c */ /* 0x000fe20003f86070 */
[----:B--2---:R-:W-:Y:S01]  /*212c0*/  IMAD.WIDE R54, R33, 0x4, R54 ;  /* 0x0000000421367825 */ /* 0x004fe200078e0236 */
[----:B------:R-:W-:Y:S01]  /*212d0*/  ISETP.GE.U32.AND P5, PT, R34, 0x7ffffdf1, PT ;  /* 0x7ffffdf12200780c */ /* 0x000fe20003fa6070 */
[----:B------:R-:W-:Y:S01]  /*212e0*/  LDGSTS.E [R21+0x64000], desc[UR8][R62.64], !P1 ;  /* 0x640000003e157fae */ /* 0x000fe2000c921848 */
[----:B------:R-:W-:Y:S01]  /*212f0*/  ISETP.GE.U32.AND P1, PT, R20, 0x7ffffdd2, PT ;  /* 0x7ffffdd21400780c */ /* 0x000fe20003f26070 */
[----:B------:R-:W2:Y:S02]  /*21300*/  LDC R35, c[0x0][0x230] ;  /* 0x00008c00ff237b82 */ /* 0x000ea40000000800 */
[----:B------:R3:W-:Y:S01]  /*21310*/  LDGSTS.E [R21+0x60004], desc[UR8][R44.64], !P3 ;  /* 0x600040002c157fae */ /* 0x0007e2000d921848 */
[----:B-1----:R-:W-:-:S03]  /*21320*/  VIADD R20, R36, 0xfffffe33 ;  /* 0xfffffe3324147836 */ /* 0x002fc60000000000 */
[----:B------:R1:W-:Y:S01]  /*21330*/  LDGSTS.E [R21+0x64004], desc[UR8][R40.64], !P3 ;  /* 0x6400400028157fae */ /* 0x0003e2000d921848 */
[----:B------:R-:W-:Y:S01]  /*21340*/  ISETP.GE.U32.AND P3, PT, R2, 0x7ffffdd1, PT ;  /* 0x7ffffdd10200780c */ /* 0x000fe20003f66070 */
[----:B------:R-:W-:Y:S01]  /*21350*/  VIADD R2, R37, 0xfffffe32 ;  /* 0xfffffe3225027836 */ /* 0x000fe20000000000 */
[----:B------:R-:W2:Y:S01]  /*21360*/  LDC R38, c[0x0][0x230] ;  /* 0x00008c00ff267b82 */ /* 0x000ea20000000800 */
[C---:B------:R-:W-:Y:S01]  /*21370*/  IMAD.WIDE R42, R33.reuse, 0x4, R158 ;  /* 0x00000004212a7825 */ /* 0x040fe200078e029e */
[----:B------:R1:W-:Y:S03]  /*21380*/  STL.64 [R1+0x120], R54 ;  /* 0x0001203601007387 */ /* 0x0003e60000100a00 */
[C---:B---3--:R-:W-:Y:S01]  /*21390*/  IMAD.WIDE R44, R33.reuse, 0x4, R170 ;  /* 0x00000004212c7825 */ /* 0x048fe200078e02aa */
[----:B------:R-:W-:Y:S02]  /*213a0*/  LDGSTS.E [R21+0x60008], desc[UR8][R54.64], !P4 ;  /* 0x6000800036157fae */ /* 0x000fe4000e121848 */
[----:B------:R-:W3:Y:S01]  /*213b0*/  LDC R34, c[0x0][0x230] ;  /* 0x00008c00ff227b82 */ /* 0x000ee20000000800 */
[C---:B------:R-:W-:Y:S01]  /*213c0*/  IMAD.WIDE R36, R33.reuse, 0x4, R150 ;  /* 0x0000000421247825 */ /* 0x040fe200078e0296 */
[----:B------:R4:W-:Y:S04]  /*213d0*/  STL.64 [R1+0x128], R44 ;  /* 0x0001282c01007387 */ /* 0x0009e80000100a00 */
[----:B------:R-:W3:Y:S02]  /*213e0*/  LDL.LU.64 R62, [R1+0x338] ;  /* 0x00033800013e7983 */ /* 0x000ee40000300a00 */
[----:B-1----:R-:W1:Y:S02]  /*213f0*/  LDC R40, c[0x0][0x230] ;  /* 0x00008c00ff287b82 */ /* 0x002e640000000800 */
[----:B------:R-:W3:Y:S04]  /*21400*/  LDL.LU.64 R170, [R1+0x340] ;  /* 0x0003400001aa7983 */ /* 0x000ee80000300a00 */
[----:B------:R-:W-:Y:S04]  /*21410*/  STL.64 [R1+0x130], R42 ;  /* 0x0001302a01007387 */ /* 0x000fe80000100a00 */
[----:B------:R2:W-:Y:S04]  /*21420*/  STL.64 [R1+0x138], R36 ;  /* 0x0001382401007387 */ /* 0x0005e80000100a00 */
[----:B------:R-:W3:Y:S04]  /*21430*/  LDL.LU.64 R158, [R1+0x350] ;  /* 0x00035000019e7983 */ /* 0x000ee80000300a00 */
[----:B------:R-:W3:Y:S04]  /*21440*/  LDL.LU.64 R150, [R1+0x360] ;  /* 0x0003600001967983 */ /* 0x000ee80000300a00 */
[----:B------:R2:W-:Y:S04]  /*21450*/  LDGSTS.E [R21+0x64008], desc[UR8][R44.64], !P4 ;  /* 0x640080002c157fae */ /* 0x0005e8000e121848 */
[----:B------:R-:W-:Y:S04]  /*21460*/  LDGSTS.E [R21+0x6000c], desc[UR8][R42.64], !P5 ;  /* 0x6000c0002a157fae */ /* 0x000fe8000e921848 */
[----:B------:R-:W3:Y:S04]  /*21470*/  LDL.LU.64 R54, [R1+0x810] ;  /* 0x0008100001367983 */ /* 0x000ee80000300a00 */
[----:B------:R1:W-:Y:S01]  /*21480*/  LDGSTS.E [R21+0x6400c], desc[UR8][R36.64], !P5 ;  /* 0x6400c00024157fae */ /* 0x0003e2000e921848 */
[----:B----4-:R-:W-:-:S04]  /*21490*/  IMAD.WIDE R52, R33, 0x4, R52 ;  /* 0x0000000421347825 */ /* 0x010fc800078e0234 */
[C---:B------:R-:W-:Y:S01]  /*214a0*/  IMAD.WIDE R48, R33.reuse, 0x4, R48 ;  /* 0x0000000421307825 */ /* 0x040fe200078e0230 */
[----:B------:R-:W-:Y:S03]  /*214b0*/  STL.64 [R1+0x310], R52 ;  /* 0x0003103401007387 */ /* 0x000fe60000100a00 */
[C---:B--2---:R-:W-:Y:S01]  /*214c0*/  IMAD.WIDE R44, R33.reuse, 0x4, R146 ;  /* 0x00000004212c7825 */ /* 0x044fe200078e0292 */
[----:B------:R2:W-:Y:S01]  /*214d0*/  STL.64 [R1+0x318], R48 ;  /* 0x0003183001007387 */ /* 0x0005e20000100a00 */
[----:B------:R-:W-:Y:S01]  /*214e0*/  ISETP.GE.U32.AND P4, PT, R20, 0x7ffffdb4, PT ;  /* 0x7ffffdb41400780c */ /* 0x000fe20003f86070 */
[----:B-1----:R-:W1:Y:S01]  /*214f0*/  LDC R37, c[0x0][0x230] ;  /* 0x00008c00ff257b82 */ /* 0x002e620000000800 */
[----:B------:R-:W-:Y:S01]  /*21500*/  IMAD.WIDE R42, R33, 0x4, R182 ;  /* 0x00000004212a7825 */ /* 0x000fe200078e02b6 */
[----:B------:R-:W4:Y:S04]  /*21510*/  LDL.LU.64 R146, [R1+0x820] ;  /* 0x0008200001927983 */ /* 0x000f280000300a00 */
[----:B------:R-:W-:Y:S02]  /*21520*/  LDGSTS.E [R21+0x68000], desc[UR8][R52.64], !P6 ;  /* 0x6800000034157fae */ /* 0x000fe4000f121848 */
[----:B------:R-:W1:Y:S02]  /*21530*/  LDC R36, c[0x0][0x230] ;  /* 0x00008c00ff247b82 */ /* 0x000e640000000800 */
[----:B------:R3:W-:Y:S04]  /*21540*/  STL.64 [R1+0x320], R44 ;  /* 0x0003202c01007387 */ /* 0x0007e80000100a00 */
[----:B------:R-:W-:Y:S04]  /*21550*/  LDGSTS.E [R21+0x6c000], desc[UR8][R48.64], !P6 ;  /* 0x6c00000030157fae */ /* 0x000fe8000f121848 */
[----:B------:R3:W-:Y:S01]  /*21560*/  STL.64 [R1+0x328], R42 ;  /* 0x0003282a01007387 */ /* 0x0007e20000100a00 */
[----:B------:R-:W-:-:S02]  /*21570*/  IADD3 R20, R35, -0x1cf, RZ ;  /* 0xfffffe3123147810 */ /* 0x000fc40007ffe0ff */
[----:B------:R-:W-:Y:S01]  /*21580*/  ISETP.GE.U32.AND P5, PT, R2, 0x7ffffdb3, PT ;  /* 0x7ffffdb30200780c */ /* 0x000fe20003fa6070 */
[----:B------:R3:W-:Y:S04]  /*21590*/  LDGSTS.E [R21+0x68004], desc[UR8][R44.64], !P0 ;  /* 0x680040002c157fae */ /* 0x0007e8000c121848 */
[----:B--2---:R-:W2:Y:S01]  /*215a0*/  LDL.LU.64 R48, [R1+0x818] ;  /* 0x0008180001307983 */ /* 0x004ea20000300a00 */
[----:B------:R-:W1:Y:S03]  /*215b0*/  LDC R35, c[0x0][0x230] ;  /* 0x00008c00ff237b82 */ /* 0x000e660000000800 */
[----:B------:R-:W2:Y:S01]  /*215c0*/  LDL.LU.64 R52, [R1+0x808] ;  /* 0x0008080001347983 */ /* 0x000ea20000300a00 */
[----:B------:R-:W-:Y:S01]  /*215d0*/  ISETP.GE.U32.AND P6, PT, R20, 0x7ffffdb2, PT ;  /* 0x7ffffdb21400780c */ /* 0x000fe20003fc6070 */
[----:B------:R-:W-:-:S02]  /*215e0*/  VIADD R2, R39, 0xfffffe30 ;  /* 0xfffffe3027027836 */ /* 0x000fc40000000000 */
[C---:B---3--:R-:W-:Y:S01]  /*215f0*/  IMAD.WIDE R62, R33.reuse, 0x4, R62 ;  /* 0x00000004213e7825 */ /* 0x048fe200078e023e */
[----:B------:R3:W-:Y:S03]  /*21600*/  LDGSTS.E [R21+0x6c004], desc[UR8][R42.64], !P0 ;  /* 0x6c0040002a157fae */ /* 0x0007e6000c121848 */
[C---:B------:R-:W-:Y:S01]  /*21610*/  IMAD.WIDE R44, R33.reuse, 0x4, R170 ;  /* 0x00000004212c7825 */ /* 0x040fe200078e02aa */
[----:B------:R-:W-:Y:S03]  /*21620*/  STL.64 [R1+0x338], R62 ;  /* 0x0003383e01007387 */ /* 0x000fe60000100a00 */
[----:B------:R-:W-:Y:S01]  /*21630*/  VIADD R20, R38, 0xfffffe13 ;  /* 0xfffffe1326147836 */ /* 0x000fe20000000000 */
[----:B------:R3:W-:Y:S04]  /*21640*/  STL.64 [R1+0x340], R44 ;  /* 0x0003402c01007387 */ /* 0x0007e80000100a00 */
[----:B------:R-:W-:Y:S01]  /*21650*/  LDGSTS.E [R21+0x68008], desc[UR8][R62.64], !P1 ;  /* 0x680080003e157fae */ /* 0x000fe2000c921848 */
[----:B---3--:R-:W-:-:S03]  /*21660*/  IMAD.WIDE R42, R33, 0x4, R158 ;  /* 0x00000004212a7825 */ /* 0x008fc600078e029e */
[----:B------:R3:W-:Y:S01]  /*21670*/  LDGSTS.E [R21+0x6c008], desc[UR8][R44.64], !P1 ;  /* 0x6c0080002c157fae */ /* 0x0007e2000c921848 */
[----:B------:R-:W-:-:S03]  /*21680*/  IMAD.WIDE R38, R33, 0x4, R150 ;  /* 0x0000000421267825 */ /* 0x000fc600078e0296 */
[----:B------:R4:W-:Y:S04]  /*21690*/  STL.64 [R1+0x350], R42 ;  /* 0x0003502a01007387 */ /* 0x0009e80000100a00 */
[----:B------:R1:W-:Y:S01]  /*216a0*/  STL.64 [R1+0x360], R38 ;  /* 0x0003602601007387 */ /* 0x0003e20000100a00 */
[----:B------:R-:W-:-:S03]  /*216b0*/  ISETP.GE.U32.AND P0, PT, R2, 0x7ffffdb1, PT ;  /* 0x7ffffdb10200780c */ /* 0x000fc60003f06070 */
[----:B------:R-:W2:Y:S01]  /*216c0*/  LDL.LU.64 R182, [R1+0x7f0] ;  /* 0x0007f00001b67983 */ /* 0x000ea20000300a00 */
[----:B---3--:R-:W-:-:S03]  /*216d0*/  IMAD.WIDE R44, R33, 0x4, R54 ;  /* 0x00000004212c7825 */ /* 0x008fc600078e0236 */
[----:B------:R-:W3:Y:S04]  /*216e0*/  LDL.LU.64 R62, [R1+0x7e0] ;  /* 0x0007e000013e7983 */ /* 0x000ee80000300a00 */
[----:B------:R4:W-:Y:S01]  /*216f0*/  LDGSTS.E [R21+0x6800c], desc[UR8][R42.64], !P3 ;  /* 0x6800c0002a157fae */ /* 0x0009e2000d921848 */
[----:B------:R-:W-:-:S03]  /*21700*/  VIADD R2, R40, 0xfffffe12 ;  /* 0xfffffe1228027836 */ /* 0x000fc60000000000 */
[----:B------:R-:W3:Y:S04]  /*21710*/  LDL.LU.64 R158, [R1+0x7c8] ;  /* 0x0007c800019e7983 */ /* 0x000ee80000300a00 */
[----:B------:R-:W3:Y:S04]  /*21720*/  LDL.LU.64 R150, [R1+0x7b8] ;  /* 0x0007b80001967983 */ /* 0x000ee80000300a00 */
[----:B------:R-:W3:Y:S04]  /*21730*/  LDL.LU.64 R66, [R1+0x7a0] ;  /* 0x0007a00001427983 */ /* 0x000ee80000300a00 */
[----:B------:R-:W3:Y:S04]  /*21740*/  LDL.LU.64 R206, [R1+0x780] ;  /* 0x0007800001ce7983 */ /* 0x000ee80000300a00 */
[----:B------:R1:W-:Y:S04]  /*21750*/  LDGSTS.E [R21+0x6c00c], desc[UR8][R38.64], !P3 ;  /* 0x6c00c00026157fae */ /* 0x0003e8000d921848 */
[----:B------:R-:W-:Y:S04]  /*21760*/  STL.64 [R1+0x810], R44 ;  /* 0x0008102c01007387 */ /* 0x000fe80000100a00 */
[----:B------:R-:W3:Y:S01]  /*21770*/  LDL.LU.64 R170, [R1+0x878] ;  /* 0x0008780001aa7983 */ /* 0x000ee20000300a00 */
[----:B------:R-:W-:-:S03]  /*21780*/  ISETP.GE.U32.AND P1, PT, R20, 0x7ffffd94, PT ;  /* 0x7ffffd941400780c */ /* 0x000fc60003f26070 */
[----:B------:R-:W-:Y:S01]  /*21790*/  LDGSTS.E [R21+0x70000], desc[UR8][R44.64], !P4 ;  /* 0x700000002c157fae */ /* 0x000fe2000e121848 */
[----:B----4-:R-:W-:-:S05]  /*217a0*/  IMAD.WIDE R42, R33, 0x4, R146 ;  /* 0x00000004212a7825 */ /* 0x010fca00078e0292 */
[----:B------:R-:W-:Y:S04]  /*217b0*/  STL.64 [R1+0x820], R42 ;  /* 0x0008202a01007387 */ /* 0x000fe80000100a00 */
[----:B------:R-:W-:Y:S01]  /*217c0*/  LDGSTS.E [R21+0x74000], desc[UR8][R42.64], !P4 ;  /* 0x740000002a157fae */ /* 0x000fe2000e121848 */
[----:B--2---:R-:W-:-:S03]  /*217d0*/  IMAD.WIDE R40, R33, 0x4, R48 ;  /* 0x0000000421287825 */ /* 0x004fc600078e0230 */
[----:B------:R-:W2:Y:S01]  /*217e0*/  LDL.LU.64 R48, [R1+0x7d8] ;  /* 0x0007d80001307983 */ /* 0x000ea20000300a00 */
[----:B-1----:R-:W-:-:S03]  /*217f0*/  IMAD.WIDE R38, R33, 0x4, R52 ;  /* 0x0000000421267825 */ /* 0x002fc600078e0234 */
[----:B------:R-:W-:Y:S04]  /*21800*/  STL.64 [R1+0x818], R40 ;  /* 0x0008182801007387 */ /* 0x000fe80000100a00 */
[----:B------:R-:W4:Y:S04]  /*21810*/  LDL.LU.64 R52, [R1+0x7c0] ;  /* 0x0007c00001347983 */ /* 0x000f280000300a00 */
[----:B------:R1:W-:Y:S04]  /*21820*/  STL.64 [R1+0x808], R38 ;  /* 0x0008082601007387 */ /* 0x0003e80000100a00 */
[----:B------:R-:W4:Y:S04]  /*21830*/  LDL.LU.64 R146, [R1+0x7b0] ;  /* 0x0007b00001927983 */ /* 0x000f280000300a00 */
[----:B------:R-:W4:Y:S04]  /*21840*/  LDL.LU.64 R54, [R1+0x798] ;  /* 0x0007980001367983 */ /* 0x000f280000300a00 */
[----:B------:R-:W4:Y:S04]  /*21850*/  LDL.LU.64 R194, [R1+0x778] ;  /* 0x0007780001c27983 */ /* 0x000f280000300a00 */
[----:B------:R-:W-:Y:S04]  /*21860*/  LDGSTS.E [R21+0x70004], desc[UR8][R40.64], !P5 ;  /* 0x7000400028157fae */ /* 0x000fe8000e921848 */
[----:B------:R1:W-:Y:S01]  /*21870*/  LDGSTS.E [R21+0x74004], desc[UR8][R38.64], !P5 ;  /* 0x7400400026157fae */ /* 0x0003e2000e921848 */
[----:B------:R-:W-:-:S04]  /*21880*/  IMAD.WIDE R182, R33, 0x4, R182 ;  /* 0x0000000421b67825 */ /* 0x000fc800078e02b6 */
[C---:B---3--:R-:W-:Y:S01]  /*21890*/  IMAD.WIDE R62, R33.reuse, 0x4, R62 ;  /* 0x00000004213e7825 */ /* 0x048fe200078e023e */
[----:B------:R-:W-:Y:S03]  /*218a0*/  STL.64 [R1+0x7f0], R182 ;  /* 0x0007f0b601007387 */ /* 0x000fe60000100a00 */
[C---:B------:R-:W-:Y:S01]  /*218b0*/  IMAD.WIDE R158, R33.reuse, 0x4, R158 ;  /* 0x00000004219e7825 */ /* 0x040fe200078e029e */
[----:B------:R-:W-:Y:S01]  /*218c0*/  STL.64 [R1+0x7e0], R62 ;  /* 0x0007e03e01007387 */ /* 0x000fe20000100a00 */
[----:B-1----:R-:W1:Y:S02]  /*218d0*/  LDC R38, c[0x0][0x230] ;  /* 0x00008c00ff267b82 */ /* 0x002e640000000800 */
[C---:B------:R-:W-:Y:S01]  /*218e0*/  IMAD.WIDE R150, R33.reuse, 0x4, R150 ;  /* 0x0000000421967825 */ /* 0x040fe200078e0296 */
[----:B------:R-:W-:Y:S03]  /*218f0*/  STL.64 [R1+0x8c0], R158 ;  /* 0x0008c09e01007387 */ /* 0x000fe60000100a00 */
[C---:B------:R-:W-:Y:S01]  /*21900*/  IMAD.WIDE R66, R33.reuse, 0x4, R66 ;  /* 0x0000000421427825 */ /* 0x040fe200078e0242 */
[----:B------:R-:W-:Y:S01]  /*21910*/  STL.64 [R1+0x8d0], R150 ;  /* 0x0008d09601007387 */ /* 0x000fe20000100a00 */
[----:B------:R-:W3:Y:S02]  /*21920*/  LDC R39, c[0x0][0x230] ;  /* 0x00008c00ff277b82 */ /* 0x000ee40000000800 */
[C---:B------:R-:W-:Y:S01]  /*21930*/  IMAD.WIDE R44, R33.reuse, 0x4, R206 ;  /* 0x00000004212c7825 */ /* 0x040fe200078e02ce */
[----:B------:R-:W-:Y:S04]  /*21940*/  STL.64 [R1+0x8e0], R66 ;  /* 0x0008e04201007387 */ /* 0x000fe80000100a00 */
[----:B------:R-:W-:Y:S01]  /*21950*/  LDGSTS.E [R21+0x70008], desc[UR8][R182.64], !P6 ;  /* 0x70008000b6157fae */ /* 0x000fe2000f121848 */
[C---:B------:R-:W-:Y:S01]  /*21960*/  IMAD.WIDE R170, R33.reuse, 0x4, R170 ;  /* 0x0000000421aa7825 */ /* 0x040fe200078e02aa */
[----:B------:R-:W-:Y:S01]  /*21970*/  IADD3 R20, R34, -0x1ef, RZ ;  /* 0xfffffe1122147810 */ /* 0x000fe20007ffe0ff */
[----:B------:R-:W3:Y:S03]  /*21980*/  LDC R40, c[0x0][0x230] ;  /* 0x00008c00ff287b82 */ /* 0x000ee60000000800 */
[----:B------:R-:W-:Y:S04]  /*21990*/  STL.64 [R1+0x780], R170 ;  /* 0x000780aa01007387 */ /* 0x000fe80000100a00 */
[----:B------:R-:W-:Y:S01]  /*219a0*/  STL.64 [R1+0x8e8], R44 ;  /* 0x0008e82c01007387 */ /* 0x000fe20000100a00 */
[----:B------:R-:W-:Y:S01]  /*219b0*/  ISETP.GE.U32.AND P3, PT, R2, 0x7ffffd93, PT ;  /* 0x7ffffd930200780c */ /* 0x000fe20003f66070 */
[----:B------:R-:W3:Y:S02]  /*219c0*/  LDC R41, c[0x0][0x230] ;  /* 0x00008c00ff297b82 */ /* 0x000ee40000000800 */
[----:B------:R-:W-:Y:S04]  /*219d0*/  LDGSTS.E [R21+0x74008], desc[UR8][R170.64], !P6 ;  /* 0x74008000aa157fae */ /* 0x000fe8000f121848 */
[----:B------:R-:W-:Y:S01]  /*219e0*/  LDGSTS.E [R21+0x7000c], desc[UR8][R62.64], !P0 ;  /* 0x7000c0003e157fae */ /* 0x000fe2000c121848 */
[C---:B--2---:R-:W-:Y:S01]  /*219f0*/  IMAD.WIDE R48, R33.reuse, 0x4, R48 ;  /* 0x0000000421307825 */ /* 0x044fe200078e0230 */
[----:B------:R-:W2:Y:S03]  /*21a00*/  LDC R34, c[0x0][0x230] ;  /* 0x00008c00ff227b82 */ /* 0x000ea60000000800 */
[C---:B----4-:R-:W-:Y:S01]  /*21a10*/  IMAD.WIDE R52, R33.reuse, 0x4, R52 ;  /* 0x0000000421347825 */ /* 0x050fe200078e0234 */
[----:B------:R4:W-:Y:S03]  /*21a20*/  STL.64 [R1+0x7a0], R48 ;  /* 0x0007a03001007387 */ /* 0x0009e60000100a00 */
[C---:B------:R-:W-:Y:S01]  /*21a30*/  IMAD.WIDE R146, R33.reuse, 0x4, R146 ;  /* 0x0000000421927825 */ /* 0x040fe200078e0292 */
[----:B------:R1:W-:Y:S03]  /*21a40*/  STL.64 [R1+0x8b0], R52 ;  /* 0x0008b03401007387 */ /* 0x0003e60000100a00 */
[C---:B------:R-:W-:Y:S01]  /*21a50*/  IMAD.WIDE R54, R33.reuse, 0x4, R54 ;  /* 0x0000000421367825 */ /* 0x040fe200078e0236 */
[----:B------:R-:W-:Y:S03]  /*21a60*/  STL.64 [R1+0x8b8], R146 ;  /* 0x0008b89201007387 */ /* 0x000fe60000100a00 */
[----:B------:R-:W-:Y:S01]  /*21a70*/  IMAD.WIDE R42, R33, 0x4, R194 ;  /* 0x00000004212a7825 */ /* 0x000fe200078e02c2 */
[----:B------:R2:W-:Y:S04]  /*21a80*/  STL.64 [R1+0x8c8], R54 ;  /* 0x0008c83601007387 */ /* 0x0005e80000100a00 */
[----:B------:R2:W-:Y:S04]  /*21a90*/  STL.64 [R1+0x8d8], R42 ;  /* 0x0008d82a01007387 */ /* 0x0005e80000100a00 */
[----:B------:R2:W-:Y:S04]  /*21aa0*/  LDGSTS.E [R21+0x7400c], desc[UR8][R48.64], !P0 ;  /* 0x7400c00030157fae */ /* 0x0005e8000c121848 */
[----:B------:R-:W-:Y:S04]  /*21ab0*/  LDGSTS.E [R21+0x78000], desc[UR8][R158.64], !P1 ;  /* 0x780000009e157fae */ /* 0x000fe8000c921848 */
[----:B------:R-:W-:Y:S04]  /*21ac0*/  LDGSTS.E [R21+0x7c000], desc[UR8][R52.64], !P1 ;  /* 0x7c00000034157fae */ /* 0x000fe8000c921848 */
[----:B----4-:R-:W4:Y:S04]  /*21ad0*/  LDL.LU.64 R48, [R1+0x768] ;  /* 0x0007680001307983 */ /* 0x010f280000300a00 */
[----:B------:R-:W4:Y:S04]  /*21ae0*/  LDL.LU.64 R62, [R1+0x760] ;  /* 0x00076000013e7983 */ /* 0x000f280000300a00 */
[----:B------:R-:W4:Y:S04]  /*21af0*/  LDL.LU.64 R158, [R1+0x758] ;  /* 0x00075800019e7983 */ /* 0x000f280000300a00 */
[----:B-1----:R-:W4:Y:S01]  /*21b00*/  LDL.LU.64 R52, [R1+0x750] ;  /* 0x0007500001347983 */ /* 0x002f220000300a00 */
[----:B------:R-:W-:Y:S01]  /*21b10*/  ISETP.GE.U32.AND P4, PT, R20, 0x7ffffd92, PT ;  /* 0x7ffffd921400780c */ /* 0x000fe20003f86070 */
[----:B------:R-:W-:-:S02]  /*21b20*/  VIADD R2, R37, 0xfffffe10 ;  /* 0xfffffe1025027836 */ /* 0x000fc40000000000 */
[----:B------:R-:W-:Y:S01]  /*21b30*/  LDGSTS.E [R21+0x78004], desc[UR8][R150.64], !P3 ;  /* 0x7800400096157fae */ /* 0x000fe2000d921848 */
[----:B------:R-:W-:Y:S01]  /*21b40*/  VIADD R20, R35, 0xfffffe6f ;  /* 0xfffffe6f23147836 */ /* 0x000fe20000000000 */
[----:B------:R-:W1:Y:S01]  /*21b50*/  LDC R37, c[0x0][0x230] ;  /* 0x00008c00ff257b82 */ /* 0x000e620000000800 */
[----:B------:R-:W-:Y:S01]  /*21b60*/  ISETP.GE.U32.AND P5, PT, R2, 0x7ffffd91, PT ;  /* 0x7ffffd910200780c */ /* 0x000fe20003fa6070 */
[----:B------:R-:W-:Y:S01]  /*21b70*/  VIADD R2, R36, 0xfffffe6e ;  /* 0xfffffe6e24027836 */ /* 0x000fe20000000000 */
[----:B------:R-:W-:Y:S01]  /*21b80*/  LDGSTS.E [R21+0x7c004], desc[UR8][R146.64], !P3 ;  /* 0x7c00400092157fae */ /* 0x000fe2000d921848 */
[----:B------:R-:W-:-:S04]  /*21b90*/  ISETP.GE.U32.AND P1, PT, R20, 0x7ffffdf0, PT ;  /* 0x7ffffdf01400780c */ /* 0x000fc80003f26070 */
[----:B------:R-:W-:Y:S01]  /*21ba0*/  LDGSTS.E [R21+0x78008], desc[UR8][R66.64], !P4 ;  /* 0x7800800042157fae */ /* 0x000fe2000e121848 */
[----:B------:R-:W-:Y:S01]  /*21bb0*/  ISETP.GE.U32.AND P3, PT, R2, 0x7ffffdef, PT ;  /* 0x7ffffdef0200780c */ /* 0x000fe20003f66070 */
[----:B------:R-:W1:Y:S02]  /*21bc0*/  LDC R35, c[0x0][0x230] ;  /* 0x00008c00ff237b82 */ /* 0x000e640000000800 */
[----:B------:R-:W-:Y:S01]  /*21bd0*/  LDGSTS.E [R21+0x7c008], desc[UR8][R54.64], !P4 ;  /* 0x7c00800036157fae */ /* 0x000fe2000e121848 */
[----:B------:R-:W-:Y:S02]  /*21be0*/  VIADD R20, R38, 0xfffffe4f ;  /* 0xfffffe4f26147836 */ /* 0x000fe40000000000 */
[----:B---3--:R-:W-:Y:S01]  /*21bf0*/  VIADD R2, R39, 0xfffffe4e ;  /* 0xfffffe4e27027836 */ /* 0x008fe20000000000 */
[----:B------:R3:W-:Y:S01]  /*21c00*/  LDGSTS.E [R21+0x7800c], desc[UR8][R44.64], !P5 ;  /* 0x7800c0002c157fae */ /* 0x0007e2000e921848 */
[----:B--2---:R-:W-:Y:S01]  /*21c10*/  IADD3 R34, R34, -0x193, RZ ;  /* 0xfffffe6d22227810 */ /* 0x004fe20007ffe0ff */
[----:B------:R-:W2:Y:S02]  /*21c20*/  LDC R36, c[0x0][0x230] ;  /* 0x00008c00ff247b82 */ /* 0x000ea40000000800 */
[----:B------:R-:W2:Y:S01]  /*21c30*/  LDL.LU.64 R54, [R1+0x748] ;  /* 0x0007480001367983 */ /* 0x000ea20000300a00 */
[----:B------:R-:W-:-:S05]  /*21c40*/  ISETP.GE.U32.AND P6, PT, R20, 0x7ffffdd0, PT ;  /* 0x7ffffdd01400780c */ /* 0x000fca0003fc6070 */
[----:B------:R-:W2:Y:S01]  /*21c50*/  LDC R38, c[0x0][0x230] ;  /* 0x00008c00ff267b82 */ /* 0x000ea20000000800 */
[----:B------:R-:W2:Y:S04]  /*21c60*/  LDL.LU.64 R170, [R1+0x740] ;  /* 0x0007400001aa7983 */ /* 0x000ea80000300a00 */
[----:B------:R-:W2:Y:S01]  /*21c70*/  LDL.LU.64 R150, [R1+0x738] ;  /* 0x0007380001967983 */ /* 0x000ea20000300a00 */
[----:B------:R-:W-:Y:S02]  /*21c80*/  ISETP.GE.U32.AND P0, PT, R2, 0x7ffffdcf, PT ;  /* 0x7ffffdcf0200780c */ /* 0x000fe40003f06070 */
[----:B------:R-:W2:Y:S01]  /*21c90*/  LDC R39, c[0x0][0x230] ;  /* 0x00008c00ff277b82 */ /* 0x000ea20000000800 */
[----:B------:R-:W2:Y:S01]  /*21ca0*/  LDL.LU.64 R146, [R1+0x730] ;  /* 0x0007300001927983 */ /* 0x000ea20000300a00 */
[----:B------:R-:W-:Y:S01]  /*21cb0*/  IADD3 R20, R40, -0x1b3, RZ ;  /* 0xfffffe4d28147810 */ /* 0x000fe20007ffe0ff */
[----:B------:R-:W-:-:S02]  /*21cc0*/  VIADD R2, R41, 0xfffffe4c ;  /* 0xfffffe4c29027836 */ /* 0x000fc40000000000 */
[----:B------:R1:W-:Y:S01]  /*21cd0*/  LDGSTS.E [R21+0x7c00c], desc[UR8][R42.64], !P5 ;  /* 0x7c00c0002a157fae */ /* 0x0003e2000e921848 */
[----:B----4-:R-:W-:-:S04]  /*21ce0*/  IMAD.WIDE R48, R33, 0x4, R48 ;  /* 0x0000000421307825 */ /* 0x010fc800078e0230 */
[C---:B---3--:R-:W-:Y:S01]  /*21cf0*/  IMAD.WIDE R44, R33.reuse, 0x4, R62 ;  /* 0x00000004212c7825 */ /* 0x048fe200078e023e */
[----:B------:R3:W-:Y:S03]  /*21d00*/  STL.64 [R1+0x140], R48 ;  /* 0x0001403001007387 */ /* 0x0007e60000100a00 */
[C---:B-1----:R-:W-:Y:S01]  /*21d10*/  IMAD.WIDE R42, R33.reuse, 0x4, R158 ;  /* 0x00000004212a7825 */ /* 0x042fe200078e029e */
[----:B------:R1:W-:Y:S03]  /*21d20*/  STL.64 [R1+0x148], R44 ;  /* 0x0001482c01007387 */ /* 0x0003e60000100a00 */
[----:B------:R-:W-:Y:S01]  /*21d30*/  IMAD.WIDE R40, R33, 0x4, R52 ;  /* 0x0000000421287825 */ /* 0x000fe200078e0234 */
[----:B------:R-:W4:Y:S04]  /*21d40*/  LDL.LU.64 R62, [R1+0x370] ;  /* 0x00037000013e7983 */ /* 0x000f280000300a00 */
[----:B------:R-:W4:Y:S04]  /*21d50*/  LDL.LU.64 R52, [R1+0x378] ;  /* 0x0003780001347983 */ /* 0x000f280000300a00 */
[----:B------:R1:W-:Y:S04]  /*21d60*/  STL.64 [R1+0x150], R42 ;  /* 0x0001502a01007387 */ /* 0x0003e80000100a00 */
[----:B------:R1:W-:Y:S04]  /*21d70*/  STL.64 [R1+0x158], R40 ;  /* 0x0001582801007387 */ /* 0x0003e80000100a00 */
[----:B------:R-:W-:Y:S04]  /*21d80*/  LDGSTS.E [R22+0x60000], desc[UR8][R48.64], !P1 ;  /* 0x6000000030167fae */ /* 0x000fe8000c921848 */
[----:B------:R-:W4:Y:S01]  /*21d90*/  LDL.LU.64 R158, [R1+0x390] ;  /* 0x00039000019e7983 */ /* 0x000f220000300a00 */
[----:B------:R-:W-:-:S02]  /*21da0*/  ISETP.GE.U32.AND P4, PT, R34, 0x7ffffdee, PT ;  /* 0x7ffffdee2200780c */ /* 0x000fc40003f86070 */
[----:B------:R-:W1:Y:S01]  /*21db0*/  LDC R34, c[0x0][0x230] ;  /* 0x00008c00ff227b82 */ /* 0x000e620000000800 */
[----:B------:R-:W-:Y:S01]  /*21dc0*/  VIADD R21, R37, 0xfffffe6c ;  /* 0xfffffe6c25157836 */ /* 0x000fe20000000000 */
[----:B------:R1:W-:Y:S04]  /*21dd0*/  LDGSTS.E [R22+0x64000], desc[UR8][R44.64], !P1 ;  /* 0x640000002c167fae */ /* 0x0003e8000c921848 */
[----:B---3--:R-:W3:Y:S01]  /*21de0*/  LDL.LU.64 R48, [R1+0x398] ;  /* 0x0003980001307983 */ /* 0x008ee20000300a00 */
[----:B------:R-:W-:Y:S01]  /*21df0*/  ISETP.GE.U32.AND P5, PT, R21, 0x7ffffded, PT ;  /* 0x7ffffded1500780c */ /* 0x000fe20003fa6070 */
[C---:B--2---:R-:W-:Y:S01]  /*21e00*/  IMAD.WIDE R54, R33.reuse, 0x4, R54 ;  /* 0x0000000421367825 */ /* 0x044fe200078e0236 */
[----:B------:R-:W2:Y:S01]  /*21e10*/  LDC R37, c[0x0][0x230] ;  /* 0x00008c00ff257b82 */ /* 0x000ea20000000800 */
[----:B------:R1:W-:Y:S02]  /*21e20*/  LDGSTS.E [R22+0x60004], desc[UR8][R42.64], !P3 ;  /* 0x600040002a167fae */ /* 0x0003e4000d921848 */
[----:B-1----:R-:W-:-:S02]  /*21e30*/  IMAD.WIDE R44, R33, 0x4, R170 ;  /* 0x00000004212c7825 */ /* 0x002fc400078e02aa */
[----:B------:R1:W-:Y:S01]  /*21e40*/  LDGSTS.E [R22+0x64004], desc[UR8][R40.64], !P3 ;  /* 0x6400400028167fae */ /* 0x0003e2000d921848 */
[----:B------:R-:W-:Y:S02]  /*21e50*/  ISETP.GE.U32.AND P1, PT, R20, 0x7ffffdce, PT ;  /* 0x7ffffdce1400780c */ /* 0x000fe40003f26070 */
[----:B------:R-:W2:Y:S01]  /*21e60*/  LDC R21, c[0x0][0x230] ;  /* 0x00008c00ff157b82 */ /* 0x000ea20000000800 */
[----:B------:R1:W-:Y:S01]  /*21e70*/  STL.64 [R1+0x160], R54 ;  /* 0x0001603601007387 */ /* 0x0003e20000100a00 */
[----:B------:R-:W-:-:S03]  /*21e80*/  IMAD.WIDE R42, R33, 0x4, R150 ;  /* 0x00000004212a7825 */ /* 0x000fc600078e0296 */
[----:B------:R4:W-:Y:S01]  /*21e90*/  STL.64 [R1+0x168], R44 ;  /* 0x0001682c01007387 */ /* 0x0009e20000100a00 */
[----:B-1----:R-:W-:-:S03]  /*21ea0*/  IMAD.WIDE R40, R33, 0x4, R146 ;  /* 0x0000000421287825 */ /* 0x002fc600078e0292 */
[----:B------:R-:W2:Y:S04]  /*21eb0*/  LDL.LU.64 R170, [R1+0x3a8] ;  /* 0x0003a80001aa7983 */ /* 0x000ea80000300a00 */
[----:B------:R-:W2:Y:S01]  /*21ec0*/  LDL.LU.64 R150, [R1+0x3b0] ;  /* 0x0003b00001967983 */ /* 0x000ea20000300a00 */
[----:B------:R-:W-:-:S03]  /*21ed0*/  VIADD R20, R35, 0xfffffe2f ;  /* 0xfffffe2f23147836 */ /* 0x000fc60000000000 */
[----:B------:R1:W-:Y:S04]  /*21ee0*/  STL.64 [R1+0x170], R42 ;  /* 0x0001702a01007387 */ /* 0x0003e80000100a00 */
[----:B------:R-:W-:Y:S04]  /*21ef0*/  LDGSTS.E [R22+0x60008], desc[UR8][R54.64], !P4 ;  /* 0x6000800036167fae */ /* 0x000fe8000e121848 */
[----:B------:R1:W-:Y:S04]  /*21f00*/  STL.64 [R1+0x178], R40 ;  /* 0x0001782801007387 */ /* 0x0003e80000100a00 */
[----:B------:R4:W-:Y:S04]  /*21f10*/  LDGSTS.E [R22+0x64008], desc[UR8][R44.64], !P4 ;  /* 0x640080002c167fae */ /* 0x0009e8000e121848 */
[----:B------:R-:W2:Y:S01]  /*21f20*/  LDL.LU.64 R54, [R1+0x3c8] ;  /* 0x0003c80001367983 */ /* 0x000ea20000300a00 */
[----:B------:R-:W-:-:S03]  /*21f30*/  ISETP.GE.U32.AND P4, PT, R20, 0x7ffffdb0, PT ;  /* 0x7ffffdb01400780c */ /* 0x000fc60003f86070 */
[----:B------:R-:W2:Y:S01]  /*21f40*/  LDL.LU.64 R146, [R1+0x3d0] ;  /* 0x0003d00001927983 */ /* 0x000ea20000300a00 */
[----:B------:R-:W-:-:S03]  /*21f50*/  IADD3 R20, R34, -0x1d3, RZ ;  /* 0xfffffe2d22147810 */ /* 0x000fc60007ffe0ff */
[----:B------:R1:W-:Y:S04]  /*21f60*/  LDGSTS.E [R22+0x6000c], desc[UR8][R42.64], !P5 ;  /* 0x6000c0002a167fae */ /* 0x0003e8000e921848 */
[----:B------:R1:W-:Y:S01]  /*21f70*/  LDGSTS.E [R22+0x6400c], desc[UR8][R40.64], !P5 ;  /* 0x6400c00028167fae */ /* 0x0003e2000e921848 */
[----:B----4-:R-:W-:-:S04]  /*21f80*/  IMAD.WIDE R44, R33, 0x4, R62 ;  /* 0x00000004212c7825 */ /* 0x010fc800078e023e */
[C---:B-1----:R-:W-:Y:S01]  /*21f90*/  IMAD.WIDE R42, R33.reuse, 0x4, R52 ;  /* 0x00000004212a7825 */ /* 0x042fe200078e0234 */
[----:B------:R-:W-:Y:S01]  /*21fa0*/  ISETP.GE.U32.AND P3, PT, R2, 0x7ffffdcd, PT ;  /* 0x7ffffdcd0200780c */ /* 0x000fe20003f66070 */
[----:B------:R-:W4:Y:S04]  /*21fb0*/  LDL.LU.64 R52, [R1+0x728] ;  /* 0x0007280001347983 */ /* 0x000f280000300a00 */
[----:B------:R2:W-:Y:S04]  /*21fc0*/  STL.64 [R1+0x370], R44 ;  /* 0x0003702c01007387 */ /* 0x0005e80000100a00 */
[----:B------:R1:W-:Y:S01]  /*21fd0*/  STL.64 [R1+0x378], R42 ;  /* 0x0003782a01007387 */ /* 0x0003e20000100a00 */
[----:B------:R-:W-:-:S03]  /*21fe0*/  IMAD.WIDE R40, R33, 0x4, R158 ;  /* 0x0000000421287825 */ /* 0x000fc600078e029e */
[----:B------:R2:W-:Y:S04]  /*21ff0*/  LDGSTS.E [R22+0x68000], desc[UR8][R44.64], !P6 ;  /* 0x680000002c167fae */ /* 0x0005e8000f121848 */
[----:B------:R-:W4:Y:S01]  /*22000*/  LDL.LU.64 R158, [R1+0x720] ;  /* 0x00072000019e7983 */ /* 0x000f220000300a00 */
[----:B---3--:R-:W-:-:S03]  /*22010*/  IMAD.WIDE R34, R33, 0x4, R48 ;  /* 0x0000000421227825 */ /* 0x008fc600078e0230 */
[----:B------:R-:W-:Y:S04]  /*22020*/  STL.64 [R1+0x390], R40 ;  /* 0x0003902801007387 */ /* 0x000fe80000100a00 */
[----:B------:R3:W-:Y:S04]  /*22030*/  STL.64 [R1+0x398], R34 ;  /* 0x0003982201007387 */ /* 0x0007e80000100a00 */
[----:B------:R-:W4:Y:S04]  /*22040*/  LDL.LU.64 R62, [R1+0x718] ;  /* 0x00071800013e7983 */ /* 0x000f280000300a00 */
[----:B------:R-:W4:Y:S01]  /*22050*/  LDL.LU.64 R48, [R1+0x710] ;  /* 0x0007100001307983 */ /* 0x000f220000300a00 */
[----:B------:R-:W-:-:S02]  /*22060*/  VIADD R2, R36, 0xfffffe2e ;  /* 0xfffffe2e24027836 */ /* 0x000fc40000000000 */
[----:B------:R-:W3:Y:S01]  /*22070*/  LDC R36, c[0x0][0x230] ;  /* 0x00008c00ff247b82 */ /* 0x000ee20000000800 */
[----:B------:R1:W-:Y:S02]  /*22080*/  LDGSTS.E [R22+0x6c000], desc[UR8][R42.64], !P6 ;  /* 0x6c0000002a167fae */ /* 0x0003e4000f121848 */
[----:B------:R-:W-:Y:S01]  /*22090*/  ISETP.GE.U32.AND P5, PT, R2, 0x7ffffdaf, PT ;  /* 0x7ffffdaf0200780c */ /* 0x000fe20003fa6070 */
[----:B------:R-:W-:Y:S01]  /*220a0*/  VIADD R2, R38, 0xfffffe2c ;  /* 0xfffffe2c26027836 */ /* 0x000fe20000000000 */
[----:B------:R-:W-:Y:S01]  /*220b0*/  LDGSTS.E [R22+0x68004], desc[UR8][R40.64], !P0 ;  /* 0x6800400028167fae */ /* 0x000fe2000c121848 */
[----:B--2---:R-:W-:-:S03]  /*220c0*/  IMAD.WIDE R44, R33, 0x4, R170 ;  /* 0x00000004212c7825 */ /* 0x004fc600078e02aa */
[----:B------:R3:W-:Y:S01]  /*220d0*/  LDGSTS.E [R22+0x6c004], desc[UR8][R34.64], !P0 ;  /* 0x6c00400022167fae */ /* 0x0007e2000c121848 */
[----:B------:R-:W-:Y:S01]  /*220e0*/  ISETP.GE.U32.AND P0, PT, R2, 0x7ffffdad, PT ;  /* 0x7ffffdad0200780c */ /* 0x000fe20003f06070 */
[----:B------:R-:W-:Y:S02]  /*220f0*/  VIADD R2, R39, 0xfffffe0e ;  /* 0xfffffe0e27027836 */ /* 0x000fe40000000000 */
[C---:B-1----:R-:W-:Y:S01]  /*22100*/  IMAD.WIDE R42, R33.reuse, 0x4, R150 ;  /* 0x00000004212a7825 */ /* 0x042fe200078e0296 */
[----:B------:R-:W-:Y:S04]  /*22110*/  STL.64 [R1+0x3a8], R44 ;  /* 0x0003a82c01007387 */ /* 0x000fe80000100a00 */
[----:B------:R4:W-:Y:S01]  /*22120*/  STL.64 [R1+0x3b0], R42 ;  /* 0x0003b02a01007387 */ /* 0x0009e20000100a00 */
[----:B------:R-:W-:Y:S01]  /*22130*/  ISETP.GE.U32.AND P6, PT, R20, 0x7ffffdae, PT ;  /* 0x7ffffdae1400780c */ /* 0x000fe20003fc6070 */
[----:B---3--:R-:W1:Y:S02]  /*22140*/  LDC R34, c[0x0][0x230] ;  /* 0x00008c00ff227b82 */ /* 0x008e640000000800 */
[----:B------:R-:W-:Y:S04]  /*22150*/  LDGSTS.E [R22+0x68008], desc[UR8][R44.64], !P1 ;  /* 0x680080002c167fae */ /* 0x000fe8000c921848 */
[----:B------:R4:W-:Y:S02]  /*22160*/  LDGSTS.E [R22+0x6c008], desc[UR8][R42.64], !P1 ;  /* 0x6c0080002a167fae */ /* 0x0009e4000c921848 */
[----:B------:R-:W2:Y:S01]  /*22170*/  LDC R35, c[0x0][0x230] ;  /* 0x00008c00ff237b82 */ /* 0x000ea20000000800 */
[----:B------:R-:W-:-:S04]  /*22180*/  IMAD.WIDE R40, R33, 0x4, R54 ;  /* 0x0000000421287825 */ /* 0x000fc800078e0236 */
[----:B------:R-:W-:Y:S01]  /*22190*/  IMAD.WIDE R38, R33, 0x4, R146 ;  /* 0x0000000421267825 */ /* 0x000fe200078e0292 */
[----:B------:R3:W-:Y:S04]  /*221a0*/  STL.64 [R1+0x3c8], R40 ;  /* 0x0003c82801007387 */ /* 0x0007e80000100a00 */
[----:B------:R3:W-:Y:S04]  /*221b0*/  STL.64 [R1+0x3d0], R38 ;  /* 0x0003d02601007387 */ /* 0x0007e80000100a00 */
[----:B------:R-:W2:Y:S04]  /*221c0*/  LDL.LU.64 R170, [R1+0x708] ;  /* 0x0007080001aa7983 */ /* 0x000ea80000300a00 */
[----:B------:R-:W2:Y:S04]  /*221d0*/  LDL.LU.64 R150, [R1+0x6f0] ;  /* 0x0006f00001967983 */ /* 0x000ea80000300a00 */
[----:B------:R3:W-:Y:S04]  /*221e0*/  LDGSTS.E [R22+0x6800c], desc[UR8][R40.64], !P3 ;  /* 0x6800c00028167fae */ /* 0x0007e8000d921848 */
[----:B------:R-:W2:Y:S01]  /*221f0*/  LDL.LU.64 R54, [R1+0x6d0] ;  /* 0x0006d00001367983 */ /* 0x000ea20000300a00 */
[----:B------:R-:W-:-:S03]  /*22200*/  VIADD R20, R37, 0xfffffe0f ;  /* 0xfffffe0f25147836 */ /* 0x000fc60000000000 */
[----:B------:R-:W2:Y:S04]  /*22210*/  LDL.LU.64 R146, [R1+0x6b8] ;  /* 0x0006b80001927983 */ /* 0x000ea80000300a00 */
[----:B------:R1:W-:Y:S01]  /*22220*/  LDGSTS.E [R22+0x6c00c], desc[UR8][R38.64], !P3 ;  /* 0x6c00c00026167fae */ /* 0x0003e2000d921848 */
[----:B------:R-:W-:Y:S01]  /*22230*/  ISETP.GE.U32.AND P3, PT, R2, 0x7ffffd8f, PT ;  /* 0x7ffffd8f0200780c */ /* 0x000fe20003f66070 */
[----:B------:R-:W-:Y:S02]  /*22240*/  VIADD R2, R36, 0xfffffe0c ;  /* 0xfffffe0c24027836 */ /* 0x000fe40000000000 */
[C---:B----4-:R-:W-:Y:S02]  /*22250*/  IMAD.WIDE R42, R33.reuse, 0x4, R52 ;  /* 0x00000004212a7825 */ /* 0x050fe400078e0234 */
[----:B------:R-:W4:Y:S04]  /*22260*/  LDL.LU.64 R52, [R1+0x6a8] ;  /* 0x0006a80001347983 */ /* 0x000f280000300a00 */
[----:B------:R-:W4:Y:S04]  /*22270*/  LDL.LU.64 R206, [R1+0x698] ;  /* 0x0006980001ce7983 */ /* 0x000f280000300a00 */
[----:B------:R-:W-:Y:S01]  /*22280*/  STL.64 [R1+0x728], R42 ;  /* 0x0007282a01007387 */ /* 0x000fe20000100a00 */
[----:B---3--:R-:W-:Y:S01]  /*22290*/  IMAD.WIDE R40, R33, 0x4, R158 ;  /* 0x0000000421287825 */ /* 0x008fe200078e029e */
[----:B------:R-:W-:-:S02]  /*222a0*/  ISETP.GE.U32.AND P1, PT, R20, 0x7ffffd90, PT ;  /* 0x7ffffd901400780c */ /* 0x000fc40003f26070 */
[----:B------:R-:W3:Y:S04]  /*222b0*/  LDL.LU.64 R158, [R1+0x700] ;  /* 0x00070000019e7983 */ /* 0x000ee80000300a00 */
[----:B------:R-:W-:Y:S01]  /*222c0*/  STL.64 [R1+0x720], R40 ;  /* 0x0007202801007387 */ /* 0x000fe20000100a00 */
[----:B-1----:R-:W-:-:S03]  /*222d0*/  IMAD.WIDE R38, R33, 0x4, R62 ;  /* 0x0000000421267825 */ /* 0x002fc600078e023e */
[----:B------:R-:W-:Y:S01]  /*222e0*/  LDGSTS.E [R22+0x70000], desc[UR8][R42.64], !P4 ;  /* 0x700000002a167fae */ /* 0x000fe2000e121848 */
[----:B------:R-:W-:-:S03]  /*222f0*/  IMAD.WIDE R36, R33, 0x4, R48 ;  /* 0x0000000421247825 */ /* 0x000fc600078e0230 */
[----:B------:R-:W3:Y:S04]  /*22300*/  LDL.LU.64 R62, [R1+0x6e8] ;  /* 0x0006e800013e7983 */ /* 0x000ee80000300a00 */
[----:B------:R-:W-:Y:S04]  /*22310*/  STL.64 [R1+0x718], R38 ;  /* 0x0007182601007387 */ /* 0x000fe80000100a00 */
[----:B------:R-:W3:Y:S04]  /*22320*/  LDL.LU.64 R48, [R1+0x6c8] ;  /* 0x0006c80001307983 */ /* 0x000ee80000300a00 */
[----:B------:R1:W-:Y:S04]  /*22330*/  STL.64 [R1+0x710], R36 ;  /* 0x0007102401007387 */ /* 0x0003e80000100a00 */
[----:B------:R-:W3:Y:S04]  /*22340*/  LDL.LU.64 R66, [R1+0x6b0] ;  /* 0x0006b00001427983 */ /* 0x000ee80000300a00 */
[----:B------:R-:W3:Y:S04]  /*22350*/  LDL.LU.64 R194, [R1+0x6a0] ;  /* 0x0006a00001c27983 */ /* 0x000ee80000300a00 */
[----:B------:R-:W3:Y:S01]  /*22360*/  LDL.LU.64 R182, [R1+0x688] ;  /* 0x0006880001b67983 */ /* 0x000ee20000300a00 */
[----:B------:R-:W-:-:S02]  /*22370*/  IADD3 R20, R21, -0x1f3, RZ ;  /* 0xfffffe0d15147810 */ /* 0x000fc40007ffe0ff */
[----:B------:R-:W3:Y:S01]  /*22380*/  LDC R21, c[0x0][0x230] ;  /* 0x00008c00ff157b82 */ /* 0x000ee20000000800 */
[----:B------:R-:W-:Y:S01]  /*22390*/  LDGSTS.E [R22+0x74000], desc[UR8][R40.64], !P4 ;  /* 0x7400000028167fae */ /* 0x000fe2000e121848 */
[----:B------:R-:W-:-:S03]  /*223a0*/  ISETP.GE.U32.AND P4, PT, R20, 0x7ffffd8e, PT ;  /* 0x7ffffd8e1400780c */ /* 0x000fc60003f86070 */
[----:B------:R-:W-:Y:S01]  /*223b0*/  LDGSTS.E [R22+0x70004], desc[UR8][R38.64], !P5 ;  /* 0x7000400026167fae */ /* 0x000fe2000e921848 */
[----:B------:R-:W-:-:S03]  /*223c0*/  VIADD R20, R34, 0xfffffe6b ;  /* 0xfffffe6b22147836 */ /* 0x000fc60000000000 */
[----:B------:R1:W-:Y:S01]  /*223d0*/  LDGSTS.E [R22+0x74004], desc[UR8][R36.64], !P5 ;  /* 0x7400400024167fae */ /* 0x0003e2000e921848 */
[----:B--2---:R-:W-:-:S04]  /*223e0*/  IMAD.WIDE R170, R33, 0x4, R170 ;  /* 0x0000000421aa7825 */ /* 0x004fc800078e02aa */
[C---:B------:R-:W-:Y:S01]  /*223f0*/  IMAD.WIDE R150, R33.reuse, 0x4, R150 ;  /* 0x0000000421967825 */ /* 0x040fe200078e0296 */
[----:B------:R-:W-:Y:S03]  /*22400*/  STL.64 [R1+0x708], R170 ;  /* 0x000708aa01007387 */ /* 0x000fe60000100a00 */
[C---:B------:R-:W-:Y:S01]  /*22410*/  IMAD.WIDE R54, R33.reuse, 0x4, R54 ;  /* 0x0000000421367825 */ /* 0x040fe200078e0236 */
[----:B------:R-:W-:Y:S03]  /*22420*/  STL.64 [R1+0x6f0], R150 ;  /* 0x0006f09601007387 */ /* 0x000fe60000100a00 */
[----:B------:R-:W-:Y:S01]  /*22430*/  IMAD.WIDE R146, R33, 0x4, R146 ;  /* 0x0000000421927825 */ /* 0x000fe200078e0292 */
[----:B------:R-:W-:Y:S01]  /*22440*/  STL.64 [R1+0x740], R54 ;  /* 0x0007403601007387 */ /* 0x000fe20000100a00 */
[----:B------:R-:W-:Y:S01]  /*22450*/  ISETP.GE.U32.AND P5, PT, R2, 0x7ffffd8d, PT ;  /* 0x7ffffd8d0200780c */ /* 0x000fe20003fa6070 */
[----:B-1----:R-:W1:Y:S02]  /*22460*/  LDC R37, c[0x0][0x230] ;  /* 0x00008c00ff257b82 */ /* 0x002e640000000800 */
[----:B------:R-:W-:Y:S01]  /*22470*/  STL.64 [R1+0x890], R146 ;  /* 0x0008909201007387 */ /* 0x000fe20000100a00 */
[----:B------:R-:W-:-:S03]  /*22480*/  VIADD R2, R35, 0xfffffe6a ;  /* 0xfffffe6a23027836 */ /* 0x000fc60000000000 */
[----:B------:R-:W-:Y:S02]  /*22490*/  LDGSTS.E [R22+0x70008], desc[UR8][R170.64], !P6 ;  /* 0x70008000aa167fae */ /* 0x000fe4000f121848 */
[----:B------:R-:W2:Y:S08]  /*224a0*/  LDC R38, c[0x0][0x230] ;  /* 0x00008c00ff267b82 */ /* 0x000eb00000000800 */
[----:B------:R-:W2:Y:S08]  /*224b0*/  LDC R39, c[0x0][0x230] ;  /* 0x00008c00ff277b82 */ /* 0x000eb00000000800 */
[----:B------:R-:W2:Y:S08]  /*224c0*/  LDC R36, c[0x0][0x230] ;  /* 0x00008c00ff247b82 */ /* 0x000eb00000000800 */
[----:B------:R-:W2:Y:S01]  /*224d0*/  LDC R40, c[0x0][0x230] ;  /* 0x00008c00ff287b82 */ /* 0x000ea20000000800 */
[----:B----4-:R-:W-:-:S04]  /*224e0*/  IMAD.WIDE R52, R33, 0x4, R52 ;  /* 0x0000000421347825 */ /* 0x010fc800078e0234 */
[C---:B------:R-:W-:Y:S01]  /*224f0*/  IMAD.WIDE R42, R33.reuse, 0x4, R206 ;  /* 0x00000004212a7825 */ /* 0x040fe200078e02ce */
[----:B------:R-:W-:Y:S03]  /*22500*/  STL.64 [R1+0x8a0], R52 ;  /* 0x0008a03401007387 */ /* 0x000fe60000100a00 */
[----:B---3--:R-:W-:-:S05]  /*22510*/  IMAD.WIDE R158, R33, 0x4, R158 ;  /* 0x00000004219e7825 */ /* 0x008fca00078e029e */
[----:B------:R-:W-:Y:S04]  /*22520*/  STL.64 [R1+0x6a8], R158 ;  /* 0x0006a89e01007387 */ /* 0x000fe80000100a00 */
[----:B------:R-:W-:Y:S04]  /*22530*/  STL.64 [R1+0x8a8], R42 ;  /* 0x0008a82a01007387 */ /* 0x000fe80000100a00 */
[----:B------:R-:W-:Y:S01]  /*22540*/  LDGSTS.E [R22+0x74008], desc[UR8][R158.64], !P6 ;  /* 0x740080009e167fae */ /* 0x000fe2000f121848 */
[----:B------:R-:W-:-:S03]  /*22550*/  IMAD.WIDE R62, R33, 0x4, R62 ;  /* 0x00000004213e7825 */ /* 0x000fc600078e023e */
[----:B------:R-:W-:Y:S01]  /*22560*/  LDGSTS.E [R22+0x7000c], desc[UR8][R150.64], !P0 ;  /* 0x7000c00096167fae */ /* 0x000fe2000c121848 */
[----:B------:R-:W-:-:S03]  /*22570*/  IMAD.WIDE R48, R33, 0x4, R48 ;  /* 0x0000000421307825 */ /* 0x000fc600078e0230 */
[----:B------:R3:W-:Y:S01]  /*22580*/  STL.64 [R1+0x6b8], R62 ;  /* 0x0006b83e01007387 */ /* 0x0007e20000100a00 */
[----:B------:R-:W-:-:S03]  /*22590*/  IMAD.WIDE R66, R33, 0x4, R66 ;  /* 0x0000000421427825 */ /* 0x000fc600078e0242 */
[----:B------:R4:W-:Y:S01]  /*225a0*/  STL.64 [R1+0x730], R48 ;  /* 0x0007303001007387 */ /* 0x0009e20000100a00 */
[----:B------:R-:W-:-:S03]  /*225b0*/  IMAD.WIDE R44, R33, 0x4, R194 ;  /* 0x00000004212c7825 */ /* 0x000fc600078e02c2 */
[----:B------:R-:W-:Y:S01]  /*225c0*/  STL.64 [R1+0x738], R66 ;  /* 0x0007384201007387 */ /* 0x000fe20000100a00 */
[----:B------:R-:W-:-:S03]  /*225d0*/  IMAD.WIDE R34, R33, 0x4, R182 ;  /* 0x0000000421227825 */ /* 0x000fc600078e02b6 */
[----:B------:R-:W-:Y:S04]  /*225e0*/  STL.64 [R1+0x748], R44 ;  /* 0x0007482c01007387 */ /* 0x000fe80000100a00 */
[----:B------:R2:W-:Y:S04]  /*225f0*/  STL.64 [R1+0x898], R34 ;  /* 0x0008982201007387 */ /* 0x0005e80000100a00 */
[----:B------:R-:W-:Y:S04]  /*22600*/  LDGSTS.E [R22+0x7400c], desc[UR8][R62.64], !P0 ;  /* 0x7400c0003e167fae */ /* 0x000fe8000c121848 */
[----:B------:R-:W-:Y:S04]  /*22610*/  LDGSTS.E [R22+0x78000], desc[UR8][R54.64], !P1 ;  /* 0x7800000036167fae */ /* 0x000fe8000c921848 */
[----:B------:R-:W-:Y:S04]  /*22620*/  LDGSTS.E [R22+0x7c000], desc[UR8][R48.64], !P1 ;  /* 0x7c00000030167fae */ /* 0x000fe8000c921848 */
[----:B---3--:R-:W3:Y:S04]  /*22630*/  LDL.LU.64 R62, [R1+0x678] ;  /* 0x00067800013e7983 */ /* 0x008ee80000300a00 */
[----:B------:R-:W3:Y:S04]  /*22640*/  LDL.LU.64 R158, [R1+0x670] ;  /* 0x00067000019e7983 */ /* 0x000ee80000300a00 */
[----:B------:R-:W3:Y:S04]  /*22650*/  LDL.LU.64 R54, [R1+0x668] ;  /* 0x0006680001367983 */ /* 0x000ee80000300a00 */
[----:B----4-:R-:W4:Y:S01]  /*22660*/  LDL.LU.64 R48, [R1+0x660] ;  /* 0x0006600001307983 */ /* 0x010f220000300a00 */
[----:B------:R-:W-:-:S03]  /*22670*/  ISETP.GE.U32.AND P1, PT, R20, 0x7ffffdec, PT ;  /* 0x7ffffdec1400780c */ /* 0x000fc60003f26070 */
[----:B------:R-:W4:Y:S01]  /*22680*/  LDL.LU.64 R170, [R1+0x650] ;  /* 0x0006500001aa7983 */ /* 0x000f220000300a00 */
[----:B-1----:R-:W-:Y:S02]  /*22690*/  VIADD R20, R37, 0xfffffe4b ;  /* 0xfffffe4b25147836 */ /* 0x002fe40000000000 */
[----:B------:R-:W1:Y:S01]  /*226a0*/  LDC R37, c[0x0][0x230] ;  /* 0x00008c00ff257b82 */ /* 0x000e620000000800 */
[----:B------:R-:W4:Y:S04]  /*226b0*/  LDL.LU.64 R150, [R1+0x648] ;  /* 0x0006480001967983 */ /* 0x000f280000300a00 */
[----:B------:R-:W-:Y:S04]  /*226c0*/  LDGSTS.E [R22+0x78004], desc[UR8][R146.64], !P3 ;  /* 0x7800400092167fae */ /* 0x000fe8000d921848 */
[----:B------:R-:W-:Y:S04]  /*226d0*/  LDGSTS.E [R22+0x7c004], desc[UR8][R66.64], !P3 ;  /* 0x7c00400042167fae */ /* 0x000fe8000d921848 */
[----:B------:R-:W-:Y:S04]  /*226e0*/  LDGSTS.E [R22+0x78008], desc[UR8][R52.64], !P4 ;  /* 0x7800800034167fae */ /* 0x000fe8000e121848 */
[----:B------:R-:W4:Y:S01]  /*226f0*/  LDL.LU.64 R146, [R1+0x640] ;  /* 0x0006400001927983 */ /* 0x000f220000300a00 */
[----:B------:R-:W-:-:S03]  /*22700*/  ISETP.GE.U32.AND P3, PT, R2, 0x7ffffdeb, PT ;  /* 0x7ffffdeb0200780c */ /* 0x000fc60003f66070 */
[----:B------:R-:W-:Y:S01]  /*22710*/  LDGSTS.E [R22+0x7c008], desc[UR8][R44.64], !P4 ;  /* 0x7c0080002c167fae */ /* 0x000fe2000e121848 */
[----:B------:R-:W-:-:S03]  /*22720*/  ISETP.GE.U32.AND P6, PT, R20, 0x7ffffdcc, PT ;  /* 0x7ffffdcc1400780c */ /* 0x000fc60003fc6070 */
[----:B------:R-:W4:Y:S01]  /*22730*/  LDL.LU.64 R52, [R1+0x638] ;  /* 0x0006380001347983 */ /* 0x000f220000300a00 */
[----:B--2---:R-:W-:Y:S01]  /*22740*/  VIADD R2, R38, 0xfffffe4a ;  /* 0xfffffe4a26027836 */ /* 0x004fe20000000000 */
[----:B------:R-:W-:Y:S02]  /*22750*/  IADD3 R20, R39, -0x1b7, RZ ;  /* 0xfffffe4927147810 */ /* 0x000fe40007ffe0ff */
[----:B------:R-:W-:Y:S04]  /*22760*/  LDGSTS.E [R22+0x7800c], desc[UR8][R42.64], !P5 ;  /* 0x7800c0002a167fae */ /* 0x000fe8000e921848 */
[----:B------:R2:W-:Y:S02]  /*22770*/  LDGSTS.E [R22+0x7c00c], desc[UR8][R34.64], !P5 ;  /* 0x7c00c00022167fae */ /* 0x0005e4000e921848 */
[----:B--2---:R-:W2:Y:S08]  /*22780*/  LDC R34, c[0x0][0x230] ;  /* 0x00008c00ff227b82 */ /* 0x004eb00000000800 */
[----:B------:R-:W1:Y:S01]  /*22790*/  LDC R35, c[0x0][0x230] ;  /* 0x00008c00ff237b82 */ /* 0x000e620000000800 */
[----:B---3--:R-:W-:-:S04]  /*227a0*/  IMAD.WIDE R62, R33, 0x4, R62 ;  /* 0x00000004213e7825 */ /* 0x008fc800078e023e */
[C---:B------:R-:W-:Y:S01]  /*227b0*/  IMAD.WIDE R44, R33.reuse, 0x4, R158 ;  /* 0x00000004212c7825 */ /* 0x040fe200078e029e */
[----:B------:R3:W-:Y:S03]  /*227c0*/  STL.64 [R1+0x180], R62 ;  /* 0x0001803e01007387 */ /* 0x0007e60000100a00 */
[C---:B------:R-:W-:Y:S01]  /*227d0*/  IMAD.WIDE R42, R33.reuse, 0x4, R54 ;  /* 0x00000004212a7825 */ /* 0x040fe200078e0236 */
[----:B------:R1:W-:Y:S03]  /*227e0*/  STL.64 [R1+0x188], R44 ;  /* 0x0001882c01007387 */ /* 0x0003e60000100a00 */
[----:B----4-:R-:W-:Y:S01]  /*227f0*/  IMAD.WIDE R38, R33, 0x4, R48 ;  /* 0x0000000421267825 */ /* 0x010fe200078e0230 */
[----:B------:R-:W-:Y:S04]  /*22800*/  LDGSTS.E [R23+0x60000], desc[UR8][R62.64], !P1 ;  /* 0x600000003e177fae */ /* 0x000fe8000c921848 */
[----:B------:R-:W4:Y:S04]  /*22810*/  LDL.LU.64 R48, [R1+0x3e0] ;  /* 0x0003e00001307983 */ /* 0x000f280000300a00 */
[----:B------:R-:W4:Y:S04]  /*22820*/  LDL.LU.64 R54, [R1+0x3f0] ;  /* 0x0003f00001367983 */ /* 0x000f280000300a00 */
[----:B------:R1:W-:Y:S04]  /*22830*/  STL.64 [R1+0x190], R42 ;  /* 0x0001902a01007387 */ /* 0x0003e80000100a00 */
[----:B------:R1:W-:Y:S04]  /*22840*/  STL.64 [R1+0x198], R38 ;  /* 0x0001982601007387 */ /* 0x0003e80000100a00 */
[----:B------:R-:W4:Y:S04]  /*22850*/  LDL.LU.64 R158, [R1+0x410] ;  /* 0x00041000019e7983 */ /* 0x000f280000300a00 */
[----:B---3--:R-:W3:Y:S01]  /*22860*/  LDL.LU.64 R62, [R1+0x440] ;  /* 0x00044000013e7983 */ /* 0x008ee20000300a00 */
[----:B------:R-:W-:Y:S01]  /*22870*/  IADD3 R22, R21, -0x197, RZ ;  /* 0xfffffe6915167810 */ /* 0x000fe20007ffe0ff */
[----:B------:R-:W-:Y:S01]  /*22880*/  VIADD R21, R36, 0xfffffe68 ;  /* 0xfffffe6824157836 */ /* 0x000fe20000000000 */
[----:B------:R-:W-:Y:S01]  /*22890*/  ISETP.GE.U32.AND P0, PT, R2, 0x7ffffdcb, PT ;  /* 0x7ffffdcb0200780c */ /* 0x000fe20003f06070 */
[----:B------:R-:W-:Y:S01]  /*228a0*/  VIADD R2, R40, 0xfffffe48 ;  /* 0xfffffe4828027836 */ /* 0x000fe20000000000 */
[----:B------:R1:W-:Y:S01]  /*228b0*/  LDGSTS.E [R23+0x64000], desc[UR8][R44.64], !P1 ;  /* 0x640000002c177fae */ /* 0x0003e2000c921848 */
[----:B------:R-:W-:Y:S01]  /*228c0*/  ISETP.GE.U32.AND P4, PT, R22, 0x7ffffdea, PT ;  /* 0x7ffffdea1600780c */ /* 0x000fe20003f86070 */
[----:B------:R-:W-:Y:S01]  /*228d0*/  IMAD.WIDE R40, R33, 0x4, R146 ;  /* 0x0000000421287825 */ /* 0x000fe200078e0292 */
[----:B------:R-:W-:Y:S01]  /*228e0*/  ISETP.GE.U32.AND P5, PT, R21, 0x7ffffde9, PT ;  /* 0x7ffffde91500780c */ /* 0x000fe20003fa6070 */
[----:B------:R1:W-:Y:S01]  /*228f0*/  LDGSTS.E [R23+0x60004], desc[UR8][R42.64], !P3 ;  /* 0x600040002a177fae */ /* 0x0003e2000d921848 */
[----:B------:R-:W-:Y:S01]  /*22900*/  ISETP.GE.U32.AND P1, PT, R20, 0x7ffffdca, PT ;  /* 0x7ffffdca1400780c */ /* 0x000fe20003f26070 */
[----:B--2---:R-:W-:Y:S01]  /*22910*/  VIADD R20, R34, 0xfffffe2b ;  /* 0xfffffe2b22147836 */ /* 0x004fe20000000000 */
[----:B------:R-:W2:Y:S01]  /*22920*/  LDC R22, c[0x0][0x230] ;  /* 0x00008c00ff167b82 */ /* 0x000ea20000000800 */
[----:B------:R1:W-:Y:S01]  /*22930*/  LDGSTS.E [R23+0x64004], desc[UR8][R38.64], !P3 ;  /* 0x6400400026177fae */ /* 0x0003e2000d921848 */
[----:B------:R-:W-:Y:S01]  /*22940*/  ISETP.GE.U32.AND P3, PT, R2, 0x7ffffdc9, PT ;  /* 0x7ffffdc90200780c */ /* 0x000fe20003f66070 */
[----:B-1----:R-:W-:-:S05]  /*22950*/  IMAD.WIDE R44, R33, 0x4, R170 ;  /* 0x00000004212c7825 */ /* 0x002fca00078e02aa */
[----:B------:R-:W1:Y:S01]  /*22960*/  LDC R36, c[0x0][0x230] ;  /* 0x00008c00ff247b82 */ /* 0x000e620000000800 */
[----:B------:R-:W-:Y:S01]  /*22970*/  IMAD.WIDE R42, R33, 0x4, R150 ;  /* 0x00000004212a7825 */ /* 0x000fe200078e0296 */
[----:B------:R4:W-:Y:S03]  /*22980*/  STL.64 [R1+0x1a0], R44 ;  /* 0x0001a02c01007387 */ /* 0x0009e60000100a00 */
[----:B------:R-:W-:Y:S01]  /*22990*/  VIADD R2, R35, 0xfffffe2a ;  /* 0xfffffe2a23027836 */ /* 0x000fe20000000000 */
[----:B------:R4:W-:Y:S01]  /*229a0*/  STL.64 [R1+0x1a8], R42 ;  /* 0x0001a82a01007387 */ /* 0x0009e20000100a00 */
[C---:B------:R-:W-:Y:S01]  /*229b0*/  IMAD.WIDE R34, R33.reuse, 0x4, R52 ;  /* 0x0000000421227825 */ /* 0x040fe200078e0234 */
[----:B------:R-:W1:Y:S02]  /*229c0*/  LDC R38, c[0x0][0x230] ;  /* 0x00008c00ff267b82 */ /* 0x000e640000000800 */
[----:B------:R-:W2:Y:S04]  /*229d0*/  LDL.LU.64 R170, [R1+0x450] ;  /* 0x0004500001aa7983 */ /* 0x000ea80000300a00 */
[----:B------:R-:W2:Y:S02]  /*229e0*/  LDL.LU.64 R150, [R1+0x460] ;  /* 0x0004600001967983 */ /* 0x000ea40000300a00 */
[----:B------:R-:W1:Y:S02]  /*229f0*/  LDC R21, c[0x0][0x230] ;  /* 0x00008c00ff157b82 */ /* 0x000e640000000800 */
[----:B------:R-:W-:Y:S04]  /*22a00*/  STL.64 [R1+0x1b0], R40 ;  /* 0x0001b02801007387 */ /* 0x000fe80000100a00 */
[----:B------:R4:W-:Y:S04]  /*22a10*/  STL.64 [R1+0x1b8], R34 ;  /* 0x0001b82201007387 */ /* 0x0009e80000100a00 */
[----:B------:R-:W2:Y:S04]  /*22a20*/  LDL.LU.64 R146, [R1+0x470] ;  /* 0x0004700001927983 */ /* 0x000ea80000300a00 */
[----:B------:R-:W2:Y:S04]  /*22a30*/  LDL.LU.64 R52, [R1+0x480] ;  /* 0x0004800001347983 */ /* 0x000ea80000300a00 */
[----:B------:R4:W-:Y:S04]  /*22a40*/  LDGSTS.E [R23+0x60008], desc[UR8][R44.64], !P4 ;  /* 0x600080002c177fae */ /* 0x0009e8000e121848 */
[----:B------:R1:W-:Y:S04]  /*22a50*/  LDGSTS.E [R23+0x64008], desc[UR8][R42.64], !P4 ;  /* 0x640080002a177fae */ /* 0x0003e8000e121848 */
[----:B------:R-:W-:Y:S04]  /*22a60*/  LDGSTS.E [R23+0x6000c], desc[UR8][R40.64], !P5 ;  /* 0x6000c00028177fae */ /* 0x000fe8000e921848 */
[----:B------:R1:W-:Y:S01]  /*22a70*/  LDGSTS.E [R23+0x6400c], desc[UR8][R34.64], !P5 ;  /* 0x6400c00022177fae */ /* 0x0003e2000e921848 */
[----:B----4-:R-:W-:-:S04]  /*22a80*/  IMAD.WIDE R48, R33, 0x4, R48 ;  /* 0x0000000421307825 */ /* 0x010fc800078e0230 */
[C---:B------:R-:W-:Y:S01]  /*22a90*/  IMAD.WIDE R44, R33.reuse, 0x4, R54 ;  /* 0x00000004212c7825 */ /* 0x040fe200078e0236 */
[----:B------:R-:W-:Y:S03]  /*22aa0*/  LDGSTS.E [R23+0x68000], desc[UR8][R48.64], !P6 ;  /* 0x6800000030177fae */ /* 0x000fe6000f121848 */
[C---:B-1----:R-:W-:Y:S01]  /*22ab0*/  IMAD.WIDE R42, R33.reuse, 0x4, R158 ;  /* 0x00000004212a7825 */ /* 0x042fe200078e029e */
[----:B------:R-:W4:Y:S01]  /*22ac0*/  LDL.LU.64 R54, [R1+0x618] ;  /* 0x0006180001367983 */ /* 0x000f220000300a00 */
[----:B------:R-:W-:Y:S01]  /*22ad0*/  ISETP.GE.U32.AND P4, PT, R20, 0x7ffffdac, PT ;  /* 0x7ffffdac1400780c */ /* 0x000fe20003f86070 */
[----:B------:R-:W1:Y:S01]  /*22ae0*/  LDC R35, c[0x0][0x230] ;  /* 0x00008c00ff237b82 */ /* 0x000e620000000800 */
[----:B---3--:R-:W-:Y:S01]  /*22af0*/  IMAD.WIDE R40, R33, 0x4, R62 ;  /* 0x0000000421287825 */ /* 0x008fe200078e023e */
[----:B------:R3:W-:Y:S04]  /*22b00*/  STL.64 [R1+0x3e0], R48 ;  /* 0x0003e03001007387 */ /* 0x0007e80000100a00 */
[----:B------:R2:W-:Y:S02]  /*22b10*/  STL.64 [R1+0x3f0], R44 ;  /* 0x0003f02c01007387 */ /* 0x0005e40000100a00 */
[----:B------:R-:W1:Y:S02]  /*22b20*/  LDC R34, c[0x0][0x230] ;  /* 0x00008c00ff227b82 */ /* 0x000e640000000800 */
[----:B------:R-:W4:Y:S04]  /*22b30*/  LDL.LU.64 R158, [R1+0x610] ;  /* 0x00061000019e7983 */ /* 0x000f280000300a00 */
[----:B------:R2:W-:Y:S04]  /*22b40*/  STL.64 [R1+0x410], R42 ;  /* 0x0004102a01007387 */ /* 0x0005e80000100a00 */
[----:B------:R2:W-:Y:S04]  /*22b50*/  STL.64 [R1+0x440], R40 ;  /* 0x0004402801007387 */ /* 0x0005e80000100a00 */
[----:B------:R-:W4:Y:S04]  /*22b60*/  LDL.LU.64 R62, [R1+0x600] ;  /* 0x00060000013e7983 */ /* 0x000f280000300a00 */
[----:B---3--:R-:W3:Y:S01]  /*22b70*/  LDL.LU.64 R48, [R1+0x5e8] ;  /* 0x0005e80001307983 */ /* 0x008ee20000300a00 */
[----:B--2---:R-:W-:-:S02]  /*22b80*/  IADD3 R20, R22, -0x1d7, RZ ;  /* 0xfffffe2916147810 */ /* 0x004fc40007ffe0ff */
[----:B------:R-:W-:Y:S01]  /*22b90*/  ISETP.GE.U32.AND P5, PT, R2, 0x7ffffdab, PT ;  /* 0x7ffffdab0200780c */ /* 0x000fe20003fa6070 */
[----:B------:R2:W-:Y:S01]  /*22ba0*/  LDGSTS.E [R23+0x6c000], desc[UR8][R44.64], !P6 ;  /* 0x6c0000002c177fae */ /* 0x0005e2000f121848 */
[----:B------:R-:W-:Y:S01]  /*22bb0*/  ISETP.GE.U32.AND P6, PT, R20, 0x7ffffdaa, PT ;  /* 0x7ffffdaa1400780c */ /* 0x000fe20003fc6070 */
[----:B------:R-:W-:Y:S01]  /*22bc0*/  VIADD R2, R37, 0xfffffe28 ;  /* 0xfffffe2825027836 */ /* 0x000fe20000000000 */
[----:B------:R-:W1:Y:S01]  /*22bd0*/  LDC R22, c[0x0][0x230] ;  /* 0x00008c00ff167b82 */ /* 0x000e620000000800 */
[----:B------:R2:W-:Y:S01]  /*22be0*/  LDGSTS.E [R23+0x68004], desc[UR8][R42.64], !P0 ;  /* 0x680040002a177fae */ /* 0x0005e2000c121848 */
[----:B------:R-:W-:-:S03]  /*22bf0*/  VIADD R20, R36, 0xfffffe0b ;  /* 0xfffffe0b24147836 */ /* 0x000fc60000000000 */
[----:B------:R2:W-:Y:S02]  /*22c00*/  LDGSTS.E [R23+0x6c004], desc[UR8][R40.64], !P0 ;  /* 0x6c00400028177fae */ /* 0x0005e4000c121848 */
[----:B--2---:R-:W-:-:S04]  /*22c10*/  IMAD.WIDE R44, R33, 0x4, R170 ;  /* 0x00000004212c7825 */ /* 0x004fc800078e02aa */
[C---:B------:R-:W-:Y:S01]  /*22c20*/  IMAD.WIDE R42, R33.reuse, 0x4, R150 ;  /* 0x00000004212a7825 */ /* 0x040fe200078e0296 */
[----:B------:R-:W-:Y:S03]  /*22c30*/  STL.64 [R1+0x450], R44 ;  /* 0x0004502c01007387 */ /* 0x000fe60000100a00 */
[C---:B------:R-:W-:Y:S01]  /*22c40*/  IMAD.WIDE R40, R33.reuse, 0x4, R146 ;  /* 0x0000000421287825 */ /* 0x040fe200078e0292 */
[----:B------:R4:W-:Y:S03]  /*22c50*/  STL.64 [R1+0x460], R42 ;  /* 0x0004602a01007387 */ /* 0x0009e60000100a00 */
[----:B------:R-:W-:Y:S01]  /*22c60*/  IMAD.WIDE R36, R33, 0x4, R52 ;  /* 0x0000000421247825 */ /* 0x000fe200078e0234 */
[----:B------:R2:W-:Y:S04]  /*22c70*/  STL.64 [R1+0x470], R40 ;  /* 0x0004702801007387 */ /* 0x0005e80000100a00 */
[----:B------:R-:W-:Y:S04]  /*22c80*/  LDGSTS.E [R23+0x68008], desc[UR8][R44.64], !P1 ;  /* 0x680080002c177fae */ /* 0x000fe8000c921848 */
[----:B------:R3:W-:Y:S01]  /*22c90*/  STL.64 [R1+0x480], R36 ;  /* 0x0004802401007387 */ /* 0x0007e20000100a00 */
[----:B------:R-:W-:-:S03]  /*22ca0*/  ISETP.GE.U32.AND P0, PT, R2, 0x7ffffda9, PT ;  /* 0x7ffffda90200780c */ /* 0x000fc60003f06070 */
[----:B------:R4:W-:Y:S04]  /*22cb0*/  LDGSTS.E [R23+0x6c008], desc[UR8][R42.64], !P1 ;  /* 0x6c0080002a177fae */ /* 0x0009e8000c921848 */
[----:B------:R-:W3:Y:S01]  /*22cc0*/  LDL.LU.64 R170, [R1+0x5e0] ;  /* 0x0005e00001aa7983 */ /* 0x000ee20000300a00 */
[----:B------:R-:W-:-:S03]  /*22cd0*/  VIADD R2, R38, 0xfffffe0a ;  /* 0xfffffe0a26027836 */ /* 0x000fc60000000000 */
[----:B------:R-:W3:Y:S04]  /*22ce0*/  LDL.LU.64 R146, [R1+0x5c0] ;  /* 0x0005c00001927983 */ /* 0x000ee80000300a00 */
[----:B------:R2:W-:Y:S04]  /*22cf0*/  LDGSTS.E [R23+0x6800c], desc[UR8][R40.64], !P3 ;  /* 0x6800c00028177fae */ /* 0x0005e8000d921848 */
[----:B------:R-:W3:Y:S04]  /*22d00*/  LDL.LU.64 R52, [R1+0x5a8] ;  /* 0x0005a80001347983 */ /* 0x000ee80000300a00 */
[----:B------:R-:W3:Y:S04]  /*22d10*/  LDL.LU.64 R150, [R1+0x598] ;  /* 0x0005980001967983 */ /* 0x000ee80000300a00 */
[----:B------:R3:W-:Y:S01]  /*22d20*/  LDGSTS.E [R23+0x6c00c], desc[UR8][R36.64], !P3 ;  /* 0x6c00c00024177fae */ /* 0x0007e2000d921848 */
[----:B----4-:R-:W-:-:S03]  /*22d30*/  IMAD.WIDE R42, R33, 0x4, R54 ;  /* 0x00000004212a7825 */ /* 0x010fc600078e0236 */
[----:B------:R-:W4:Y:S04]  /*22d40*/  LDL.LU.64 R54, [R1+0x588] ;  /* 0x0005880001367983 */ /* 0x000f280000300a00 */
[----:B------:R-:W4:Y:S01]  /*22d50*/  LDL.LU.64 R206, [R1+0x578] ;  /* 0x0005780001ce7983 */ /* 0x000f220000300a00 */
[----:B--2---:R-:W-:-:S03]  /*22d60*/  IMAD.WIDE R40, R33, 0x4, R158 ;  /* 0x0000000421287825 */ /* 0x004fc600078e029e */
[----:B------:R-:W-:Y:S04]  /*22d70*/  STL.64 [R1+0x660], R42 ;  /* 0x0006602a01007387 */ /* 0x000fe80000100a00 */
[----:B------:R-:W2:Y:S04]  /*22d80*/  LDL.LU.64 R158, [R1+0x5c8] ;  /* 0x0005c800019e7983 */ /* 0x000ea80000300a00 */
[----:B------:R-:W-:Y:S01]  /*22d90*/  STL.64 [R1+0x668], R40 ;  /* 0x0006682801007387 */ /* 0x000fe20000100a00 */
[----:B------:R-:W-:-:S03]  /*22da0*/  IMAD.WIDE R38, R33, 0x4, R62 ;  /* 0x0000000421267825 */ /* 0x000fc600078e023e */
[----:B------:R-:W-:Y:S01]  /*22db0*/  LDGSTS.E [R23+0x70000], desc[UR8][R42.64], !P4 ;  /* 0x700000002a177fae */ /* 0x000fe2000e121848 */
[----:B---3--:R-:W-:-:S03]  /*22dc0*/  IMAD.WIDE R36, R33, 0x4, R48 ;  /* 0x0000000421247825 */ /* 0x008fc600078e0230 */
[----:B------:R-:W3:Y:S04]  /*22dd0*/  LDL.LU.64 R62, [R1+0x5b0] ;  /* 0x0005b000013e7983 */ /* 0x000ee80000300a00 */
[----:B------:R1:W-:Y:S04]  /*22de0*/  STL.64 [R1+0x670], R38 ;  /* 0x0006702601007387 */ /* 0x0003e80000100a00 */
[----:B------:R-:W3:Y:S04]  /*22df0*/  LDL.LU.64 R48, [R1+0x5a0] ;  /* 0x0005a00001307983 */ /* 0x000ee80000300a00 */
[----:B------:R1:W-:Y:S04]  /*22e00*/  STL.64 [R1+0x678], R36 ;  /* 0x0006782401007387 */ /* 0x0003e80000100a00 */
[----:B------:R-:W3:Y:S04]  /*22e10*/  LDL.LU.64 R66, [R1+0x590] ;  /* 0x0005900001427983 */ /* 0x000ee80000300a00 */
[----:B------:R-:W3:Y:S04]  /*22e20*/  LDL.LU.64 R194, [R1+0x580] ;  /* 0x0005800001c27983 */ /* 0x000ee80000300a00 */
[----:B------:R-:W3:Y:S01]  /*22e30*/  LDL.LU.64 R182, [R1+0x570] ;  /* 0x0005700001b67983 */ /* 0x000ee20000300a00 */
[----:B------:R-:W-:-:S03]  /*22e40*/  ISETP.GE.U32.AND P1, PT, R20, 0x7ffffd8c, PT ;  /* 0x7ffffd8c1400780c */ /* 0x000fc60003f26070 */
[----:B------:R-:W-:Y:S04]  /*22e50*/  LDGSTS.E [R23+0x74000], desc[UR8][R40.64], !P4 ;  /* 0x7400000028177fae */ /* 0x000fe8000e121848 */
[----:B------:R1:W-:Y:S04]  /*22e60*/  LDGSTS.E [R23+0x70004], desc[UR8][R38.64], !P5 ;  /* 0x7000400026177fae */ /* 0x0003e8000e921848 */
[----:B------:R1:W-:Y:S01]  /*22e70*/  LDGSTS.E [R23+0x74004], desc[UR8][R36.64], !P5 ;  /* 0x7400400024177fae */ /* 0x0003e2000e921848 */
[C---:B------:R-:W-:Y:S01]  /*22e80*/  IMAD.WIDE R170, R33.reuse, 0x4, R170 ;  /* 0x0000000421aa7825 */ /* 0x040fe200078e02aa */
[----:B-1----:R-:W1:Y:S03]  /*22e90*/  LDC R38, c[0x0][0x230] ;  /* 0x00008c00ff267b82 */ /* 0x002e660000000800 */
[C---:B------:R-:W-:Y:S01]  /*22ea0*/  IMAD.WIDE R146, R33.reuse, 0x4, R146 ;  /* 0x0000000421927825 */ /* 0x040fe200078e0292 */
[----:B------:R-:W-:Y:S03]  /*22eb0*/  STL.64 [R1+0x688], R170 ;  /* 0x000688aa01007387 */ /* 0x000fe60000100a00 */
[C---:B------:R-:W-:Y:S01]  /*22ec0*/  IMAD.WIDE R52, R33.reuse, 0x4, R52 ;  /* 0x0000000421347825 */ /* 0x040fe200078e0234 */
[----:B------:R-:W-:Y:S01]  /*22ed0*/  STL.64 [R1+0x698], R146 ;  /* 0x0006989201007387 */ /* 0x000fe20000100a00 */
[----:B------:R-:W1:Y:S02]  /*22ee0*/  LDC R37, c[0x0][0x230] ;  /* 0x00008c00ff257b82 */ /* 0x000e640000000800 */
[C---:B------:R-:W-:Y:S01]  /*22ef0*/  IMAD.WIDE R150, R33.reuse, 0x4, R150 ;  /* 0x0000000421967825 */ /* 0x040fe200078e0296 */
[----:B------:R-:W-:Y:S04]  /*22f00*/  STL.64 [R1+0x750], R52 ;  /* 0x0007503401007387 */ /* 0x000fe80000100a00 */
[----:B------:R-:W-:Y:S01]  /*22f10*/  STL.64 [R1+0x760], R150 ;  /* 0x0007609601007387 */ /* 0x000fe20000100a00 */
[----:B------:R-:W1:Y:S03]  /*22f20*/  LDC R36, c[0x0][0x230] ;  /* 0x00008c00ff247b82 */ /* 0x000e660000000800 */
[----:B------:R-:W-:Y:S01]  /*22f30*/  LDGSTS.E [R23+0x70008], desc[UR8][R170.64], !P6 ;  /* 0x70008000aa177fae */ /* 0x000fe2000f121848 */
[----:B----4-:R-:W-:-:S04]  /*22f40*/  IMAD.WIDE R54, R33, 0x4, R54 ;  /* 0x0000000421367825 */ /* 0x010fc800078e0236 */
[----:B------:R-:W4:Y:S01]  /*22f50*/  LDC R39, c[0x0][0x230] ;  /* 0x00008c00ff277b82 */ /* 0x000f220000000800 */
[C---:B------:R-:W-:Y:S01]  /*22f60*/  IMAD.WIDE R42, R33.reuse, 0x4, R206 ;  /* 0x00000004212a7825 */ /* 0x040fe200078e02ce */
[----:B------:R-:W-:Y:S03]  /*22f70*/  STL.64 [R1+0x880], R54 ;  /* 0x0008803601007387 */ /* 0x000fe60000100a00 */
[----:B--2---:R-:W-:-:S05]  /*22f80*/  IMAD.WIDE R158, R33, 0x4, R158 ;  /* 0x00000004219e7825 */ /* 0x004fca00078e029e */
[----:B------:R-:W-:Y:S01]  /*22f90*/  STL.64 [R1+0x578], R158 ;  /* 0x0005789e01007387 */ /* 0x000fe20000100a00 */
[----:B---3--:R-:W-:-:S03]  /*22fa0*/  IMAD.WIDE R62, R33, 0x4, R62 ;  /* 0x00000004213e7825 */ /* 0x008fc600078e023e */
[----:B------:R-:W-:Y:S01]  /*22fb0*/  STL.64 [R1+0x888], R42 ;  /* 0x0008882a01007387 */ /* 0x000fe20000100a00 */
[----:B------:R-:W-:-:S03]  /*22fc0*/  IMAD.WIDE R48, R33, 0x4, R48 ;  /* 0x0000000421307825 */ /* 0x000fc600078e0230 */
[----:B------:R2:W-:Y:S01]  /*22fd0*/  STL.64 [R1+0x588], R62 ;  /* 0x0005883e01007387 */ /* 0x0005e20000100a00 */
[----:B------:R-:W-:-:S03]  /*22fe0*/  IMAD.WIDE R66, R33, 0x4, R66 ;  /* 0x0000000421427825 */ /* 0x000fc600078e0242 */
[----:B------:R3:W-:Y:S01]  /*22ff0*/  STL.64 [R1+0x758], R48 ;  /* 0x0007583001007387 */ /* 0x0007e20000100a00 */
[----:B------:R-:W-:-:S03]  /*23000*/  IMAD.WIDE R44, R33, 0x4, R194 ;  /* 0x00000004212c7825 */ /* 0x000fc600078e02c2 */
[----:B------:R-:W-:Y:S01]  /*23010*/  STL.64 [R1+0x768], R66 ;  /* 0x0007684201007387 */ /* 0x000fe20000100a00 */
[----:B------:R-:W-:-:S03]  /*23020*/  IMAD.WIDE R40, R33, 0x4, R182 ;  /* 0x0000000421287825 */ /* 0x000fc600078e02b6 */
[----:B------:R-:W-:Y:S04]  /*23030*/  LDGSTS.E [R23+0x74008], desc[UR8][R158.64], !P6 ;  /* 0x740080009e177fae */ /* 0x000fe8000f121848 */
[----:B------:R4:W-:Y:S04]  /*23040*/  STL.64 [R1+0x778], R44 ;  /* 0x0007782c01007387 */ /* 0x0009e80000100a00 */
[----:B------:R-:W-:Y:S04]  /*23050*/  LDGSTS.E [R23+0x7000c], desc[UR8][R146.64], !P0 ;  /* 0x7000c00092177fae */ /* 0x000fe8000c121848 */
[----:B------:R4:W-:Y:S04]  /*23060*/  STL.64 [R1+0x878], R40 ;  /* 0x0008782801007387 */ /* 0x0009e80000100a00 */
[----:B------:R-:W-:Y:S04]  /*23070*/  LDGSTS.E [R23+0x7400c], desc[UR8][R62.64], !P0 ;  /* 0x7400c0003e177fae */ /* 0x000fe8000c121848 */
[----:B------:R-:W-:Y:S04]  /*23080*/  LDGSTS.E [R23+0x78000], desc[UR8][R52.64], !P1 ;  /* 0x7800000034177fae */ /* 0x000fe8000c921848 */
[----:B------:R-:W-:Y:S04]  /*23090*/  LDGSTS.E [R23+0x7c000], desc[UR8][R48.64], !P1 ;  /* 0x7c00000030177fae */ /* 0x000fe8000c921848 */
[----:B--2---:R-:W2:Y:S04]  /*230a0*/  LDL.LU.64 R62, [R1+0x568] ;  /* 0x00056800013e7983 */ /* 0x004ea80000300a00 */
[----:B------:R-:W2:Y:S04]  /*230b0*/  LDL.LU.64 R146, [R1+0x560] ;  /* 0x0005600001927983 */ /* 0x000ea80000300a00 */
[----:B------:R-:W2:Y:S04]  /*230c0*/  LDL.LU.64 R52, [R1+0x558] ;  /* 0x0005580001347983 */ /* 0x000ea80000300a00 */
[----:B---3--:R-:W3:Y:S01]  /*230d0*/  LDL.LU.64 R48, [R1+0x550] ;  /* 0x0005500001307983 */ /* 0x008ee20000300a00 */
[----:B------:R-:W-:Y:S01]  /*230e0*/  ISETP.GE.U32.AND P3, PT, R2, 0x7ffffd8b, PT ;  /* 0x7ffffd8b0200780c */ /* 0x000fe20003f66070 */
[----:B------:R-:W-:Y:S01]  /*230f0*/  VIADD R2, R35, 0xfffffe08 ;  /* 0xfffffe0823027836 */ /* 0x000fe20000000000 */
[----:B------:R-:W-:Y:S01]  /*23100*/  IADD3 R20, R21, -0x1f7, RZ ;  /* 0xfffffe0915147810 */ /* 0x000fe20007ffe0ff */
[----:B------:R-:W3:Y:S01]  /*23110*/  LDL.LU.64 R170, [R1+0x548] ;  /* 0x0005480001aa7983 */ /* 0x000ee20000300a00 */
[----:B------:R-:W4:Y:S02]  /*23120*/  LDC R21, c[0x0][0x230] ;  /* 0x00008c00ff157b82 */ /* 0x000f240000000800 */
[----:B------:R-:W-:-:S02]  /*23130*/  ISETP.GE.U32.AND P4, PT, R20, 0x7ffffd8a, PT ;  /* 0x7ffffd8a1400780c */ /* 0x000fc40003f86070 */
[----:B------:R-:W-:Y:S01]  /*23140*/  ISETP.GE.U32.AND P5, PT, R2, 0x7ffffd89, PT ;  /* 0x7ffffd890200780c */ /* 0x000fe20003fa6070 */
[----:B------:R-:W-:Y:S01]  /*23150*/  VIADD R20, R22, 0xfffffe67 ;  /* 0xfffffe6716147836 */ /* 0x000fe20000000000 */
[----:B------:R-:W-:Y:S01]  /*23160*/  IADD3 R2, R34, -0x19a, RZ ;  /* 0xfffffe6622027810 */ /* 0x000fe20007ffe0ff */
[----:B------:R-:W3:Y:S01]  /*23170*/  LDL.LU.64 R158, [R1+0x540] ;  /* 0x00054000019e7983 */ /* 0x000ee20000300a00 */
[----:B------:R-:W3:Y:S03]  /*23180*/  LDC R35, c[0x0][0x230] ;  /* 0x00008c00ff237b82 */ /* 0x000ee60000000800 */
[----:B------:R-:W-:Y:S01]  /*23190*/  LDGSTS.E [R23+0x78004], desc[UR8][R150.64], !P3 ;  /* 0x7800400096177fae */ /* 0x000fe2000d921848 */
[----:B------:R-:W-:-:S03]  /*231a0*/  ISETP.GE.U32.AND P1, PT, R20, 0x7ffffde8, PT ;  /* 0x7ffffde81400780c */ /* 0x000fc60003f26070 */
[----:B------:R-:W-:Y:S01]  /*231b0*/  LDGSTS.E [R23+0x7c004], desc[UR8][R66.64], !P3 ;  /* 0x7c00400042177fae */ /* 0x000fe2000d921848 */
[----:B------:R-:W-:Y:S01]  /*231c0*/  ISETP.GE.U32.AND P3, PT, R2, 0x7ffffde7, PT ;  /* 0x7ffffde70200780c */ /* 0x000fe20003f66070 */
[----:B-1----:R-:W-:Y:S01]  /*231d0*/  VIADD R2, R37, 0xfffffe46 ;  /* 0xfffffe4625027836 */ /* 0x002fe20000000000 */
[----:B------:R-:W-:Y:S01]  /*231e0*/  IADD3 R20, R36, -0x1b9, RZ ;  /* 0xfffffe4724147810 */ /* 0x000fe20007ffe0ff */
[----:B------:R-:W-:Y:S01]  /*231f0*/  LDGSTS.E [R23+0x78008], desc[UR8][R54.64], !P4 ;  /* 0x7800800036177fae */ /* 0x000fe2000e121848 */
[----:B------:R-:W1:Y:S03]  /*23200*/  LDC R34, c[0x0][0x230] ;  /* 0x00008c00ff227b82 */ /* 0x000e660000000800 */
[----:B------:R-:W-:Y:S01]  /*23210*/  LDGSTS.E [R23+0x7c008], desc[UR8][R44.64], !P4 ;  /* 0x7c0080002c177fae */ /* 0x000fe2000e121848 */
[----:B------:R-:W-:-:S03]  /*23220*/  ISETP.GE.U32.AND P6, PT, R20, 0x7ffffdc8, PT ;  /* 0x7ffffdc81400780c */ /* 0x000fc60003fc6070 */
[----:B------:R-:W-:Y:S01]  /*23230*/  LDGSTS.E [R23+0x7800c], desc[UR8][R42.64], !P5 ;  /* 0x7800c0002a177fae */ /* 0x000fe2000e921848 */
[----:B------:R-:W-:Y:S01]  /*23240*/  ISETP.GE.U32.AND P0, PT, R2, 0x7ffffdc7, PT ;  /* 0x7ffffdc70200780c */ /* 0x000fe20003f06070 */
[----:B------:R-:W-:Y:S01]  /*23250*/  VIADD R20, R38, 0xfffffe45 ;  /* 0xfffffe4526147836 */ /* 0x000fe20000000000 */
[----:B------:R-:W1:Y:S01]  /*23260*/  LDC R37, c[0x0][0x230] ;  /* 0x00008c00ff257b82 */ /* 0x000e620000000800 */
[----:B------:R4:W-:Y:S02]  /*23270*/  LDGSTS.E [R23+0x7c00c], desc[UR8][R40.64], !P5 ;  /* 0x7c00c00028177fae */ /* 0x0009e4000e921848 */
[----:B----4-:R-:W-:Y:S02]  /*23280*/  IADD3 R2, R39, -0x1bc, RZ ;  /* 0xfffffe4427027810 */ /* 0x010fe40007ffe0ff */
[----:B------:R-:W4:Y:S01]  /*23290*/  LDL.LU.64 R150, [R1+0x538] ;  /* 0x0005380001967983 */ /* 0x000f220000300a00 */
[----:B------:R-:W-:Y:S02]  /*232a0*/  VIADD R22, R21, 0xfffffe65 ;  /* 0xfffffe6515167836 */ /* 0x000fe40000000000 */
[----:B------:R-:W1:Y:S01]  /*232b0*/  LDC R36, c[0x0][0x230] ;  /* 0x00008c00ff247b82 */ /* 0x000e620000000800 */
[----:B------:R-:W4:Y:S07]  /*232c0*/  LDL.LU.64 R54, [R1+0x530] ;  /* 0x0005300001367983 */ /* 0x000f2e0000300a00 */
[----:B------:R-:W1:Y:S01]  /*232d0*/  LDC R23, c[0x0][0x230] ;  /* 0x00008c00ff177b82 */ /* 0x000e620000000800 */
[----:B--2---:R-:W-:-:S04]  /*232e0*/  IMAD.WIDE R44, R33, 0x4, R62 ;  /* 0x00000004212c7825 */ /* 0x004fc800078e023e */
[C---:B------:R-:W-:Y:S01]  /*232f0*/  IMAD.WIDE R42, R33.reuse, 0x4, R146 ;  /* 0x00000004212a7825 */ /* 0x040fe200078e0292 */
[----:B------:R2:W-:Y:S03]  /*23300*/  STL.64 [R1+0x1c0], R44 ;  /* 0x0001c02c01007387 */ /* 0x0005e60000100a00 */
[C---:B------:R-:W-:Y:S01]  /*23310*/  IMAD.WIDE R40, R33.reuse, 0x4, R52 ;  /* 0x0000000421287825 */ /* 0x040fe200078e0234 */
[----:B------:R1:W-:Y:S03]  /*23320*/  STL.64 [R1+0x1c8], R42 ;  /* 0x0001c82a01007387 */ /* 0x0003e60000100a00 */
[----:B---3--:R-:W-:Y:S01]  /*23330*/  IMAD.WIDE R38, R33, 0x4, R48 ;  /* 0x0000000421267825 */ /* 0x008fe200078e0230 */
[----:B------:R-:W3:Y:S04]  /*23340*/  LDL.LU.64 R182, [R1+0x490] ;  /* 0x0004900001b67983 */ /* 0x000ee80000300a00 */
[----:B------:R4:W-:Y:S04]  /*23350*/  STL.64 [R1+0x1d0], R40 ;  /* 0x0001d02801007387 */ /* 0x0009e80000100a00 */
[----:B------:R-:W3:Y:S04]  /*23360*/  LDL.LU.64 R48, [R1+0x4a8] ;  /* 0x0004a80001307983 */ /* 0x000ee80000300a00 */
[----:B------:R4:W-:Y:S04]  /*23370*/  STL.64 [R1+0x1d8], R38 ;  /* 0x0001d82601007387 */ /* 0x0009e80000100a00 */
[----:B------:R-:W3:Y:S04]  /*23380*/  LDL.LU.64 R146, [R1+0x4c8] ;  /* 0x0004c80001927983 */ /* 0x000ee80000300a00 */
[----:B------:R-:W3:Y:S01]  /*23390*/  LDL.LU.64 R52, [R1+0x4e0] ;  /* 0x0004e00001347983 */ /* 0x000ee20000300a00 */
[----:B------:R-:W-:-:S02]  /*233a0*/  VIADD R21, R35, 0xfffffe64 ;  /* 0xfffffe6423157836 */ /* 0x000fc40000000000 */
[----:B------:R-:W4:Y:S01]  /*233b0*/  LDC R35, c[0x0][0x230] ;  /* 0x00008c00ff237b82 */ /* 0x000f220000000800 */
[----:B------:R-:W-:Y:S01]  /*233c0*/  ISETP.GE.U32.AND P4, PT, R22, 0x7ffffde6, PT ;  /* 0x7ffffde61600780c */ /* 0x000fe20003f86070 */
[----:B------:R2:W-:Y:S01]  /*233d0*/  LDGSTS.E [R24+0x60000], desc[UR8][R44.64], !P1 ;  /* 0x600000002c187fae */ /* 0x0005e2000c921848 */
[----:B------:R-:W-:-:S03]  /*233e0*/  ISETP.GE.U32.AND P5, PT, R21, 0x7ffffde5, PT ;  /* 0x7ffffde51500780c */ /* 0x000fc60003fa6070 */
[----:B------:R1:W-:Y:S04]  /*233f0*/  LDGSTS.E [R24+0x64000], desc[UR8][R42.64], !P1 ;  /* 0x640000002a187fae */ /* 0x0003e8000c921848 */
[----:B------:R-:W3:Y:S01]  /*23400*/  LDL.LU.64 R62, [R1+0x4e8] ;  /* 0x0004e800013e7983 */ /* 0x000ee20000300a00 */
[----:B------:R-:W3:Y:S01]  /*23410*/  LDC R22, c[0x0][0x230] ;  /* 0x00008c00ff167b82 */ /* 0x000ee20000000800 */
[C---:B--2---:R-:W-:Y:S02]  /*23420*/  IMAD.WIDE R44, R33.reuse, 0x4, R170 ;  /* 0x00000004212c7825 */ /* 0x044fe400078e02aa */
[----:B------:R4:W-:Y:S02]  /*23430*/  LDGSTS.E [R24+0x60004], desc[UR8][R40.64], !P3 ;  /* 0x6000400028187fae */ /* 0x0009e4000d921848 */
[----:B-1----:R-:W-:-:S02]  /*23440*/  IMAD.WIDE R42, R33, 0x4, R158 ;  /* 0x00000004212a7825 */ /* 0x002fc400078e029e */
[----:B------:R-:W2:Y:S01]  /*23450*/  LDL.LU.64 R170, [R1+0x500] ;  /* 0x0005000001aa7983 */ /* 0x000ea20000300a00 */
[----:B------:R-:W-:Y:S01]  /*23460*/  ISETP.GE.U32.AND P1, PT, R20, 0x7ffffdc6, PT ;  /* 0x7ffffdc61400780c */ /* 0x000fe20003f26070 */
[----:B------:R-:W1:Y:S02]  /*23470*/  LDC R21, c[0x0][0x230] ;  /* 0x00008c00ff157b82 */ /* 0x000e640000000800 */
[----:B------:R-:W-:Y:S01]  /*23480*/  STL.64 [R1+0x1e0], R44 ;  /* 0x0001e02c01007387 */ /* 0x000fe20000100a00 */
[----:B------:R-:W-:-:S03]  /*23490*/  VIADD R20, R23, 0xfffffe27 ;  /* 0xfffffe2717147836 */ /* 0x000fc60000000000 */
[----:B------:R4:W-:Y:S02]  /*234a0*/  LDGSTS.E [R24+0x64004], desc[UR8][R38.64], !P3 ;  /* 0x6400400026187fae */ /* 0x0009e4000d921848 */
[C---:B----4-:R-:W-:Y:S01]  /*234b0*/  IMAD.WIDE R40, R33.reuse, 0x4, R150 ;  /* 0x0000000421287825 */ /* 0x050fe200078e0296 */
[----:B------:R-:W4:Y:S01]  /*234c0*/  LDC R23, c[0x0][0x230] ;  /* 0x00008c00ff177b82 */ /* 0x000f220000000800 */
[----:B------:R3:W-:Y:S04]  /*234d0*/  STL.64 [R1+0x1e8], R42 ;  /* 0x0001e82a01007387 */ /* 0x0007e80000100a00 */
[----:B------:R-:W4:Y:S01]  /*234e0*/  LDL.LU.64 R158, [R1+0x508] ;  /* 0x00050800019e7983 */ /* 0x000f220000300a00 */
[----:B------:R-:W-:-:S03]  /*234f0*/  IMAD.WIDE R38, R33, 0x4, R54 ;  /* 0x0000000421267825 */ /* 0x000fc600078e0236 */
[----:B------:R-:W4:Y:S04]  /*23500*/  LDL.LU.64 R150, [R1+0x520] ;  /* 0x0005200001967983 */ /* 0x000f280000300a00 */
[----:B------:R-:W-:Y:S01]  /*23510*/  LDGSTS.E [R24+0x60008], desc[UR8][R44.64], !P4 ;  /* 0x600080002c187fae */ /* 0x000fe2000e121848 */
[----:B------:R-:W-:-:S03]  /*23520*/  ISETP.GE.U32.AND P3, PT, R2, 0x7ffffdc5, PT ;  /* 0x7ffffdc50200780c */ /* 0x000fc60003f66070 */
[----:B------:R3:W-:Y:S01]  /*23530*/  LDGSTS.E [R24+0x64008], desc[UR8][R42.64], !P4 ;  /* 0x640080002a187fae */ /* 0x0007e2000e121848 */
[----:B------:R-:W-:-:S03]  /*23540*/  ISETP.GE.U32.AND P4, PT, R20, 0x7ffffda8, PT ;  /* 0x7ffffda81400780c */ /* 0x000fc60003f86070 */
[----:B------:R1:W-:Y:S01]  /*23550*/  STL.64 [R1+0x1f0], R40 ;  /* 0x0001f02801007387 */ /* 0x0003e20000100a00 */
[----:B------:R-:W-:-:S03]  /*23560*/  VIADD R2, R34, 0xfffffe26 ;  /* 0xfffffe2622027836 */ /* 0x000fc60000000000 */
[----:B------:R1:W-:Y:S01]  /*23570*/  LDGSTS.E [R24+0x6000c], desc[UR8][R40.64], !P5 ;  /* 0x6000c00028187fae */ /* 0x0003e2000e921848 */
[----:B------:R-:W-:-:S03]  /*23580*/  IADD3 R20, R35, -0x1db, RZ ;  /* 0xfffffe2523147810 */ /* 0x000fc60007ffe0ff */
[----:B------:R1:W-:Y:S04]  /*23590*/  STL.64 [R1+0x1f8], R38 ;  /* 0x0001f82601007387 */ /* 0x0003e80000100a00 */
[----:B------:R1:W-:Y:S04]  /*235a0*/  LDGSTS.E [R24+0x6400c], desc[UR8][R38.64], !P5 ;  /* 0x6400c00026187fae */ /* 0x0003e8000e921848 */
[----:B------:R-:W4:Y:S01]  /*235b0*/  LDL.LU.64 R54, [R1+0x528] ;  /* 0x0005280001367983 */ /* 0x000f220000300a00 */
[----:B---3--:R-:W-:-:S04]  /*235c0*/  IMAD.WIDE R42, R33, 0x4, R182 ;  /* 0x00000004212a7825 */ /* 0x008fc800078e02b6 */
[C---:B-1----:R-:W-:Y:S01]  /*235d0*/  IMAD.WIDE R40, R33.reuse, 0x4, R48 ;  /* 0x0000000421287825 */ /* 0x042fe200078e0230 */
[----:B------:R1:W-:Y:S04]  /*235e0*/  LDGSTS.E [R24+0x68000], desc[UR8][R42.64], !P6 ;  /* 0x680000002a187fae */ /* 0x0003e8000f121848 */
[----:B------:R-:W3:Y:S01]  /*235f0*/  LDL.LU.64 R48, [R1+0x518] ;  /* 0x0005180001307983 */ /* 0x000ee20000300a00 */
[----:B------:R-:W-:-:S03]  /*23600*/  IMAD.WIDE R38, R33, 0x4, R146 ;  /* 0x0000000421267825 */ /* 0x000fc600078e0292 */
[----:B------:R1:W-:Y:S01]  /*23610*/  STL.64 [R1+0x490], R42 ;  /* 0x0004902a01007387 */ /* 0x0003e20000100a00 */
[----:B------:R-:W-:-:S03]  /*23620*/  IMAD.WIDE R34, R33, 0x4, R52 ;  /* 0x0000000421227825 */ /* 0x000fc600078e0234 */
[----:B------:R2:W-:Y:S04]  /*23630*/  STL.64 [R1+0x4a8], R40 ;  /* 0x0004a82801007387 */ /* 0x0005e80000100a00 */
[----:B------:R-:W3:Y:S04]  /*23640*/  LDL.LU.64 R146, [R1+0x510] ;  /* 0x0005100001927983 */ /* 0x000ee80000300a00 */
[----:B------:R4:W-:Y:S04]  /*23650*/  STL.64 [R1+0x4c8], R38 ;  /* 0x0004c82601007387 */ /* 0x0009e80000100a00 */
[----:B------:R4:W-:Y:S04]  /*23660*/  STL.64 [R1+0x4e0], R34 ;  /* 0x0004e02201007387 */ /* 0x0009e80000100a00 */
[----:B------:R-:W3:Y:S01]  /*23670*/  LDL.LU.64 R52, [R1+0x4f8] ;  /* 0x0004f80001347983 */ /* 0x000ee20000300a00 */
[----:B-1----:R-:W-:-:S03]  /*23680*/  IMAD.WIDE R42, R33, 0x4, R62 ;  /* 0x00000004212a7825 */ /* 0x002fc600078e023e */
[----:B------:R2:W-:Y:S01]  /*23690*/  LDGSTS.E [R24+0x6c000], desc[UR8][R40.64], !P6 ;  /* 0x6c00000028187fae */ /* 0x0005e2000f121848 */
[----:B------:R-:W-:-:S03]  /*236a0*/  ISETP.GE.U32.AND P5, PT, R2, 0x7ffffda7, PT ;  /* 0x7ffffda70200780c */ /* 0x000fc60003fa6070 */
[----:B------:R4:W-:Y:S01]  /*236b0*/  LDGSTS.E [R24+0x68004], desc[UR8][R38.64], !P0 ;  /* 0x6800400026187fae */ /* 0x0009e2000c121848 */
[----:B------:R-:W-:-:S03]  /*236c0*/  VIADD R2, R37, 0xfffffe24 ;  /* 0xfffffe2425027836 */ /* 0x000fc60000000000 */
[----:B------:R1:W-:Y:S01]  /*236d0*/  LDGSTS.E [R24+0x6c004], desc[UR8][R34.64], !P0 ;  /* 0x6c00400022187fae */ /* 0x0003e2000c121848 */
[----:B--2---:R-:W-:-:S03]  /*236e0*/  IMAD.WIDE R40, R33, 0x4, R170 ;  /* 0x0000000421287825 */ /* 0x004fc600078e02aa */
[----:B------:R-:W-:Y:S01]  /*236f0*/  STL.64 [R1+0x4e8], R42 ;  /* 0x0004e82a01007387 */ /* 0x000fe20000100a00 */
[----:B----4-:R-:W-:-:S03]  /*23700*/  IMAD.WIDE R38, R33, 0x4, R158 ;  /* 0x0000000421267825 */ /* 0x010fc600078e029e */
[----:B------:R-:W-:Y:S01]  /*23710*/  LDGSTS.E [R24+0x68008], desc[UR8][R42.64], !P1 ;  /* 0x680080002a187fae */ /* 0x000fe2000c921848 */
[----:B-1----:R-:W-:-:S03]  /*23720*/  IMAD.WIDE R34, R33, 0x4, R150 ;  /* 0x0000000421227825 */ /* 0x002fc600078e0296 */
[----:B------:R-:W-:Y:S01]  /*23730*/  STL.64 [R1+0x500], R40 ;  /* 0x0005002801007387 */ /* 0x000fe20000100a00 */
[----:B------:R-:W-:-:S03]  /*23740*/  ISETP.GE.U32.AND P0, PT, R2, 0x7ffffda5, PT ;  /* 0x7ffffda50200780c */ /* 0x000fc60003f06070 */
[----:B------:R-:W-:Y:S01]  /*23750*/  LDGSTS.E [R24+0x6c008], desc[UR8][R40.64], !P1 ;  /* 0x6c00800028187fae */ /* 0x000fe2000c921848 */
[----:B------:R-:W-:-:S03]  /*23760*/  IADD3 R2, R36, -0x1fa, RZ ;  /* 0xfffffe0624027810 */ /* 0x000fc60007ffe0ff */
[----:B------:R1:W-:Y:S04]  /*23770*/  STL.64 [R1+0x508], R38 ;  /* 0x0005082601007387 */ /* 0x0003e80000100a00 */
[----:B------:R1:W-:Y:S04]  /*23780*/  LDGSTS.E [R24+0x6800c], desc[UR8][R38.64], !P3 ;  /* 0x6800c00026187fae */ /* 0x0003e8000d921848 */
[----:B------:R2:W-:Y:S04]  /*23790*/  STL.64 [R1+0x520], R34 ;  /* 0x0005202201007387 */ /* 0x0005e80000100a00 */
[----:B------:R-:W4:Y:S01]  /*237a0*/  LDL.LU.64 R170, [R1+0x4f0] ;  /* 0x0004f00001aa7983 */ /* 0x000f220000300a00 */
[----:B------:R-:W-:-:S03]  /*237b0*/  ISETP.GE.U32.AND P6, PT, R20, 0x7ffffda6, PT ;  /* 0x7ffffda61400780c */ /* 0x000fc60003fc6070 */
[----:B------:R-:W4:Y:S01]  /*237c0*/  LDL.LU.64 R150, [R1+0x4d0] ;  /* 0x0004d00001967983 */ /* 0x000f220000300a00 */
[----:B-1----:R-:W-:-:S03]  /*237d0*/  IMAD.WIDE R38, R33, 0x4, R54 ;  /* 0x0000000421267825 */ /* 0x002fc600078e0236 */
[----:B------:R-:W4:Y:S04]  /*237e0*/  LDL.LU.64 R66, [R1+0x4b8] ;  /* 0x0004b80001427983 */ /* 0x000f280000300a00 */
[----:B------:R2:W-:Y:S01]  /*237f0*/  LDGSTS.E [R24+0x6c00c], desc[UR8][R34.64], !P3 ;  /* 0x6c00c00022187fae */ /* 0x0005e2000d921848 */
[----:B------:R-:W-:Y:S01]  /*23800*/  ISETP.GE.U32.AND P3, PT, R2, 0x7ffffd87, PT ;  /* 0x7ffffd870200780c */ /* 0x000fe20003f66070 */
[----:B------:R-:W-:Y:S02]  /*23810*/  VIADD R20, R22, 0xfffffe07 ;  /* 0xfffffe0716147836 */ /* 0x000fe40000000000 */
[----:B------:R1:W-:Y:S01]  /*23820*/  STL.64 [R1+0x590], R38 ;  /* 0x0005902601007387 */ /* 0x0003e20000100a00 */
[----:B------:R-:W-:-:S03]  /*23830*/  VIADD R2, R23, 0xfffffe04 ;  /* 0xfffffe0417027836 */ /* 0x000fc60000000000 */
[----:B------:R-:W4:Y:S04]  /*23840*/  LDL.LU.64 R54, [R1+0x4a0] ;  /* 0x0004a00001367983 */ /* 0x000f280000300a00 */
[----:B------:R1:W-:Y:S01]  /*23850*/  LDGSTS.E [R24+0x70000], desc[UR8][R38.64], !P4 ;  /* 0x7000000026187fae */ /* 0x0003e2000e121848 */
[----:B---3--:R-:W-:-:S04]  /*23860*/  IMAD.WIDE R36, R33, 0x4, R48 ;  /* 0x0000000421247825 */ /* 0x008fc800078e0230 */
[C---:B--2---:R-:W-:Y:S01]  /*23870*/  IMAD.WIDE R34, R33.reuse, 0x4, R146 ;  /* 0x0000000421227825 */ /* 0x044fe200078e0292 */
[----:B------:R-:W2:Y:S01]  /*23880*/  LDL.LU.64 R48, [R1+0x488] ;  /* 0x0004880001307983 */ /* 0x000ea20000300a00 */
[----:B------:R-:W-:Y:S01]  /*23890*/  ISETP.GE.U32.AND P1, PT, R20, 0x7ffffd88, PT ;  /* 0x7ffffd881400780c */ /* 0x000fe20003f26070 */
[----:B-1----:R-:W1:Y:S02]  /*238a0*/  LDC R38, c[0x0][0x230] ;  /* 0x00008c00ff267b82 */ /* 0x002e640000000800 */
[----:B------:R-:W3:Y:S04]  /*238b0*/  LDL.LU.64 R206, [R1+0x468] ;  /* 0x0004680001ce7983 */ /* 0x000ee80000300a00 */
[----:B------:R4:W-:Y:S01]  /*238c0*/  STL.64 [R1+0x598], R36 ;  /* 0x0005982401007387 */ /* 0x0009e20000100a00 */
[----:B------:R-:W-:-:S03]  /*238d0*/  IMAD.WIDE R22, R33, 0x4, R52 ;  /* 0x0000000421167825 */ /* 0x000fc600078e0234 */
[----:B------:R-:W3:Y:S04]  /*238e0*/  LDL.LU.64 R158, [R1+0x4d8] ;  /* 0x0004d800019e7983 */ /* 0x000ee80000300a00 */
[----:B------:R-:W3:Y:S04]  /*238f0*/  LDL.LU.64 R146, [R1+0x4c0] ;  /* 0x0004c00001927983 */ /* 0x000ee80000300a00 */
[----:B------:R-:W-:Y:S04]  /*23900*/  STL.64 [R1+0x5a0], R34 ;  /* 0x0005a02201007387 */ /* 0x000fe80000100a00 */
[----:B------:R4:W-:Y:S04]  /*23910*/  STL.64 [R1+0x5a8], R22 ;  /* 0x0005a81601007387 */ /* 0x0009e80000100a00 */
[----:B------:R-:W3:Y:S04]  /*23920*/  LDL.LU.64 R62, [R1+0x4b0] ;  /* 0x0004b000013e7983 */ /* 0x000ee80000300a00 */
[----:B------:R-:W3:Y:S04]  /*23930*/  LDL.LU.64 R52, [R1+0x498] ;  /* 0x0004980001347983 */ /* 0x000ee80000300a00 */
[----:B------:R-:W3:Y:S04]  /*23940*/  LDL.LU.64 R194, [R1+0x478] ;  /* 0x0004780001c27983 */ /* 0x000ee80000300a00 */
[----:B------:R-:W3:Y:S04]  /*23950*/  LDL.LU.64 R182, [R1+0x458] ;  /* 0x0004580001b67983 */ /* 0x000ee80000300a00 */
[----:B------:R1:W-:Y:S04]  /*23960*/  LDGSTS.E [R24+0x74000], desc[UR8][R36.64], !P4 ;  /* 0x7400000024187fae */ /* 0x0003e8000e121848 */
[----:B------:R-:W-:Y:S04]  /*23970*/  LDGSTS.E [R24+0x70004], desc[UR8][R34.64], !P5 ;  /* 0x7000400022187fae */ /* 0x000fe8000e921848 */
[----:B------:R1:W-:Y:S01]  /*23980*/  LDGSTS.E [R24+0x74004], desc[UR8][R22.64], !P5 ;  /* 0x7400400016187fae */ /* 0x0003e2000e921848 */
[C---:B----4-:R-:W-:Y:S01]  /*23990*/  IMAD.WIDE R170, R33.reuse, 0x4, R170 ;  /* 0x0000000421aa7825 */ /* 0x050fe200078e02aa */
[----:B-1----:R-:W1:Y:S03]  /*239a0*/  LDC R37, c[0x0][0x230] ;  /* 0x00008c00ff257b82 */ /* 0x002e660000000800 */
[C---:B------:R-:W-:Y:S01]  /*239b0*/  IMAD.WIDE R150, R33.reuse, 0x4, R150 ;  /* 0x0000000421967825 */ /* 0x040fe200078e0296 */
[----:B------:R4:W-:Y:S03]  /*239c0*/  STL.64 [R1+0x5b0], R170 ;  /* 0x0005b0aa01007387 */ /* 0x0009e60000100a00 */
[C---:B------:R-:W-:Y:S01]  /*239d0*/  IMAD.WIDE R66, R33.reuse, 0x4, R66 ;  /* 0x0000000421427825 */ /* 0x040fe200078e0242 */
[----:B------:R-:W-:Y:S01]  /*239e0*/  STL.64 [R1+0x650], R150 ;  /* 0x0006509601007387 */ /* 0x000fe20000100a00 */
[----:B------:R-:W1:Y:S03]  /*239f0*/  LDC R23, c[0x0][0x230] ;  /* 0x00008c00ff177b82 */ /* 0x000e660000000800 */
[----:B------:R-:W-:Y:S04]  /*23a00*/  STL.64 [R1+0x7b8], R66 ;  /* 0x0007b84201007387 */ /* 0x000fe80000100a00 */
[----:B------:R-:W-:Y:S01]  /*23a10*/  LDGSTS.E [R24+0x70008], desc[UR8][R170.64], !P6 ;  /* 0x70008000aa187fae */ /* 0x000fe2000f121848 */
[C---:B------:R-:W-:Y:S01]  /*23a20*/  IMAD.WIDE R54, R33.reuse, 0x4, R54 ;  /* 0x0000000421367825 */ /* 0x040fe200078e0236 */
[----:B------:R-:W1:Y:S04]  /*23a30*/  LDC R22, c[0x0][0x230] ;  /* 0x00008c00ff167b82 */ /* 0x000e680000000800 */
[----:B------:R-:W-:Y:S01]  /*23a40*/  STL.64 [R1+0x7c8], R54 ;  /* 0x0007c83601007387 */ /* 0x000fe20000100a00 */
[----:B--2---:R-:W-:-:S03]  /*23a50*/  IMAD.WIDE R48, R33, 0x4, R48 ;  /* 0x0000000421307825 */ /* 0x004fc600078e0230 */
[----:B------:R-:W2:Y:S01]  /*23a60*/  LDC R34, c[0x0][0x230] ;  /* 0x00008c00ff227b82 */ /* 0x000ea20000000800 */
[C---:B---3--:R-:W-:Y:S01]  /*23a70*/  IMAD.WIDE R42, R33.reuse, 0x4, R206 ;  /* 0x00000004212a7825 */ /* 0x048fe200078e02ce */
[----:B------:R-:W-:Y:S03]  /*23a80*/  STL.64 [R1+0x868], R48 ;  /* 0x0008683001007387 */ /* 0x000fe60000100a00 */
[----:B------:R-:W-:-:S03]  /*23a90*/  IMAD.WIDE R158, R33, 0x4, R158 ;  /* 0x00000004219e7825 */ /* 0x000fc600078e029e */
[----:B------:R-:W3:Y:S01]  /*23aa0*/  LDC R35, c[0x0][0x230] ;  /* 0x00008c00ff237b82 */ /* 0x000ee20000000800 */
[----:B------:R-:W-:Y:S01]  /*23ab0*/  IMAD.WIDE R146, R33, 0x4, R146 ;  /* 0x0000000421927825 */ /* 0x000fe200078e0292 */
[----:B------:R1:W-:Y:S04]  /*23ac0*/  STL.64 [R1+0x5c0], R158 ;  /* 0x0005c09e01007387 */ /* 0x0003e80000100a00 */
[----:B------:R-:W-:Y:S01]  /*23ad0*/  STL.64 [R1+0x870], R42 ;  /* 0x0008702a01007387 */ /* 0x000fe20000100a00 */
[----:B------:R-:W-:Y:S02]  /*23ae0*/  VIADD R20, R21, 0xfffffe05 ;  /* 0xfffffe0515147836 */ /* 0x000fe40000000000 */
[C---:B------:R-:W-:Y:S01]  /*23af0*/  IMAD.WIDE R62, R33.reuse, 0x4, R62 ;  /* 0x00000004213e7825 */ /* 0x040fe200078e023e */
[----:B------:R-:W-:Y:S03]  /*23b00*/  STL.64 [R1+0x5c8], R146 ;  /* 0x0005c89201007387 */ /* 0x000fe60000100a00 */
[C---:B------:R-:W-:Y:S01]  /*23b10*/  IMAD.WIDE R52, R33.reuse, 0x4, R52 ;  /* 0x0000000421347825 */ /* 0x040fe200078e0234 */
[----:B------:R-:W-:Y:S03]  /*23b20*/  STL.64 [R1+0x798], R62 ;  /* 0x0007983e01007387 */ /* 0x000fe60000100a00 */
[C---:B------:R-:W-:Y:S01]  /*23b30*/  IMAD.WIDE R44, R33.reuse, 0x4, R194 ;  /* 0x00000004212c7825 */ /* 0x040fe200078e02c2 */
[----:B------:R2:W-:Y:S03]  /*23b40*/  STL.64 [R1+0x7b0], R52 ;  /* 0x0007b03401007387 */ /* 0x0005e60000100a00 */
[----:B------:R-:W-:Y:S01]  /*23b50*/  IMAD.WIDE R40, R33, 0x4, R182 ;  /* 0x0000000421287825 */ /* 0x000fe200078e02b6 */
[----:B------:R3:W-:Y:S01]  /*23b60*/  STL.64 [R1+0x7c0], R44 ;  /* 0x0007c02c01007387 */ /* 0x0007e20000100a00 */
[----:B------:R-:W-:Y:S01]  /*23b70*/  ISETP.GE.U32.AND P5, PT, R2, 0x7ffffd85, PT ;  /* 0x7ffffd850200780c */ /* 0x000fe20003fa6070 */
[----:B------:R-:W3:Y:S02]  /*23b80*/  LDC R21, c[0x0][0x230] ;  /* 0x00008c00ff157b82 */ /* 0x000ee40000000800 */
[----:B------:R3:W-:Y:S04]  /*23b90*/  STL.64 [R1+0x860], R40 ;  /* 0x0008602801007387 */ /* 0x0007e80000100a00 */
[----:B----4-:R-:W3:Y:S02]  /*23ba0*/  LDL.LU.64 R170, [R1+0x448] ;  /* 0x0004480001aa7983 */ /* 0x010ee40000300a00 */
[----:B------:R-:W4:Y:S02]  /*23bb0*/  LDC R36, c[0x0][0x230] ;  /* 0x00008c00ff247b82 */ /* 0x000f240000000800 */
[----:B------:R-:W-:Y:S04]  /*23bc0*/  LDGSTS.E [R24+0x74008], desc[UR8][R158.64], !P6 ;  /* 0x740080009e187fae */ /* 0x000fe8000f121848 */
[----:B------:R-:W-:Y:S01]  /*23bd0*/  LDGSTS.E [R24+0x7000c], desc[UR8][R150.64], !P0 ;  /* 0x7000c00096187fae */ /* 0x000fe2000c121848 */
[----:B------:R-:W-:Y:S01]  /*23be0*/  ISETP.GE.U32.AND P4, PT, R20, 0x7ffffd86, PT ;  /* 0x7ffffd861400780c */ /* 0x000fe20003f86070 */
[----:B------:R-:W4:Y:S02]  /*23bf0*/  LDC R2, c[0x0][0x230] ;  /* 0x00008c00ff027b82 */ /* 0x000f240000000800 */
[----:B------:R-:W-:Y:S04]  /*23c00*/  LDGSTS.E [R24+0x7400c], desc[UR8][R146.64], !P0 ;  /* 0x7400c00092187fae */ /* 0x000fe8000c121848 */
[----:B-1----:R-:W4:Y:S02]  /*23c10*/  LDL.LU.64 R158, [R1+0x438] ;  /* 0x00043800019e7983 */ /* 0x002f240000300a00 */
[----:B------:R-:W1:Y:S02]  /*23c20*/  LDC R20, c[0x0][0x230] ;  /* 0x00008c00ff147b82 */ /* 0x000e640000000800 */
[----:B------:R-:W4:Y:S04]  /*23c30*/  LDL.LU.64 R150, [R1+0x430] ;  /* 0x0004300001967983 */ /* 0x000f280000300a00 */
[----:B------:R-:W-:Y:S04]  /*23c40*/  LDGSTS.E [R24+0x78000], desc[UR8][R66.64], !P1 ;  /* 0x7800000042187fae */ /* 0x000fe8000c921848 */
[----:B------:R-:W-:Y:S04]  /*23c50*/  LDGSTS.E [R24+0x7c000], desc[UR8][R62.64], !P1 ;  /* 0x7c0000003e187fae */ /* 0x000fe8000c921848 */
[----:B------:R-:W-:Y:S04]  /*23c60*/  LDGSTS.E [R24+0x78004], desc[UR8][R54.64], !P3 ;  /* 0x7800400036187fae */ /* 0x000fe8000d921848 */
[----:B------:R-:W-:Y:S04]  /*23c70*/  LDGSTS.E [R24+0x7c004], desc[UR8][R52.64], !P3 ;  /* 0x7c00400034187fae */ /* 0x000fe8000d921848 */
[----:B------:R-:W-:Y:S01]  /*23c80*/  LDGSTS.E [R24+0x78008], desc[UR8][R48.64], !P4 ;  /* 0x7800800030187fae */ /* 0x000fe2000e121848 */
[----:B-1----:R-:W-:-:S03]  /*23c90*/  VIADD R20, R20, 0xfffffe61 ;  /* 0xfffffe6114147836 */ /* 0x002fc60000000000 */
[----:B------:R3:W-:Y:S04]  /*23ca0*/  LDGSTS.E [R24+0x7c008], desc[UR8][R44.64], !P4 ;  /* 0x7c0080002c187fae */ /* 0x0007e8000e121848 */
[----:B--2---:R-:W2:Y:S04]  /*23cb0*/  LDL.LU.64 R52, [R1+0x428] ;  /* 0x0004280001347983 */ /* 0x004ea80000300a00 */
[----:B------:R-:W2:Y:S04]  /*23cc0*/  LDL.LU.64 R146, [R1+0x420] ;  /* 0x0004200001927983 */ /* 0x000ea80000300a00 */
[----:B------:R-:W2:Y:S04]  /*23cd0*/  LDL.LU.64 R48, [R1+0x418] ;  /* 0x0004180001307983 */ /* 0x000ea80000300a00 */
[----:B------:R-:W2:Y:S04]  /*23ce0*/  LDL.LU.64 R182, [R1+0x408] ;  /* 0x0004080001b67983 */ /* 0x000ea80000300a00 */
[----:B------:R-:W2:Y:S01]  /*23cf0*/  LDL.LU.64 R54, [R1+0x400] ;  /* 0x0004000001367983 */ /* 0x000ea20000300a00 */
[----:B------:R-:W-:-:S03]  /*23d00*/  ISETP.GE.U32.AND P3, PT, R20, 0x7ffffde2, PT ;  /* 0x7ffffde21400780c */ /* 0x000fc60003f66070 */
[----:B------:R4:W-:Y:S01]  /*23d10*/  LDGSTS.E [R24+0x7800c], desc[UR8][R42.64], !P5 ;  /* 0x7800c0002a187fae */ /* 0x0009e2000e921848 */
[----:B------:R-:W-:Y:S01]  /*23d20*/  VIADD R20, R23, 0xfffffe43 ;  /* 0xfffffe4317147836 */ /* 0x000fe20000000000 */
[----:B------:R-:W-:Y:S01]  /*23d30*/  IADD3 R22, R22, -0x19d, RZ ;  /* 0xfffffe6316167810 */ /* 0x000fe20007ffe0ff */
[----:B------:R-:W1:Y:S01]  /*23d40*/  LDC R23, c[0x0][0x230] ;  /* 0x00008c00ff177b82 */ /* 0x000e620000000800 */
[----:B------:R4:W-:Y:S02]  /*23d50*/  LDGSTS.E [R24+0x7c00c], desc[UR8][R40.64], !P5 ;  /* 0x7c00c00028187fae */ /* 0x0009e4000e921848 */
[----:B------:R-:W-:Y:S01]  /*23d60*/  ISETP.GE.U32.AND P0, PT, R20, 0x7ffffdc4, PT ;  /* 0x7ffffdc41400780c */ /* 0x000fe20003f06070 */
[----:B------:R-:W-:Y:S02]  /*23d70*/  VIADD R20, R38, 0xfffffe23 ;  /* 0xfffffe2326147836 */ /* 0x000fe40000000000 */
[----:B---3--:R-:W-:-:S04]  /*23d80*/  IMAD.WIDE R44, R33, 0x4, R170 ;  /* 0x00000004212c7825 */ /* 0x008fc800078e02aa */
[C---:B----4-:R-:W-:Y:S01]  /*23d90*/  IMAD.WIDE R42, R33.reuse, 0x4, R158 ;  /* 0x00000004212a7825 */ /* 0x050fe200078e029e */
[----:B------:R-:W-:Y:S01]  /*23da0*/  STL.64 [R1+0x200], R44 ;  /* 0x0002002c01007387 */ /* 0x000fe20000100a00 */
[----:B------:R-:W-:Y:S01]  /*23db0*/  ISETP.GE.U32.AND P6, PT, R22, 0x7ffffde4, PT ;  /* 0x7ffffde41600780c */ /* 0x000fe20003fc6070 */
[----:B------:R-:W3:Y:S01]  /*23dc0*/  LDC R24, c[0x0][0x230] ;  /* 0x00008c00ff187b82 */ /* 0x000ee20000000800 */
[----:B------:R-:W-:Y:S01]  /*23dd0*/  IMAD.WIDE R40, R33, 0x4, R150 ;  /* 0x0000000421287825 */ /* 0x000fe200078e0296 */
[----:B------:R-:W4:Y:S04]  /*23de0*/  LDL.LU.64 R62, [R1+0x3f8] ;  /* 0x0003f800013e7983 */ /* 0x000f280000300a00 */
[----:B------:R1:W-:Y:S02]  /*23df0*/  STL.64 [R1+0x208], R42 ;  /* 0x0002082a01007387 */ /* 0x0003e40000100a00 */
[----:B------:R-:W3:Y:S02]  /*23e00*/  LDC R22, c[0x0][0x230] ;  /* 0x00008c00ff167b82 */ /* 0x000ee40000000800 */
[----:B------:R-:W4:Y:S04]  /*23e10*/  LDL.LU.64 R170, [R1+0x3e8] ;  /* 0x0003e80001aa7983 */ /* 0x000f280000300a00 */
[----:B------:R3:W-:Y:S04]  /*23e20*/  STL.64 [R1+0x210], R40 ;  /* 0x0002102801007387 */ /* 0x0007e80000100a00 */
[----:B------:R-:W4:Y:S01]  /*23e30*/  LDL.LU.64 R158, [R1+0x3d8] ;  /* 0x0003d800019e7983 */ /* 0x000f220000300a00 */
[----:B------:R-:W-:Y:S01]  /*23e40*/  VIADD R21, R21, 0xfffffe62 ;  /* 0xfffffe6215157836 */ /* 0x000fe20000000000 */
[----:B------:R-:W-:-:S02]  /*23e50*/  IADD3 R2, R2, -0x1a0, RZ ;  /* 0xfffffe6002027810 */ /* 0x000fc40007ffe0ff */
[----:B------:R-:W-:Y:S01]  /*23e60*/  LDGSTS.E [R32+0x60000], desc[UR8][R44.64], !P6 ;  /* 0x600000002c207fae */ /* 0x000fe2000f121848 */
[----:B--2---:R-:W-:Y:S01]  /*23e70*/  IMAD.WIDE R38, R33, 0x4, R52 ;  /* 0x0000000421267825 */ /* 0x004fe200078e0234 */
[----:B------:R-:W-:Y:S02]  /*23e80*/  ISETP.GE.U32.AND P4, PT, R21, 0x7ffffde3, PT ;  /* 0x7ffffde31500780c */ /* 0x000fe40003f86070 */
[----:B------:R-:W2:Y:S01]  /*23e90*/  LDL.LU.64 R52, [R1+0x3c0] ;  /* 0x0003c00001347983 */ /* 0x000ea20000300a00 */
[----:B------:R-:W-:Y:S01]  /*23ea0*/  ISETP.GE.U32.AND P1, PT, R2, 0x7ffffde1, PT ;  /* 0x7ffffde10200780c */ /* 0x000fe20003f26070 */
[----:B------:R-:W-:Y:S01]  /*23eb0*/  VIADD R2, R34, 0xfffffe42 ;  /* 0xfffffe4222027836 */ /* 0x000fe20000000000 */
[----:B------:R-:W-:Y:S01]  /*23ec0*/  IADD3 R21, R35, -0x1bf, RZ ;  /* 0xfffffe4123157810 */ /* 0x000fe20007ffe0ff */
[----:B------:R1:W-:Y:S01]  /*23ed0*/  LDGSTS.E [R32+0x64000], desc[UR8][R42.64], !P6 ;  /* 0x640000002a207fae */ /* 0x0003e2000f121848 */
[----:B------:R-:W2:Y:S02]  /*23ee0*/  LDC R34, c[0x0][0x230] ;  /* 0x00008c00ff227b82 */ /* 0x000ea40000000800 */
[----:B------:R-:W-:-:S02]  /*23ef0*/  ISETP.GE.U32.AND P5, PT, R2, 0x7ffffdc3, PT ;  /* 0x7ffffdc30200780c */ /* 0x000fc40003fa6070 */
[----:B------:R-:W-:Y:S02]  /*23f00*/  SEL R2, RZ, 0x4, P2 ;  /* 0x00000004ff027807 */ /* 0x000fe40001000000 */
[----:B------:R-:W-:Y:S01]  /*23f10*/  ISETP.GE.U32.AND P2, PT, R21, 0x7ffffdc2, PT ;  /* 0x7ffffdc21500780c */ /* 0x000fe20003f46070 */
[----:B------:R-:W-:Y:S01]  /*23f20*/  VIADD R21, R37, 0xfffffe40 ;  /* 0xfffffe4025157836 */ /* 0x000fe20000000000 */
[----:B------:R3:W-:Y:S01]  /*23f30*/  STL.64 [R1+0x218], R38 ;  /* 0x0002182601007387 */ /* 0x0007e20000100a00 */
[----:B------:R-:W2:Y:S01]  /*23f40*/  LDC R35, c[0x0][0x230] ;  /* 0x00008c00ff237b82 */ /* 0x000ea20000000800 */
[----:B-1----:R-:W-:Y:S02]  /*23f50*/  IMAD.WIDE R42, R33, 0x4, R146 ;  /* 0x00000004212a7825 */ /* 0x002fe400078e0292 */
[----:B------:R1:W-:Y:S01]  /*23f60*/  LDGSTS.E [R32+0x60004], desc[UR8][R40.64], !P4 ;  /* 0x6000400028207fae */ /* 0x0003e2000e121848 */
[----:B------:R-:W-:-:S03]  /*23f70*/  ISETP.GE.U32.AND P6, PT, R21, 0x7ffffdc1, PT ;  /* 0x7ffffdc11500780c */ /* 0x000fc60003fc6070 */
[----:B------:R1:W-:Y:S01]  /*23f80*/  LDGSTS.E [R32+0x64004], desc[UR8][R38.64], !P4 ;  /* 0x6400400026207fae */ /* 0x0003e2000e121848 */
[----:B------:R-:W-:Y:S01]  /*23f90*/  ISETP.GE.U32.AND P4, PT, R20, 0x7ffffda4, PT ;  /* 0x7ffffda41400780c */ /* 0x000fe20003f86070 */
[----:B------:R-:W-:Y:S02]  /*23fa0*/  VIADD R20, R23, 0xfffffe21 ;  /* 0xfffffe2117147836 */ /* 0x000fe40000000000 */
[----:B------:R-:W2:Y:S01]  /*23fb0*/  LDL.LU.64 R150, [R1+0x3b8] ;  /* 0x0003b80001967983 */ /* 0x000ea20000300a00 */
[----:B---3--:R-:W-:Y:S01]  /*23fc0*/  IADD3 R21, R22, -0x1de, RZ ;  /* 0xfffffe2216157810 */ /* 0x008fe20007ffe0ff */
[C---:B------:R-:W-:Y:S02]  /*23fd0*/  IMAD.WIDE R22, R33.reuse, 0x4, R54 ;  /* 0x0000000421167825 */ /* 0x040fe400078e0236 */
[----:B------:R-:W3:Y:S02]  /*23fe0*/  LDL.LU.64 R146, [R1+0x3a0] ;  /* 0x0003a00001927983 */ /* 0x000ee40000300a00 */
[----:B-1----:R-:W-:-:S02]  /*23ff0*/  IMAD.WIDE R40, R33, 0x4, R48 ;  /* 0x0000000421287825 */ /* 0x002fc400078e0230 */
[----:B------:R4:W-:Y:S02]  /*24000*/  STL.64 [R1+0x220], R42 ;  /* 0x0002202a01007387 */ /* 0x0009e40000100a00 */
[----:B------:R-:W-:Y:S02]  /*24010*/  IMAD.WIDE R38, R33, 0x4, R182 ;  /* 0x0000000421267825 */ /* 0x000fe400078e02b6 */
[----:B------:R-:W3:Y:S04]  /*24020*/  LDL.LU.64 R48, [R1+0x388] ;  /* 0x0003880001307983 */ /* 0x000ee80000300a00 */
[----:B------:R-:W-:Y:S04]  /*24030*/  STL.64 [R1+0x228], R40 ;  /* 0x0002282801007387 */ /* 0x000fe80000100a00 */
[----:B------:R-:W-:Y:S04]  /*24040*/  STL.64 [R1+0x230], R38 ;  /* 0x0002302601007387 */ /* 0x000fe80000100a00 */
[----:B------:R1:W-:Y:S04]  /*24050*/  STL.64 [R1+0x238], R22 ;  /* 0x0002381601007387 */ /* 0x0003e80000100a00 */
[----:B------:R-:W3:Y:S04]  /*24060*/  LDL.LU.64 R54, [R1+0x380] ;  /* 0x0003800001367983 */ /* 0x000ee80000300a00 */
[----:B------:R4:W-:Y:S04]  /*24070*/  LDGSTS.E [R32+0x60008], desc[UR8][R42.64], !P3 ;  /* 0x600080002a207fae */ /* 0x0009e8000d921848 */
[----:B------:R-:W-:Y:S04]  /*24080*/  LDGSTS.E [R32+0x64008], desc[UR8][R40.64], !P3 ;  /* 0x6400800028207fae */ /* 0x000fe8000d921848 */
[----:B------:R-:W-:Y:S04]  /*24090*/  LDGSTS.E [R32+0x6000c], desc[UR8][R38.64], !P1 ;  /* 0x6000c00026207fae */ /* 0x000fe8000c921848 */
[----:B------:R1:W-:Y:S01]  /*240a0*/  LDGSTS.E [R32+0x6400c], desc[UR8][R22.64], !P1 ;  /* 0x6400c00016207fae */ /* 0x0003e2000c921848 */
[----:B------:R-:W-:-:S02]  /*240b0*/  ISETP.GE.U32.AND P1, PT, R20, 0x7ffffda2, PT ;  /* 0x7ffffda21400780c */ /* 0x000fc40003f26070 */
[----:B------:R-:W-:Y:S01]  /*240c0*/  IADD3 R20, R36, -0x1fd, RZ ;  /* 0xfffffe0324147810 */ /* 0x000fe20007ffe0ff */
[C---:B----4-:R-:W-:Y:S01]  /*240d0*/  IMAD.WIDE R42, R33.reuse, 0x4, R62 ;  /* 0x00000004212a7825 */ /* 0x050fe200078e023e */
[----:B-1----:R-:W1:Y:S03]  /*240e0*/  LDC R22, c[0x0][0x230] ;  /* 0x00008c00ff167b82 */ /* 0x002e660000000800 */
[C---:B------:R-:W-:Y:S01]  /*240f0*/  IMAD.WIDE R40, R33.reuse, 0x4, R170 ;  /* 0x0000000421287825 */ /* 0x040fe200078e02aa */
[----:B------:R-:W-:Y:S04]  /*24100*/  STL.64 [R1+0x3f8], R42 ;  /* 0x0003f82a01007387 */ /* 0x000fe80000100a00 */
[----:B------:R4:W-:Y:S01]  /*24110*/  STL.64 [R1+0x3e8], R40 ;  /* 0x0003e82801007387 */ /* 0x0009e20000100a00 */
[----:B------:R-:W-:-:S03]  /*24120*/  IMAD.WIDE R38, R33, 0x4, R158 ;  /* 0x0000000421267825 */ /* 0x000fc600078e029e */
[----:B------:R-:W-:Y:S04]  /*24130*/  LDGSTS.E [R32+0x68000], desc[UR8][R42.64], !P0 ;  /* 0x680000002a207fae */ /* 0x000fe8000c121848 */
[----:B------:R4:W-:Y:S04]  /*24140*/  LDGSTS.E [R32+0x6c000], desc[UR8][R40.64], !P0 ;  /* 0x6c00000028207fae */ /* 0x0009e8000c121848 */
[----:B------:R3:W-:Y:S01]  /*24150*/  LDGSTS.E [R32+0x68004], desc[UR8][R38.64], !P5 ;  /* 0x6800400026207fae */ /* 0x0007e2000e921848 */
[----:B--2---:R-:W-:-:S03]  /*24160*/  IMAD.WIDE R36, R33, 0x4, R52 ;  /* 0x0000000421247825 */ /* 0x004fc600078e0234 */
[----:B------:R-:W2:Y:S04]  /*24170*/  LDL.LU.64 R52, [R1+0x368] ;  /* 0x0003680001347983 */ /* 0x000ea80000300a00 */
[----:B------:R3:W-:Y:S04]  /*24180*/  STL.64 [R1+0x400], R38 ;  /* 0x0004002601007387 */ /* 0x0007e80000100a00 */
[----:B------:R-:W2:Y:S04]  /*24190*/  LDL.LU.64 R44, [R1+0x358] ;  /* 0x00035800012c7983 */ /* 0x000ea80000300a00 */
[----:B------:R1:W-:Y:S04]  /*241a0*/  STL.64 [R1+0x408], R36 ;  /* 0x0004082401007387 */ /* 0x0003e80000100a00 */
[----:B------:R-:W2:Y:S04]  /*241b0*/  LDL.LU.64 R206, [R1+0x348] ;  /* 0x0003480001ce7983 */ /* 0x000ea80000300a00 */
[----:B------:R-:W2:Y:S01]  /*241c0*/  LDL.LU.64 R194, [R1+0x330] ;  /* 0x0003300001c27983 */ /* 0x000ea20000300a00 */
[----:B----4-:R-:W-:-:S03]  /*241d0*/  IMAD.WIDE R40, R33, 0x4, R150 ;  /* 0x0000000421287825 */ /* 0x010fc600078e0296 */
[----:B------:R1:W-:Y:S01]  /*241e0*/  LDGSTS.E [R32+0x6c004], desc[UR8][R36.64], !P5 ;  /* 0x6c00400024207fae */ /* 0x0003e2000e921848 */
[----:B---3--:R-:W-:-:S03]  /*241f0*/  IMAD.WIDE R38, R33, 0x4, R146 ;  /* 0x0000000421267825 */ /* 0x008fc600078e0292 */
[----:B------:R-:W-:Y:S01]  /*24200*/  STL.64 [R1+0x418], R40 ;  /* 0x0004182801007387 */ /* 0x000fe20000100a00 */
[----:B------:R-:W-:Y:S02]  /*24210*/  ISETP.GE.U32.AND P3, PT, R21, 0x7ffffda3, PT ;  /* 0x7ffffda31500780c */ /* 0x000fe40003f66070 */
[----:B------:R-:W-:Y:S01]  /*24220*/  ISETP.GE.U32.AND P5, PT, R20, 0x7ffffd84, PT ;  /* 0x7ffffd841400780c */ /* 0x000fe20003fa6070 */
[----:B------:R-:W3:Y:S01]  /*24230*/  LDL.LU.64 R182, [R1+0x2a0] ;  /* 0x0002a00001b67983 */ /* 0x000ee20000300a00 */
[----:B------:R-:W-:Y:S02]  /*24240*/  VIADD R21, R34, 0xfffffe20 ;  /* 0xfffffe2022157836 */ /* 0x000fe40000000000 */
[----:B-1----:R-:W-:Y:S01]  /*24250*/  IMAD.WIDE R36, R33, 0x4, R48 ;  /* 0x0000000421247825 */ /* 0x002fe200078e0230 */
[----:B------:R2:W-:Y:S03]  /*24260*/  STL.64 [R1+0x420], R38 ;  /* 0x0004202601007387 */ /* 0x0005e60000100a00 */
[----:B------:R-:W-:Y:S01]  /*24270*/  VIADD R20, R35, 0xfffffe01 ;  /* 0xfffffe0123147836 */ /* 0x000fe20000000000 */
[----:B------:R-:W4:Y:S04]  /*24280*/  LDL.LU.64 R146, [R1+0xb0] ;  /* 0x0000b00001927983 */ /* 0x000f280000300a00 */
[----:B------:R-:W4:Y:S04]  /*24290*/  LDL.LU.64 R62, [R1+0x90] ;  /* 0x00009000013e7983 */ /* 0x000f280000300a00 */
[----:B------:R1:W-:Y:S01]  /*242a0*/  STL.64 [R1+0x428], R36 ;  /* 0x0004282401007387 */ /* 0x0003e20000100a00 */
[----:B------:R-:W-:-:S03]  /*242b0*/  IMAD.WIDE R34, R33, 0x4, R54 ;  /* 0x0000000421227825 */ /* 0x000fc600078e0236 */
[----:B------:R-:W4:Y:S04]  /*242c0*/  LDL.LU.64 R48, [R1+0x70] ;  /* 0x0000700001307983 */ /* 0x000f280000300a00 */
[----:B------:R-:W4:Y:S04]  /*242d0*/  LDL.LU.64 R66, [R1+0x50] ;  /* 0x0000500001427983 */ /* 0x000f280000300a00 */
[----:B------:R-:W4:Y:S04]  /*242e0*/  LDL.LU.64 R170, [R1+0x30] ;  /* 0x0000300001aa7983 */ /* 0x000f280000300a00 */
[----:B------:R1:W-:Y:S04]  /*242f0*/  STL.64 [R1+0x430], R34 ;  /* 0x0004302201007387 */ /* 0x0003e80000100a00 */
[----:B------:R-:W4:Y:S04]  /*24300*/  LDL.LU.64 R158, [R1+0x260] ;  /* 0x00026000019e7983 */ /* 0x000f280000300a00 */
[----:B------:R-:W4:Y:S04]  /*24310*/  LDL.LU.64 R150, [R1+0xa0] ;  /* 0x0000a00001967983 */ /* 0x000f280000300a00 */
[----:B------:R-:W-:Y:S04]  /*24320*/  LDGSTS.E [R32+0x68008], desc[UR8][R40.64], !P2 ;  /* 0x6800800028207fae */ /* 0x000fe8000d121848 */
[----:B------:R2:W-:Y:S04]  /*24330*/  LDGSTS.E [R32+0x6c008], desc[UR8][R38.64], !P2 ;  /* 0x6c00800026207fae */ /* 0x0005e8000d121848 */
[----:B------:R-:W4:Y:S04]  /*24340*/  LDL.LU.64 R54, [R1+0x80] ;  /* 0x0000800001367983 */ /* 0x000f280000300a00 */
[----:B------:R1:W-:Y:S01]  /*24350*/  LDGSTS.E [R32+0x6800c], desc[UR8][R36.64], !P6 ;  /* 0x6800c00024207fae */ /* 0x0003e2000f121848 */
[----:B------:R-:W-:-:S03]  /*24360*/  ISETP.GE.U32.AND P0, PT, R21, 0x7ffffda1, PT ;  /* 0x7ffffda11500780c */ /* 0x000fc60003f06070 */
[----:B------:R1:W-:Y:S01]  /*24370*/  LDGSTS.E [R32+0x6c00c], desc[UR8][R34.64], !P6 ;  /* 0x6c00c00022207fae */ /* 0x0003e2000f121848 */
[----:B------:R-:W-:Y:S02]  /*24380*/  ISETP.GE.U32.AND P6, PT, R20, 0x7ffffd82, PT ;  /* 0x7ffffd821400780c */ /* 0x000fe40003fc6070 */
[----:B------:R-:W-:Y:S01]  /*24390*/  IADD3 R20, R22, -0x200, RZ ;  /* 0xfffffe0016147810 */ /* 0x000fe20007ffe0ff */
[----:B------:R-:W-:-:S05]  /*243a0*/  VIADD R21, R24, 0xfffffe02 ;  /* 0xfffffe0218157836 */ /* 0x000fca0000000000 */
[----:B------:R-:W-:Y:S01]  /*243b0*/  ISETP.GE.U32.AND P2, PT, R21, 0x7ffffd83, PT ;  /* 0x7ffffd831500780c */ /* 0x000fe20003f46070 */
[C---:B--2---:R-:W-:Y:S02]  /*243c0*/  IMAD.WIDE R38, R33.reuse, 0x4, R52 ;  /* 0x0000000421267825 */ /* 0x044fe400078e0234 */
[----:B------:R-:W2:Y:S02]  /*243d0*/  LDL.LU.64 R52, [R1+0x60] ;  /* 0x0000600001347983 */ /* 0x000ea40000300a00 */
[C---:B-1----:R-:W-:Y:S02]  /*243e0*/  IMAD.WIDE R36, R33.reuse, 0x4, R44 ;  /* 0x0000000421247825 */ /* 0x042fe400078e022c */
[----:B------:R-:W-:Y:S01]  /*243f0*/  STL.64 [R1+0x5e0], R38 ;  /* 0x0005e02601007387 */ /* 0x000fe20000100a00 */
[----:B------:R-:W1:Y:S03]  /*24400*/  LDC R45, c[0x0][0x230] ;  /* 0x00008c00ff2d7b82 */ /* 0x000e660000000800 */
[----:B------:R-:W-:Y:S01]  /*24410*/  LDGSTS.E [R32+0x70000], desc[UR8][R38.64], !P4 ;  /* 0x7000000026207fae */ /* 0x000fe2000e121848 */
[----:B------:R-:W-:-:S03]  /*24420*/  IMAD.WIDE R34, R33, 0x4, R206 ;  /* 0x0000000421227825 */ /* 0x000fc600078e02ce */
[----:B------:R-:W-:Y:S01]  /*24430*/  STL.64 [R1+0x5e8], R36 ;  /* 0x0005e82401007387 */ /* 0x000fe20000100a00 */
[----:B------:R-:W-:-:S03]  /*24440*/  IMAD.WIDE R22, R33, 0x4, R194 ;  /* 0x0000000421167825 */ /* 0x000fc600078e02c2 */
[----:B------:R4:W-:Y:S04]  /*24450*/  LDGSTS.E [R32+0x74000], desc[UR8][R36.64], !P4 ;  /* 0x7400000024207fae */ /* 0x0009e8000e121848 */
[----:B------:R3:W-:Y:S04]  /*24460*/  STL.64 [R1+0x610], R34 ;  /* 0x0006102201007387 */ /* 0x0007e80000100a00 */
[----:B------:R-:W-:Y:S04]  /*24470*/  LDGSTS.E [R32+0x70004], desc[UR8][R34.64], !P3 ;  /* 0x7000400022207fae */ /* 0x000fe8000d921848 */
[----:B------:R1:W-:Y:S04]  /*24480*/  STL.64 [R1+0x638], R22 ;  /* 0x0006381601007387 */ /* 0x0003e80000100a00 */
[----:B------:R1:W-:Y:S01]  /*24490*/  LDGSTS.E [R32+0x74004], desc[UR8][R22.64], !P3 ;  /* 0x7400400016207fae */ /* 0x0003e2000d921848 */
[----:B------:R-:W-:-:S03]  /*244a0*/  ISETP.GE.U32.AND P3, PT, R20, 0x7ffffd81, PT ;  /* 0x7ffffd811400780c */ /* 0x000fc60003f66070 */
[----:B---3--:R-:W3:Y:S04]  /*244b0*/  LDL.LU.64 R34, [R1+0x40] ;  /* 0x0000400001227983 */ /* 0x008ee80000300a00 */
[----:B------:R-:W3:Y:S01]  /*244c0*/  LDL.LU.64 R20, [R1+0x20] ;  /* 0x0000200001147983 */ /* 0x000ee20000300a00 */
[----:B------:R-:W-:-:S04]  /*244d0*/  IMAD.WIDE R182, R33, 0x4, R182 ;  /* 0x0000000421b67825 */ /* 0x000fc800078e02b6 */
[C---:B----4-:R-:W-:Y:S01]  /*244e0*/  IMAD.WIDE R146, R33.reuse, 0x4, R146 ;  /* 0x0000000421927825 */ /* 0x050fe200078e0292 */
[----:B------:R-:W-:Y:S03]  /*244f0*/  STL.64 [R1+0x640], R182 ;  /* 0x000640b601007387 */ /* 0x000fe60000100a00 */
[C---:B------:R-:W-:Y:S01]  /*24500*/  IMAD.WIDE R62, R33.reuse, 0x4, R62 ;  /* 0x00000004213e7825 */ /* 0x040fe200078e023e */
[----:B------:R-:W-:Y:S03]  /*24510*/  STL.64 [R1+0x648], R146 ;  /* 0x0006489201007387 */ /* 0x000fe60000100a00 */
[C---:B------:R-:W-:Y:S01]  /*24520*/  IMAD.WIDE R48, R33.reuse, 0x4, R48 ;  /* 0x0000000421307825 */ /* 0x040fe200078e0230 */
[----:B------:R-:W-:Y:S03]  /*24530*/  STL.64 [R1+0x830], R62 ;  /* 0x0008303e01007387 */ /* 0x000fe60000100a00 */
[----:B------:R-:W-:-:S04]  /*24540*/  IMAD.WIDE R36, R33, 0x4, R66 ;  /* 0x0000000421247825 */ /* 0x000fc800078e0242 */
[C---:B-1----:R-:W-:Y:S01]  /*24550*/  IMAD.WIDE R22, R33.reuse, 0x4, R170 ;  /* 0x0000000421167825 */ /* 0x042fe200078e02aa */
[----:B------:R-:W-:Y:S03]  /*24560*/  STL.64 [R1+0x840], R48 ;  /* 0x0008403001007387 */ /* 0x000fe60000100a00 */
[C---:B------:R-:W-:Y:S01]  /*24570*/  IMAD.WIDE R170, R33.reuse, 0x4, R158 ;  /* 0x0000000421aa7825 */ /* 0x040fe200078e029e */
[----:B------:R-:W-:Y:S03]  /*24580*/  STL.64 [R1+0x850], R36 ;  /* 0x0008502401007387 */ /* 0x000fe60000100a00 */
[----:B------:R-:W-:Y:S01]  /*24590*/  IMAD.WIDE R66, R33, 0x4, R150 ;  /* 0x0000000421427825 */ /* 0x000fe200078e0296 */
[----:B------:R-:W-:Y:S03]  /*245a0*/  STL.64 [R1+0x600], R170 ;  /* 0x000600aa01007387 */ /* 0x000fe60000100a00 */
[----:B------:R-:W-:Y:S01]  /*245b0*/  VIADD R45, R45, 0x7f ;  /* 0x0000007f2d2d7836 */ /* 0x000fe20000000000 */
[----:B------:R-:W-:Y:S01]  /*245c0*/  STL.64 [R1+0x858], R22 ;  /* 0x0008581601007387 */ /* 0x000fe20000100a00 */
[----:B------:R-:W-:-:S03]  /*245d0*/  IMAD.WIDE R54, R33, 0x4, R54 ;  /* 0x0000000421367825 */ /* 0x000fc600078e0236 */
[----:B------:R1:W-:Y:S01]  /*245e0*/  STL.64 [R1+0x618], R66 ;  /* 0x0006184201007387 */ /* 0x0003e20000100a00 */
[----:B------:R-:W-:-:S03]  /*245f0*/  ISETP.GT.AND P4, PT, R45, 0x1ff, PT ;  /* 0x000001ff2d00780c */ /* 0x000fc60003f84270 */
[----:B------:R-:W4:Y:S04]  /*24600*/  LDL.64 R40, [R1+0xa60] ;  /* 0x000a600001287983 */ /* 0x000f280000100a00 */
[----:B------:R1:W-:Y:S04]  /*24610*/  STL.64 [R1+0x7d8], R54 ;  /* 0x0007d83601007387 */ /* 0x0003e80000100a00 */
[----:B------:R-:W4:Y:S04]  /*24620*/  LDL.64 R42, [R1+0xaa0] ;  /* 0x000aa000012a7983 */ /* 0x000f280000100a00 */
[----:B------:R-:W4:Y:S04]  /*24630*/  LDL.64 R44, [R1+0xae8] ;  /* 0x000ae800012c7983 */ /* 0x000f280000100a00 */
[----:B------:R-:W-:Y:S04]  /*24640*/  LDGSTS.E [R32+0x70008], desc[UR8][R182.64], !P1 ;  /* 0x70008000b6207fae */ /* 0x000fe8000c921848 */
[----:B------:R-:W-:Y:S04]  /*24650*/  LDGSTS.E [R32+0x74008], desc[UR8][R170.64], !P1 ;  /* 0x74008000aa207fae */ /* 0x000fe8000c921848 */
[----:B------:R-:W-:Y:S04]  /*24660*/  LDGSTS.E [R32+0x7000c], desc[UR8][R146.64], !P0 ;  /* 0x7000c00092207fae */ /* 0x000fe8000c121848 */
[----:B------:R-:W-:Y:S04]  /*24670*/  LDGSTS.E [R32+0x7400c], desc[UR8][R66.64], !P0 ;  /* 0x7400c00042207fae */ /* 0x000fe8000c121848 */
[----:B------:R-:W-:Y:S04]  /*24680*/  LDGSTS.E [R32+0x78000], desc[UR8][R62.64], !P5 ;  /* 0x780000003e207fae */ /* 0x000fe8000e921848 */
[----:B------:R-:W-:Y:S04]  /*24690*/  LDGSTS.E [R32+0x7c000], desc[UR8][R54.64], !P5 ;  /* 0x7c00000036207fae */ /* 0x000fe8000e921848 */
[----:B------:R-:W-:Y:S01]  /*246a0*/  LDGSTS.E [R32+0x78004], desc[UR8][R48.64], !P2 ;  /* 0x7800400030207fae */ /* 0x000fe2000d121848 */
[----:B--2---:R-:W-:-:S05]  /*246b0*/  IMAD.WIDE R38, R33, 0x4, R52 ;  /* 0x0000000421267825 */ /* 0x004fca00078e0234 */
[----:B------:R-:W-:Y:S04]  /*246c0*/  STL.64 [R1+0x828], R38 ;  /* 0x0008282601007387 */ /* 0x000fe80000100a00 */
[----:B------:R-:W2:Y:S04]  /*246d0*/  LDL.64 R206, [R1+0xb28] ;  /* 0x000b280001ce7983 */ /* 0x000ea80000100a00 */
[----:B------:R-:W2:Y:S04]  /*246e0*/  LDL.64 R194, [R1+0xb90] ;  /* 0x000b900001c27983 */ /* 0x000ea80000100a00 */
[----:B------:R-:W2:Y:S04]  /*246f0*/  LDL.64 R158, [R1+0xbf8] ;  /* 0x000bf800019e7983 */ /* 0x000ea80000100a00 */
[----:B------:R-:W2:Y:S04]  /*24700*/  LDL.64 R150, [R1+0xca8] ;  /* 0x000ca80001967983 */ /* 0x000ea80000100a00 */
[----:B------:R-:W2:Y:S01]  /*24710*/  LDL.64 R52, [R1+0xce8] ;  /* 0x000ce80001347983 */ /* 0x000ea20000100a00 */
[----:B---3--:R-:W-:-:S04]  /*24720*/  IMAD.WIDE R34, R33, 0x4, R34 ;  /* 0x0000000421227825 */ /* 0x008fc800078e0222 */
[----:B------:R-:W-:Y:S01]  /*24730*/  IMAD.WIDE R20, R33, 0x4, R20 ;  /* 0x0000000421147825 */ /* 0x000fe200078e0214 */
[----:B------:R3:W-:Y:S04]  /*24740*/  STL.64 [R1+0x838], R34 ;  /* 0x0008382201007387 */ /* 0x0007e80000100a00 */
[----:B------:R2:W-:Y:S04]  /*24750*/  STL.64 [R1+0x848], R20 ;  /* 0x0008481401007387 */ /* 0x0005e80000100a00 */
[----:B-1----:R-:W3:Y:S04]  /*24760*/  LDL.64 R66, [R1+0xa68] ;  /* 0x000a680001427983 */ /* 0x002ee80000100a00 */
[----:B------:R-:W3:Y:S04]  /*24770*/  LDL.64 R182, [R1+0xaa8] ;  /* 0x000aa80001b67983 */ /* 0x000ee80000100a00 */
[----:B------:R-:W3:Y:S04]  /*24780*/  LDL.64 R62, [R1+0xaf0] ;  /* 0x000af000013e7983 */ /* 0x000ee80000100a00 */
[----:B------:R-:W3:Y:S04]  /*24790*/  LDL.64 R170, [R1+0xb30] ;  /* 0x000b300001aa7983 */ /* 0x000ee80000100a00 */
[----:B------:R-:W3:Y:S04]  /*247a0*/  LDL.64 R54, [R1+0xba0] ;  /* 0x000ba00001367983 */ /* 0x000ee80000100a00 */
[----:B------:R-:W3:Y:S04]  /*247b0*/  LDL.64 R146, [R1+0xc00] ;  /* 0x000c000001927983 */ /* 0x000ee80000100a00 */
[----:B------:R-:W3:Y:S01]  /*247c0*/  LDL.64 R48, [R1+0xcb0] ;  /* 0x000cb00001307983 */ /* 0x000ee20000100a00 */
[----:B------:R-:W-:-:S03]  /*247d0*/  SEL R2, R2, RZ, P4 ;  /* 0x000000ff02027207 */ /* 0x000fc60002000000 */
[----:B------:R-:W-:Y:S01]  /*247e0*/  LDGSTS.E [R32+0x7c004], desc[UR8][R38.64], !P2 ;  /* 0x7c00400026207fae */ /* 0x000fe2000d121848 */
[----:B------:R-:W-:Y:S02]  /*247f0*/  ISETP.NE.U32.AND P4, PT, R2, RZ, PT ;  /* 0x000000ff0200720c */ /* 0x000fe40003f85070 */
[----:B------:R-:W1:Y:S01]  /*24800*/  LDC R2, c[0x0][0x230] ;  /* 0x00008c00ff027b82 */ /* 0x000e620000000800 */
[----:B------:R-:W-:Y:S04]  /*24810*/  LDGSTS.E [R32+0x78008], desc[UR8][R36.64], !P6 ;  /* 0x7800800024207fae */ /* 0x000fe8000f121848 */
[----:B------:R-:W-:Y:S04]  /*24820*/  LDGSTS.E [R32+0x7c008], desc[UR8][R34.64], !P6 ;  /* 0x7c00800022207fae */ /* 0x000fe8000f121848 */
[----:B------:R-:W-:Y:S04]  /*24830*/  LDGSTS.E [R32+0x7800c], desc[UR8][R22.64], !P3 ;  /* 0x7800c00016207fae */ /* 0x000fe8000d921848 */
[----:B------:R-:W-:Y:S04]  /*24840*/  LDGSTS.E [R32+0x7c00c], desc[UR8][R20.64], !P3 ;  /* 0x7c00c00014207fae */ /* 0x000fe8000d921848 */
[----:B------:R-:W0:Y:S04]  /*24850*/  LDGDEPBAR ;  /* 0x00000000000079af */ /* 0x000e280000000000 */
[----:B----4-:R-:W-:Y:S04]  /*24860*/  LDGSTS.E [R31+-0x30000], desc[UR8][R40.64], P4 ;  /* 0xd0000000281f7fae */ /* 0x010fe8000a121848 */
[----:B------:R-:W-:Y:S04]  /*24870*/  LDGSTS.E [R31+-0x2fc00], desc[UR8][R42.64], P4 ;  /* 0xd04000002a1f7fae */ /* 0x000fe8000a121848 */
        /* <DEDUP_REMOVED lines=14> */
[----:B---3--:R-:W-:Y:S04]  /*24960*/  LDGSTS.E [R30+-0x2ff80], desc[UR8][R66.64], P4 ;  /* 0xd0080000421e7fae */ /* 0x008fe8000a121848 */
[----:B------:R-:W-:Y:S04]  /*24970*/  LDGSTS.E [R30+-0x2fb80], desc[UR8][R182.64], P4 ;  /* 0xd0480000b61e7fae */ /* 0x000fe8000a121848 */
[----:B------:R-:W-:Y:S04]  /*24980*/  LDGSTS.E [R30+-0x2f780], desc[UR8][R62.64], P4 ;  /* 0xd08800003e1e7fae */ /* 0x000fe8000a121848 */
[----:B------:R-:W-:Y:S04]  /*24990*/  LDGSTS.E [R30+-0x2f380], desc[UR8][R170.64], P4 ;  /* 0xd0c80000aa1e7fae */ /* 0x000fe8000a121848 */
[----:B------:R-:W-:Y:S04]  /*249a0*/  LDGSTS.E [R30+-0x2ef80], desc[UR8][R54.64], P4 ;  /* 0xd1080000361e7fae */ /* 0x000fe8000a121848 */
[----:B------:R-:W2:Y:S04]  /*249b0*/  LDL.LU.64 R102, [R1+0xfa0] ;  /* 0x000fa00001667983 */ /* 0x000ea80000300a00 */
[----:B------:R-:W-:Y:S04]  /*249c0*/  LDGSTS.E [R30+-0x2eb80], desc[UR8][R146.64], P4 ;  /* 0xd1480000921e7fae */ /* 0x000fe8000a121848 */
[----:B------:R-:W3:Y:S04]  /*249d0*/  LDL.64 R58, [R1+0xa70] ;  /* 0x000a7000013a7983 */ /* 0x000ee80000100a00 */
[----:B------:R-:W4:Y:S04]  /*249e0*/  LDL.64 R158, [R1+0xab0] ;  /* 0x000ab000019e7983 */ /* 0x000f280000100a00 */
[----:B------:R-:W2:Y:S04]  /*249f0*/  LDL.64 R150, [R1+0xaf8] ;  /* 0x000af80001967983 */ /* 0x000ea80000100a00 */
[----:B------:R-:W2:Y:S04]  /*24a00*/  LDL.64 R52, [R1+0xb38] ;  /* 0x000b380001347983 */ /* 0x000ea80000100a00 */
[----:B------:R-:W2:Y:S04]  /*24a10*/  LDL.64 R50, [R1+0xbc0] ;  /* 0x000bc00001327983 */ /* 0x000ea80000100a00 */
[----:B------:R-:W2:Y:S04]  /*24a20*/  LDL.64 R134, [R1+0xc78] ;  /* 0x000c780001867983 */ /* 0x000ea80000100a00 */
[----:B------:R-:W-:Y:S04]  /*24a30*/  LDGSTS.E [R30+-0x2e780], desc[UR8][R48.64], P4 ;  /* 0xd1880000301e7fae */ /* 0x000fe8000a121848 */
[----:B------:R-:W2:Y:S04]  /*24a40*/  LDL.LU.64 R8, [R1+0xf98] ;  /* 0x000f980001087983 */ /* 0x000ea80000300a00 */
[----:B------:R-:W-:Y:S04]  /*24a50*/  LDGSTS.E [R30+-0x2e380], desc[UR8][R28.64], P4 ;  /* 0xd1c800001c1e7fae */ /* 0x000fe8000a121848 */
[----:B------:R-:W-:Y:S04]  /*24a60*/  LDGSTS.E [R30+-0x2df80], desc[UR8][R46.64], P4 ;  /* 0xd20800002e1e7fae */ /* 0x000fe8000a121848 */
[----:B------:R-:W-:Y:S04]  /*24a70*/  LDGSTS.E [R30+-0x2db80], desc[UR8][R56.64], P4 ;  /* 0xd2480000381e7fae */ /* 0x000fe8000a121848 */
[----:B------:R-:W3:Y:S04]  /*24a80*/  LDL.LU.64 R28, [R1+0xf90] ;  /* 0x000f9000011c7983 */ /* 0x000ee80000300a00 */
[----:B------:R-:W-:Y:S04]  /*24a90*/  LDGSTS.E [R30+-0x2d780], desc[UR8][R60.64], P4 ;  /* 0xd28800003c1e7fae */ /* 0x000fe8000a121848 */
[----:B------:R-:W-:Y:S04]  /*24aa0*/  LDGSTS.E [R30+-0x2d380], desc[UR8][R64.64], P4 ;  /* 0xd2c80000401e7fae */ /* 0x000fe8000a121848 */
[----:B------:R-:W-:Y:S04]  /*24ab0*/  LDGSTS.E [R30+-0x2cf80], desc[UR8][R68.64], P4 ;  /* 0xd3080000441e7fae */ /* 0x000fe8000a121848 */
[----:B------:R-:W-:Y:S04]  /*24ac0*/  LDGSTS.E [R30+-0x2cb80], desc[UR8][R72.64], P4 ;  /* 0xd3480000481e7fae */ /* 0x000fe8000a121848 */
[----:B------:R-:W-:Y:S04]  /*24ad0*/  LDGSTS.E [R30+-0x2c780], desc[UR8][R76.64], P4 ;  /* 0xd38800004c1e7fae */ /* 0x000fe8000a121848 */
[----:B------:R-:W-:Y:S04]  /*24ae0*/  LDGSTS.E [R30+-0x2c380], desc[UR8][R80.64], P4 ;  /* 0xd3c80000501e7fae */ /* 0x000fe8000a121848 */
[----:B------:R-:W2:Y:S04]  /*24af0*/  LDL.64 R56, [R1+0xa78] ;  /* 0x000a780001387983 */ /* 0x000ea80000100a00 */
[----:B------:R-:W2:Y:S04]  /*24b00*/  LDL.64 R54, [R1+0xab8] ;  /* 0x000ab80001367983 */ /* 0x000ea80000100a00 */
[----:B------:R-:W2:Y:S04]  /*24b10*/  LDL.64 R146, [R1+0xb00] ;  /* 0x000b000001927983 */ /* 0x000ea80000100a00 */
[----:B------:R-:W2:Y:S04]  /*24b20*/  LDL.64 R48, [R1+0xb40] ;  /* 0x000b400001307983 */ /* 0x000ea80000100a00 */
[----:B------:R-:W2:Y:S04]  /*24b30*/  LDL.64 R46, [R1+0xbd0] ;  /* 0x000bd000012e7983 */ /* 0x000ea80000100a00 */
[----:B---3--:R-:W-:Y:S04]  /*24b40*/  LDGSTS.E [R29+-0x2ff00], desc[UR8][R58.64], P4 ;  /* 0xd01000003a1d7fae */ /* 0x008fe8000a121848 */
[----:B----4-:R-:W-:Y:S04]  /*24b50*/  LDGSTS.E [R29+-0x2fb00], desc[UR8][R158.64], P4 ;  /* 0xd05000009e1d7fae */ /* 0x010fe8000a121848 */
[----:B--2---:R-:W-:Y:S04]  /*24b60*/  LDGSTS.E [R29+-0x2f700], desc[UR8][R150.64], P4 ;  /* 0xd0900000961d7fae */ /* 0x004fe8000a121848 */
[----:B------:R-:W-:Y:S04]  /*24b70*/  LDGSTS.E [R29+-0x2f300], desc[UR8][R52.64], P4 ;  /* 0xd0d00000341d7fae */ /* 0x000fe8000a121848 */
[----:B------:R-:W-:Y:S04]  /*24b80*/  LDGSTS.E [R29+-0x2ef00], desc[UR8][R50.64], P4 ;  /* 0xd1100000321d7fae */ /* 0x000fe8000a121848 */
[----:B------:R-:W-:Y:S04]  /*24b90*/  LDGSTS.E [R29+-0x2eb00], desc[UR8][R134.64], P4 ;  /* 0xd1500000861d7fae */ /* 0x000fe8000a121848 */
[----:B------:R-:W-:Y:S04]  /*24ba0*/  LDGSTS.E [R29+-0x2e700], desc[UR8][R26.64], P4 ;  /* 0xd19000001a1d7fae */ /* 0x000fe8000a121848 */
[----:B------:R-:W-:Y:S04]  /*24bb0*/  LDGSTS.E [R29+-0x2e300], desc[UR8][R120.64], P4 ;  /* 0xd1d00000781d7fae */ /* 0x000fe8000a121848 */
[----:B------:R-:W-:Y:S04]  /*24bc0*/  LDGSTS.E [R29+-0x2df00], desc[UR8][R116.64], P4 ;  /* 0xd2100000741d7fae */ /* 0x000fe8000a121848 */
[----:B------:R-:W2:Y:S04]  /*24bd0*/  LDL.LU.64 R26, [R1+0xf88] ;  /* 0x000f8800011a7983 */ /* 0x000ea80000300a00 */
        /* <DEDUP_REMOVED lines=12> */
[----:B------:R-:W3:Y:S04]  /*24ca0*/  LDL.64 R52, [R1+0xa80] ;  /* 0x000a800001347983 */ /* 0x000ee80000100a00 */
[----:B------:R-:W4:Y:S04]  /*24cb0*/  LDL.64 R50, [R1+0xac0] ;  /* 0x000ac00001327983 */ /* 0x000f280000100a00 */
[----:B------:R-:W4:Y:S04]  /*24cc0*/  LDL.64 R134, [R1+0xb08] ;  /* 0x000b080001867983 */ /* 0x000f280000100a00 */
[----:B------:R-:W4:Y:S04]  /*24cd0*/  LDL.64 R120, [R1+0xb48] ;  /* 0x000b480001787983 */ /* 0x000f280000100a00 */
[----:B------:R-:W4:Y:S04]  /*24ce0*/  LDL.64 R116, [R1+0xbd8] ;  /* 0x000bd80001747983 */ /* 0x000f280000100a00 */
[----:B------:R-:W4:Y:S04]  /*24cf0*/  LDL.64 R114, [R1+0xc88] ;  /* 0x000c880001727983 */ /* 0x000f280000100a00 */
[----:B--2---:R-:W-:Y:S04]  /*24d00*/  LDGSTS.E [R28+-0x2ea80], desc[UR8][R26.64], P4 ;  /* 0xd15800001a1c7fae */ /* 0x004fe8000a121848 */
        /* <DEDUP_REMOVED lines=27> */
[----:B------:R-:W-:Y:S04]  /*24ec0*/  LDGSTS.E [R27+-0x2e200], desc[UR8][R104.64], P4 ;  /* 0xd1e00000681b7fae */ /* 0x000fe8000a121848 */
[----:B------:R-:W-:Y:S04]  /*24ed0*/  LDGSTS.E [R27+-0x2de00], desc[UR8][R140.64], P4 ;  /* 0xd22000008c1b7fae */ /* 0x000fe8000a121848 */
[----:B------:R1:W-:Y:S04]  /*24ee0*/  LDGSTS.E [R27+-0x2da00], desc[UR8][R152.64], P4 ;  /* 0xd2600000981b7fae */ /* 0x0003e8000a121848 */
[----:B------:R-:W3:Y:S04]  /*24ef0*/  LDL.LU.64 R104, [R1+0xf78] ;  /* 0x000f780001687983 */ /* 0x000ee80000300a00 */
[----:B------:R-:W-:Y:S04]  /*24f00*/  LDGSTS.E [R27+-0x2d600], desc[UR8][R164.64], P4 ;  /* 0xd2a00000a41b7fae */ /* 0x000fe8000a121848 */
[----:B------:R-:W-:Y:S04]  /*24f10*/  LDGSTS.E [R27+-0x2d200], desc[UR8][R176.64], P4 ;  /* 0xd2e00000b01b7fae */ /* 0x000fe8000a121848 */
[----:B------:R-:W-:Y:S04]  /*24f20*/  LDGSTS.E [R27+-0x2ce00], desc[UR8][R188.64], P4 ;  /* 0xd3200000bc1b7fae */ /* 0x000fe8000a121848 */
[----:B------:R-:W-:Y:S04]  /*24f30*/  LDGSTS.E [R27+-0x2ca00], desc[UR8][R200.64], P4 ;  /* 0xd3600000c81b7fae */ /* 0x000fe8000a121848 */
[----:B------:R-:W-:Y:S04]  /*24f40*/  LDGSTS.E [R27+-0x2c600], desc[UR8][R212.64], P4 ;  /* 0xd3a00000d41b7fae */ /* 0x000fe8000a121848 */
[----:B------:R-:W-:Y:S04]  /*24f50*/  LDGSTS.E [R27+-0x2c200], desc[UR8][R128.64], P4 ;  /* 0xd3e00000801b7fae */ /* 0x000fe8000a121848 */
[----:B--2---:R-:W-:Y:S04]  /*24f60*/  LDGSTS.E [R26+-0x2fd80], desc[UR8][R126.64], P4 ;  /* 0xd02800007e1a7fae */ /* 0x004fe8000a121848 */
[----:B------:R-:W-:Y:S04]  /*24f70*/  LDGSTS.E [R26+-0x2f980], desc[UR8][R48.64], P4 ;  /* 0xd0680000301a7fae */ /* 0x000fe8000a121848 */
[----:B------:R-:W-:Y:S04]  /*24f80*/  LDGSTS.E [R26+-0x2f580], desc[UR8][R46.64], P4 ;  /* 0xd0a800002e1a7fae */ /* 0x000fe8000a121848 */
[----:B------:R-:W-:Y:S04]  /*24f90*/  LDGSTS.E [R26+-0x2f180], desc[UR8][R108.64], P4 ;  /* 0xd0e800006c1a7fae */ /* 0x000fe8000a121848 */
[----:B------:R-:W-:Y:S04]  /*24fa0*/  LDGSTS.E [R26+-0x2ed80], desc[UR8][R106.64], P4 ;  /* 0xd12800006a1a7fae */ /* 0x000fe8000a121848 */
[----:B------:R-:W2:Y:S04]  /*24fb0*/  LDL.64 R108, [R1+0xa98] ;  /* 0x000a9800016c7983 */ /* 0x000ea80000100a00 */
[----:B------:R-:W2:Y:S04]  /*24fc0*/  LDL.64 R106, [R1+0xae0] ;  /* 0x000ae000016a7983 */ /* 0x000ea80000100a00 */
[----:B---3--:R-:W-:Y:S04]  /*24fd0*/  LDGSTS.E [R26+-0x2e980], desc[UR8][R104.64], P4 ;  /* 0xd1680000681a7fae */ /* 0x008fe8000a121848 */
[----:B------:R-:W-:Y:S04]  /*24fe0*/  LDGSTS.E [R26+-0x2e580], desc[UR8][R6.64], P4 ;  /* 0xd1a80000061a7fae */ /* 0x000fe8000a121848 */
[----:B------:R-:W-:Y:S04]  /*24ff0*/  LDGSTS.E [R26+-0x2e180], desc[UR8][R130.64], P4 ;  /* 0xd1e80000821a7fae */ /* 0x000fe8000a121848 */
[----:B------:R-:W3:Y:S04]  /*25000*/  LDL.LU.64 R104, [R1+0xf70] ;  /* 0x000f700001687983 */ /* 0x000ee80000300a00 */
[----:B------:R-:W2:Y:S04]  /*25010*/  LDL.LU.64 R6, [R1+0xf68] ;  /* 0x000f680001067983 */ /* 0x000ea80000300a00 */
[----:B------:R-:W-:Y:S04]  /*25020*/  LDGSTS.E [R26+-0x2dd80], desc[UR8][R142.64], P4 ;  /* 0xd22800008e1a7fae */ /* 0x000fe8000a121848 */
[----:B------:R1:W-:Y:S04]  /*25030*/  LDGSTS.E [R26+-0x2d980], desc[UR8][R154.64], P4 ;  /* 0xd26800009a1a7fae */ /* 0x0003e8000a121848 */
[----:B------:R-:W-:Y:S04]  /*25040*/  LDGSTS.E [R26+-0x2d580], desc[UR8][R166.64], P4 ;  /* 0xd2a80000a61a7fae */ /* 0x000fe8000a121848 */
[----:B------:R-:W-:Y:S04]  /*25050*/  LDGSTS.E [R26+-0x2d180], desc[UR8][R178.64], P4 ;  /* 0xd2e80000b21a7fae */ /* 0x000fe8000a121848 */
[----:B------:R-:W-:Y:S04]  /*25060*/  LDGSTS.E [R26+-0x2cd80], desc[UR8][R190.64], P4 ;  /* 0xd3280000be1a7fae */ /* 0x000fe8000a121848 */
[----:B------:R-:W-:Y:S04]  /*25070*/  LDGSTS.E [R26+-0x2c980], desc[UR8][R202.64], P4 ;  /* 0xd3680000ca1a7fae */ /* 0x000fe8000a121848 */
[----:B------:R-:W-:Y:S04]  /*25080*/  LDGSTS.E [R26+-0x2c580], desc[UR8][R214.64], P4 ;  /* 0xd3a80000d61a7fae */ /* 0x000fe8000a121848 */
[----:B------:R-:W-:Y:S04]  /*25090*/  LDGSTS.E [R26+-0x2c180], desc[UR8][R124.64], P4 ;  /* 0xd3e800007c1a7fae */ /* 0x000fe8000a121848 */
[----:B------:R-:W-:Y:S04]  /*250a0*/  LDGSTS.E [R25+-0x2fd00], desc[UR8][R120.64], P4 ;  /* 0xd030000078197fae */ /* 0x000fe8000a121848 */
[----:B----4-:R-:W-:Y:S04]  /*250b0*/  LDGSTS.E [R25+-0x2f900], desc[UR8][R118.64], P4 ;  /* 0xd070000076197fae */ /* 0x010fe8000a121848 */
[----:B------:R-:W-:Y:S04]  /*250c0*/  LDGSTS.E [R25+-0x2f500], desc[UR8][R116.64], P4 ;  /* 0xd0b0000074197fae */ /* 0x000fe8000a121848 */
[----:B------:R-:W-:Y:S04]  /*250d0*/  LDGSTS.E [R25+-0x2f100], desc[UR8][R114.64], P4 ;  /* 0xd0f0000072197fae */ /* 0x000fe8000a121848 */
[----:B--2---:R-:W-:Y:S04]  /*250e0*/  LDGSTS.E [R25+-0x2ed00], desc[UR8][R6.64], P4 ;  /* 0xd130000006197fae */ /* 0x004fe8000a121848 */
[----:B------:R-:W-:Y:S04]  /*250f0*/  LDGSTS.E [R25+-0x2e900], desc[UR8][R8.64], P4 ;  /* 0xd170000008197fae */ /* 0x000fe8000a121848 */
[----:B------:R-:W-:Y:S04]  /*25100*/  LDGSTS.E [R25+-0x2e500], desc[UR8][R122.64], P4 ;  /* 0xd1b000007a197fae */ /* 0x000fe8000a121848 */
[----:B------:R-:W2:Y:S04]  /*25110*/  LDL.LU.64 R6, [R1+0xf60] ;  /* 0x000f600001067983 */ /* 0x000ea80000300a00 */
[----:B------:R-:W4:Y:S04]  /*25120*/  LDL.LU.64 R8, [R1+0xf58] ;  /* 0x000f580001087983 */ /* 0x000f280000300a00 */
[----:B------:R-:W-:Y:S04]  /*25130*/  LDGSTS.E [R25+-0x2e100], desc[UR8][R132.64], P4 ;  /* 0xd1f0000084197fae */ /* 0x000fe8000a121848 */
[----:B------:R-:W-:Y:S04]  /*25140*/  LDGSTS.E [R25+-0x2dd00], desc[UR8][R144.64], P4 ;  /* 0xd230000090197fae */ /* 0x000fe8000a121848 */
[----:B------:R3:W-:Y:S04]  /*25150*/  LDGSTS.E [R25+-0x2d900], desc[UR8][R156.64], P4 ;  /* 0xd27000009c197fae */ /* 0x0007e8000a121848 */
[----:B------:R3:W-:Y:S04]  /*25160*/  LDGSTS.E [R25+-0x2d500], desc[UR8][R168.64], P4 ;  /* 0xd2b00000a8197fae */ /* 0x0007e8000a121848 */
[----:B------:R3:W-:Y:S04]  /*25170*/  LDGSTS.E [R25+-0x2d100], desc[UR8][R180.64], P4 ;  /* 0xd2f00000b4197fae */ /* 0x0007e8000a121848 */
[----:B------:R3:W-:Y:S04]  /*25180*/  LDGSTS.E [R25+-0x2cd00], desc[UR8][R192.64], P4 ;  /* 0xd3300000c0197fae */ /* 0x0007e8000a121848 */
[----:B------:R3:W-:Y:S04]  /*25190*/  LDGSTS.E [R25+-0x2c900], desc[UR8][R204.64], P4 ;  /* 0xd3700000cc197fae */ /* 0x0007e8000a121848 */
[----:B------:R-:W-:Y:S04]  /*251a0*/  LDGSTS.E [R25+-0x2c500], desc[UR8][R112.64], P4 ;  /* 0xd3b0000070197fae */ /* 0x000fe8000a121848 */
[----:B------:R-:W-:Y:S04]  /*251b0*/  LDGSTS.E [R25+-0x2c100], desc[UR8][R110.64], P4 ;  /* 0xd3f000006e197fae */ /* 0x000fe8000a121848 */
[----:B------:R-:W-:Y:S04]  /*251c0*/  LDGSTS.E [R0+-0x2fc80], desc[UR8][R108.64], P4 ;  /* 0xd03800006c007fae */ /* 0x000fe8000a121848 */
[----:B------:R1:W-:Y:S04]  /*251d0*/  STL [R1], RZ ;  /* 0x000000ff01007387 */ /* 0x0003e80000100800 */
[----:B------:R3:W-:Y:S04]  /*251e0*/  LDGSTS.E [R0+-0x2f880], desc[UR8][R106.64], P4 ;  /* 0xd07800006a007fae */ /* 0x0007e8000a121848 */
[----:B------:R2:W-:Y:S01]  /*251f0*/  STL [R1+0x4], RZ ;  /* 0x000004ff01007387 */ /* 0x0005e20000100800 */
[----:B-1----:R-:W-:-:S05]  /*25200*/  VIADD R2, R2, 0x7f ;  /* 0x0000007f02027836 */ /* 0x002fca0000000000 */
[----:B------:R-:W-:Y:S02]  /*25210*/  ISETP.GE.AND P0, PT, R2, 0x80, PT ;  /* 0x000000800200780c */ /* 0x000fe40003f06270 */
[----:B------:R-:W-:Y:S02]  /*25220*/  CS2R R152, SRZ ;  /* 0x0000000000987805 */ /* 0x000fe4000001ff00 */
[----:B------:R-:W-:Y:S02]  /*25230*/  CS2R R154, SRZ ;  /* 0x00000000009a7805 */ /* 0x000fe4000001ff00 */
[----:B---3--:R-:W-:Y:S02]  /*25240*/  CS2R R156, SRZ ;  /* 0x00000000009c7805 */ /* 0x008fe4000001ff00 */
[----:B------:R-:W-:Y:S02]  /*25250*/  CS2R R158, SRZ ;  /* 0x00000000009e7805 */ /* 0x000fe4000001ff00 */
[----:B------:R-:W-:-:S02]  /*25260*/  CS2R R160, SRZ ;  /* 0x0000000000a07805 */ /* 0x000fc4000001ff00 */
[----:B------:R-:W-:Y:S02]  /*25270*/  CS2R R162, SRZ ;  /* 0x0000000000a27805 */ /* 0x000fe4000001ff00 */
[----:B------:R-:W-:Y:S02]  /*25280*/  CS2R R164, SRZ ;  /* 0x0000000000a47805 */ /* 0x000fe4000001ff00 */
[----:B------:R-:W-:Y:S02]  /*25290*/  CS2R R166, SRZ ;  /* 0x0000000000a67805 */ /* 0x000fe4000001ff00 */
[----:B------:R-:W-:Y:S02]  /*252a0*/  CS2R R168, SRZ ;  /* 0x0000000000a87805 */ /* 0x000fe4000001ff00 */
        /* <DEDUP_REMOVED lines=74> */
[----:B------:R-:W-:Y:S01]  /*25750*/  CS2R R80, SRZ ;  /* 0x0000000000507805 */ /* 0x000fe2000001ff00 */
[----:B----4-:R-:W-:Y:S04]  /*25760*/  LDGSTS.E [R0+-0x2f480], desc[UR8][R8.64], P4 ;  /* 0xd0b8000008007fae */ /* 0x010fe8000a121848 */
[----:B--2---:R-:W-:Y:S04]  /*25770*/  LDGSTS.E [R0+-0x2f080], desc[UR8][R6.64], P4 ;  /* 0xd0f8000006007fae */ /* 0x004fe8000a121848 */
[----:B------:R-:W-:Y:S04]  /*25780*/  LDGSTS.E [R0+-0x2ec80], desc[UR8][R104.64], P4 ;  /* 0xd138000068007fae */ /* 0x000fe8000a121848 */
[----:B------:R-:W5:Y:S04]  /*25790*/  LDL.LU.64 R8, [R1+0xf50] ;  /* 0x000f500001087983 */ /* 0x000f680000300a00 */
[----:B------:R-:W5:Y:S04]  /*257a0*/  LDL.LU.64 R6, [R1+0xf48] ;  /* 0x000f480001067983 */ /* 0x000f680000300a00 */
[----:B------:R1:W-:Y:S04]  /*257b0*/  STL [R1+0x8], RZ ;  /* 0x000008ff01007387 */ /* 0x0003e80000100800 */
        /* <DEDUP_REMOVED lines=71> */
[----:B------:R3:W-:Y:S01]  /*25c30*/  LDGSTS.E [R0+-0x2c080], desc[UR8][R82.64], P4 ;  /* 0xd3f8000052007fae */ /* 0x0007e2000a121848 */
[----:B--2---:R-:W-:-:S03]  /*25c40*/  CS2R R88, SRZ ;  /* 0x0000000000587805 */ /* 0x004fc6000001ff00 */
[----:B------:R-:W0:Y:S01]  /*25c50*/  LDGDEPBAR ;  /* 0x00000000000079af */ /* 0x000e220000000000 */
        /* <DEDUP_REMOVED lines=8> */
[----:B---3--:R-:W-:Y:S02]  /*25ce0*/  CS2R R82, SRZ ;  /* 0x0000000000527805 */ /* 0x008fe4000001ff00 */
[----:B------:R-:W-:Y:S02]  /*25cf0*/  CS2R R84, SRZ ;  /* 0x0000000000547805 */ /* 0x000fe4000001ff00 */
[----:B------:R-:W-:Y:S01]  /*25d00*/  CS2R R86, SRZ ;  /* 0x0000000000567805 */ /* 0x000fe2000001ff00 */
[----:B-1----:R-:W-:Y:S06]  /*25d10*/  @!P0 BRA `(.L_x_0) ;  /* 0x0000017c00348947 */ /* 0x002fec0003800000 */
[----:B------:R-:W-:Y:S04]  /*25d20*/  STL [R1+0xc34], R18 ;  /* 0x000c341201007387 */ /* 0x000fe80000100800 */
[----:B------:R-:W-:Y:S04]  /*25d30*/  STL [R1+0xc2c], R19 ;  /* 0x000c2c1301007387 */ /* 0x000fe80000100800 */
[----:B------:R-:W-:Y:S04]  /*25d40*/  STL [R1+0xc30], R16 ;  /* 0x000c301001007387 */ /* 0x000fe80000100800 */
[----:B------:R-:W-:Y:S04]  /*25d50*/  STL [R1+0xc24], R17 ;  /* 0x000c241101007387 */ /* 0x000fe80000100800 */
[----:B------:R-:W-:Y:S04]  /*25d60*/  STL [R1+0xc28], R14 ;  /* 0x000c280e01007387 */ /* 0x000fe80000100800 */
[----:B------:R-:W-:Y:S04]  /*25d70*/  STL [R1+0xc1c], R15 ;  /* 0x000c1c0f01007387 */ /* 0x000fe80000100800 */
[----:B------:R-:W-:Y:S04]  /*25d80*/  STL [R1+0xc20], R12 ;  /* 0x000c200c01007387 */ /* 0x000fe80000100800 */
[----:B------:R1:W-:Y:S04]  /*25d90*/  STL [R1+0xc14], R13 ;  /* 0x000c140d01007387 */ /* 0x0003e80000100800 */
[----:B------:R-:W-:Y:S04]  /*25da0*/  STL [R1+0xc18], R10 ;  /* 0x000c180a01007387 */ /* 0x000fe80000100800 */
[----:B------:R2:W-:Y:S04]  /*25db0*/  STL [R1+0xc0c], R11 ;  /* 0x000c0c0b01007387 */ /* 0x0005e80000100800 */
[----:B------:R-:W-:Y:S04]  /*25dc0*/  STL [R1+0xc10], R4 ;  /* 0x000c100401007387 */ /* 0x000fe80000100800 */
        /* <DEDUP_REMOVED lines=10> */
[----:B-1----:R-:W-:-:S03]  /*25e70*/  IMAD.MOV.U32 R13, RZ, RZ, R216 ;  /* 0x000000ffff0d7224 */ /* 0x002fc600078e00d8 */
[----:B------:R-:W4:Y:S01]  /*25e80*/  LDL.LU.64 R78, [R1+0x150] ;  /* 0x00015000014e7983 */ /* 0x000f220000300a00 */
[----:B------:R-:W-:Y:S01]  /*25e90*/  IMAD.MOV.U32 R12, RZ, RZ, R217 ;  /* 0x000000ffff0c7224 */ /* 0x000fe200078e00d9 */
[----:B------:R-:W-:Y:S01]  /*25ea0*/  MOV R15, R218 ;  /* 0x000000da000f7202 */ /* 0x000fe20000000f00 */
[----:B------:R-:W-:Y:S01]  /*25eb0*/  IMAD.MOV.U32 R217, RZ, RZ, R228 ;  /* 0x000000ffffd97224 */ /* 0x000fe200078e00e4 */
[----:B------:R-:W-:Y:S01]  /*25ec0*/  MOV R16, R221 ;  /* 0x000000dd00107202 */ /* 0x000fe20000000f00 */
[----:B------:R-:W-:Y:S01]  /*25ed0*/  IMAD.MOV.U32 R216, RZ, RZ, R229 ;  /* 0x000000ffffd87224 */ /* 0x000fe200078e00e5 */
[----:B------:R-:W-:Y:S01]  /*25ee0*/  MOV R21, R224 ;  /* 0x000000e000157202 */ /* 0x000fe20000000f00 */
[----:B------:R-:W-:Y:S01]  /*25ef0*/  IMAD.MOV.U32 R229, RZ, RZ, R240 ;  /* 0x000000ffffe57224 */ /* 0x000fe200078e00f0 */
[----:B------:R-:W-:Y:S01]  /*25f00*/  MOV R22, R227 ;  /* 0x000000e300167202 */ /* 0x000fe20000000f00 */
[----:B------:R-:W-:Y:S02]  /*25f10*/  IMAD.MOV.U32 R228, RZ, RZ, R241 ;  /* 0x000000ffffe47224 */ /* 0x000fe400078e00f1 */
[----:B------:R-:W-:Y:S01]  /*25f20*/  IMAD.MOV.U32 R20, RZ, RZ, R225 ;  /* 0x000000ffff147224 */ /* 0x000fe200078e00e1 */
[----:B------:R-:W-:Y:S01]  /*25f30*/  MOV R225, R236 ;  /* 0x000000ec00e17202 */ /* 0x000fe20000000f00 */
[----:B------:R-:W-:Y:S01]  /*25f40*/  IMAD.MOV.U32 R14, RZ, RZ, R219 ;  /* 0x000000ffff0e7224 */ /* 0x000fe200078e00db */
[----:B------:R-:W-:Y:S01]  /*25f50*/  MOV R219, R230 ;  /* 0x000000e600db7202 */ /* 0x000fe20000000f00 */
[----:B------:R-:W-:Y:S01]  /*25f60*/  IMAD.MOV.U32 R218, RZ, RZ, R231 ;  /* 0x000000ffffda7224 */ /* 0x000fe200078e00e7 */
[----:B------:R-:W-:Y:S01]  /*25f70*/  MOV R231, R242 ;  /* 0x000000f200e77202 */ /* 0x000fe20000000f00 */
[----:B------:R-:W-:-:S02]  /*25f80*/  IMAD.MOV.U32 R230, RZ, RZ, R243 ;  /* 0x000000ffffe67224 */ /* 0x000fc400078e00f3 */
[----:B------:R-:W-:Y:S01]  /*25f90*/  IMAD.MOV.U32 R23, RZ, RZ, R226 ;  /* 0x000000ffff177224 */ /* 0x000fe200078e00e2 */
[----:B------:R-:W-:Y:S01]  /*25fa0*/  MOV R226, R239 ;  /* 0x000000ef00e27202 */ /* 0x000fe20000000f00 */
[----:B------:R-:W-:Y:S01]  /*25fb0*/  IMAD.MOV.U32 R17, RZ, RZ, R220 ;  /* 0x000000ffff117224 */ /* 0x000fe200078e00dc */
[----:B------:R-:W-:Y:S01]  /*25fc0*/  MOV R220, R233 ;  /* 0x000000e900dc7202 */ /* 0x000fe20000000f00 */
[----:B------:R-:W-:Y:S01]  /*25fd0*/  IMAD.MOV.U32 R221, RZ, RZ, R232 ;  /* 0x000000ffffdd7224 */ /* 0x000fe200078e00e8 */
[----:B------:R-:W-:Y:S01]  /*25fe0*/  MOV R232, R245 ;  /* 0x000000f500e87202 */ /* 0x000fe20000000f00 */
[----:B------:R-:W-:Y:S01]  /*25ff0*/  IMAD.MOV.U32 R233, RZ, RZ, R244 ;  /* 0x000000ffffe97224 */ /* 0x000fe200078e00f4 */
[----:B------:R-:W-:Y:S01]  /*26000*/  USHF.R.S32.HI UR11, URZ, 0x1f, UR6 ;  /* 0x0000001f3f0b7899 */ /* 0x000fe20008011406 */
[----:B------:R-:W-:Y:S01]  /*26010*/  IMAD.MOV.U32 R19, RZ, RZ, R222 ;  /* 0x000000ffff137224 */ /* 0x000fe200078e00de */
[----:B------:R-:W-:Y:S01]  /*26020*/  USHF.R.S32.HI UR12, URZ, 0x1f, UR7 ;  /* 0x0000001f3f0c7899 */ /* 0x000fe20008011407 */
[----:B------:R-:W-:Y:S01]  /*26030*/  IMAD.MOV.U32 R18, RZ, RZ, R223 ;  /* 0x000000ffff127224 */ /* 0x000fe200078e00df */
[----:B--2---:R-:W-:Y:S01]  /*26040*/  MOV R11, R5 ;  /* 0x00000005000b7202 */ /* 0x004fe20000000f00 */
[----:B------:R-:W-:-:S02]  /*26050*/  IMAD.MOV.U32 R223, RZ, RZ, R234 ;  /* 0x000000ffffdf7224 */ /* 0x000fc400078e00ea */
[----:B------:R-:W-:Y:S02]  /*26060*/  IMAD.MOV.U32 R222, RZ, RZ, R235 ;  /* 0x000000ffffde7224 */ /* 0x000fe400078e00eb */
[----:B------:R-:W-:Y:S02]  /*26070*/  IMAD.MOV.U32 R235, RZ, RZ, R246 ;  /* 0x000000ffffeb7224 */ /* 0x000fe400078e00f6 */
[----:B------:R-:W-:Y:S02]  /*26080*/  IMAD.MOV.U32 R234, RZ, RZ, R247 ;  /* 0x000000ffffea7224 */ /* 0x000fe400078e00f7 */
[----:B------:R-:W-:Y:S01]  /*26090*/  IMAD.MOV.U32 R224, RZ, RZ, R237 ;  /* 0x000000ffffe07224 */ /* 0x000fe200078e00ed */
[----:B------:R-:W-:Y:S01]  /*260a0*/  MOV R237, R248 ;  /* 0x000000f800ed7202 */ /* 0x000fe20000000f00 */
[----:B------:R-:W-:Y:S02]  /*260b0*/  IMAD.MOV.U32 R236, RZ, RZ, R249 ;  /* 0x000000ffffec7224 */ /* 0x000fe400078e00f9 */
[----:B------:R-:W-:Y:S01]  /*260c0*/  IMAD.MOV.U32 R227, RZ, RZ, R238 ;  /* 0x000000ffffe37224 */ /* 0x000fe200078e00ee */
[----:B------:R-:W-:Y:S01]  /*260d0*/  MOV R238, R251 ;  /* 0x000000fb00ee7202 */ /* 0x000fe20000000f00 */
[----:B------:R-:W-:-:S02]  /*260e0*/  IMAD.MOV.U32 R239, RZ, RZ, R250 ;  /* 0x000000ffffef7224 */ /* 0x000fc400078e00fa */
[----:B---3--:R-:W-:Y:S02]  /*260f0*/  IMAD.MOV.U32 R241, RZ, RZ, R80 ;  /* 0x000000fffff17224 */ /* 0x008fe400078e0050 */
[----:B------:R-:W-:Y:S02]  /*26100*/  IMAD.MOV.U32 R240, RZ, RZ, R81 ;  /* 0x000000fffff07224 */ /* 0x000fe400078e0051 */
[----:B------:R-:W2:Y:S01]  /*26110*/  LDL.LU.64 R80, [R1+0x158] ;  /* 0x0001580001507983 */ /* 0x000ea20000300a00 */
[----:B----4-:R-:W-:Y:S01]  /*26120*/  MOV R243, R82 ;  /* 0x0000005200f37202 */ /* 0x010fe20000000f00 */
[----:B------:R-:W-:Y:S02]  /*26130*/  IMAD.MOV.U32 R242, RZ, RZ, R83 ;  /* 0x000000fffff27224 */ /* 0x000fe400078e0053 */
[----:B------:R-:W3:Y:S01]  /*26140*/  LDL.LU.64 R82, [R1+0x160] ;  /* 0x0001600001527983 */ /* 0x000ee20000300a00 */
[----:B------:R-:W-:Y:S01]  /*26150*/  IMAD.MOV.U32 R245, RZ, RZ, R84 ;  /* 0x000000fffff57224 */ /* 0x000fe200078e0054 */
[----:B------:R-:W-:-:S02]  /*26160*/  MOV R244, R85 ;  /* 0x0000005500f47202 */ /* 0x000fc40000000f00 */
[----:B------:R-:W4:Y:S01]  /*26170*/  LDL.LU.64 R84, [R1+0x168] ;  /* 0x0001680001547983 */ /* 0x000f220000300a00 */
[----:B------:R-:W-:Y:S02]  /*26180*/  IMAD.MOV.U32 R247, RZ, RZ, R86 ;  /* 0x000000fffff77224 */ /* 0x000fe400078e0056 */
[----:B------:R-:W-:Y:S02]  /*26190*/  IMAD.MOV.U32 R246, RZ, RZ, R87 ;  /* 0x000000fffff67224 */ /* 0x000fe400078e0057 */
[----:B------:R-:W4:Y:S01]  /*261a0*/  LDL.LU.64 R86, [R1+0x170] ;  /* 0x0001700001567983 */ /* 0x000f220000300a00 */
[----:B------:R-:W-:Y:S01]  /*261b0*/  MOV R249, R70 ;  /* 0x0000004600f97202 */ /* 0x000fe20000000f00 */
[----:B------:R-:W-:Y:S02]  /*261c0*/  IMAD.MOV.U32 R248, RZ, RZ, R71 ;  /* 0x000000fffff87224 */ /* 0x000fe400078e0047 */
[----:B------:R-:W4:Y:S01]  /*261d0*/  LDL.LU.64 R70, [R1+0x178] ;  /* 0x0001780001467983 */ /* 0x000f220000300a00 */
[----:B------:R-:W-:Y:S01]  /*261e0*/  IMAD.MOV.U32 R251, RZ, RZ, R72 ;  /* 0x000000fffffb7224 */ /* 0x000fe200078e0048 */
[----:B------:R-:W-:-:S02]  /*261f0*/  MOV R250, R73 ;  /* 0x0000004900fa7202 */ /* 0x000fc40000000f00 */
[----:B------:R-:W4:Y:S01]  /*26200*/  LDL.LU.64 R72, [R1+0x180] ;  /* 0x0001800001487983 */ /* 0x000f220000300a00 */
[----:B------:R-:W-:-:S03]  /*26210*/  IMAD.MOV.U32 R252, RZ, RZ, R75 ;  /* 0x000000fffffc7224 */ /* 0x000fc600078e004b */
[----:B------:R1:W-:Y:S04]  /*26220*/  STL [R1+0x100], R74 ;  /* 0x0001004a01007387 */ /* 0x0003e80000100800 */
[----:B-1----:R-:W4:Y:S01]  /*26230*/  LDL.LU.64 R74, [R1+0x188] ;  /* 0x00018800014a7983 */ /* 0x002f220000300a00 */
[----:B------:R-:W-:-:S03]  /*26240*/  IMAD.MOV.U32 R0, RZ, RZ, R67 ;  /* 0x000000ffff007224 */ /* 0x000fc600078e0043 */
[----:B------:R1:W-:Y:S04]  /*26250*/  STL [R1+0x108], R66 ;  /* 0x0001084201007387 */ /* 0x0003e80000100800 */
[----:B-1----:R-:W4:Y:S04]  /*26260*/  LDL.LU.64 R66, [R1+0x190] ;  /* 0x0001900001427983 */ /* 0x002f280000300a00 */
[----:B------:R1:W-:Y:S04]  /*26270*/  STL [R1+0x104], R0 ;  /* 0x0001040001007387 */ /* 0x0003e80000100800 */
[----:B------:R1:W-:Y:S02]  /*26280*/  STL [R1+0x110], R68 ;  /* 0x0001104401007387 */ /* 0x0003e40000100800 */
[----:B-1----:R-:W-:-:S02]  /*26290*/  MOV R0, R69 ;  /* 0x0000004500007202 */ /* 0x002fc40000000f00 */
[----:B------:R-:W4:Y:S04]  /*262a0*/  LDL.LU.64 R68, [R1+0x198] ;  /* 0x0001980001447983 */ /* 0x000f280000300a00 */
[----:B------:R1:W-:Y:S04]  /*262b0*/  STL [R1+0x10c], R0 ;  /* 0x00010c0001007387 */ /* 0x0003e80000100800 */
[----:B------:R1:W-:Y:S02]  /*262c0*/  STL [R1+0x118], R76 ;  /* 0x0001184c01007387 */ /* 0x0003e40000100800 */
[----:B-1----:R-:W-:-:S02]  /*262d0*/  IMAD.MOV.U32 R0, RZ, RZ, R77 ;  /* 0x000000ffff007224 */ /* 0x002fc400078e004d */
[----:B------:R-:W4:Y:S04]  /*262e0*/  LDL.LU.64 R76, [R1+0x1a0] ;  /* 0x0001a000014c7983 */ /* 0x000f280000300a00 */
[----:B------:R1:W-:Y:S04]  /*262f0*/  STL [R1+0x114], R0 ;  /* 0x0001140001007387 */ /* 0x0003e80000100800 */
[----:B------:R1:W-:Y:S02]  /*26300*/  STL [R1+0x120], R78 ;  /* 0x0001204e01007387 */ /* 0x0003e40000100800 */
[----:B-1----:R-:W-:-:S02]  /*26310*/  IMAD.MOV.U32 R0, RZ, RZ, R79 ;  /* 0x000000ffff007224 */ /* 0x002fc400078e004f */
[----:B------:R-:W4:Y:S04]  /*26320*/  LDL.LU.64 R78, [R1+0x1a8] ;  /* 0x0001a800014e7983 */ /* 0x000f280000300a00 */
[----:B------:R1:W-:Y:S04]  /*26330*/  STL [R1+0x11c], R0 ;  /* 0x00011c0001007387 */ /* 0x0003e80000100800 */
[----:B--2---:R2:W-:Y:S01]  /*26340*/  STL [R1+0x128], R80 ;  /* 0x0001285001007387 */ /* 0x0045e20000100800 */
[----:B-1----:R-:W-:-:S03]  /*26350*/  MOV R0, R81 ;  /* 0x0000005100007202 */ /* 0x002fc60000000f00 */
[----:B--2---:R-:W2:Y:S04]  /*26360*/  LDL.LU.64 R80, [R1+0x1b0] ;  /* 0x0001b00001507983 */ /* 0x004ea80000300a00 */
[----:B------:R1:W-:Y:S04]  /*26370*/  STL [R1+0x124], R0 ;  /* 0x0001240001007387 */ /* 0x0003e80000100800 */
[----:B---3--:R3:W-:Y:S01]  /*26380*/  STL [R1+0x130], R82 ;  /* 0x0001305201007387 */ /* 0x0087e20000100800 */
[----:B-1----:R-:W-:-:S03]  /*26390*/  IMAD.MOV.U32 R0, RZ, RZ, R83 ;  /* 0x000000ffff007224 */ /* 0x002fc600078e0053 */
[----:B---3--:R-:W3:Y:S04]  /*263a0*/  LDL.LU.64 R82, [R1+0x1b8] ;  /* 0x0001b80001527983 */ /* 0x008ee80000300a00 */
[----:B------:R1:W-:Y:S04]  /*263b0*/  STL [R1+0x12c], R0 ;  /* 0x00012c0001007387 */ /* 0x0003e80000100800 */
[----:B----4-:R4:W-:Y:S01]  /*263c0*/  STL [R1+0x138], R84 ;  /* 0x0001385401007387 */ /* 0x0109e20000100800 */
[----:B-1----:R-:W-:-:S03]  /*263d0*/  IMAD.MOV.U32 R0, RZ, RZ, R85 ;  /* 0x000000ffff007224 */ /* 0x002fc600078e0055 */
[----:B----4-:R-:W4:Y:S04]  /*263e0*/  LDL.LU.64 R84, [R1+0x1c0] ;  /* 0x0001c00001547983 */ /* 0x010f280000300a00 */
        /* <DEDUP_REMOVED lines=33> */
[----:B--2---:R2:W-:Y:S01]  /*26600*/  STL [R1+0x180], R80 ;  /* 0x0001805001007387 */ /* 0x0045e20000100800 */
[----:B-1----:R-:W-:-:S03]  /*26610*/  IMAD.MOV.U32 R0, RZ, RZ, R81 ;  /* 0x000000ffff007224 */ /* 0x002fc600078e0051 */
[----:B--2---:R-:W2:Y:S04]  /*26620*/  LDL.LU.64 R80, [R1+0x208] ;  /* 0x0002080001507983 */ /* 0x004ea80000300a00 */
[----:B------:R1:W-:Y:S04]  /*26630*/  STL [R1+0x17c], R0 ;  /* 0x00017c0001007387 */ /* 0x0003e80000100800 */
[----:B---3--:R3:W-:Y:S01]  /*26640*/  STL [R1+0x188], R82 ;  /* 0x0001885201007387 */ /* 0x0087e20000100800 */
[----:B-1----:R-:W-:-:S03]  /*26650*/  MOV R0, R83 ;  /* 0x0000005300007202 */ /* 0x002fc60000000f00 */
[----:B---3--:R-:W3:Y:S04]  /*26660*/  LDL.LU.64 R82, [R1+0x210] ;  /* 0x0002100001527983 */ /* 0x008ee80000300a00 */
[----:B------:R1:W-:Y:S04]  /*26670*/  STL [R1+0x184], R0 ;  /* 0x0001840001007387 */ /* 0x0003e80000100800 */
[----:B----4-:R4:W-:Y:S01]  /*26680*/  STL [R1+0x190], R84 ;  /* 0x0001905401007387 */ /* 0x0109e20000100800 */
[----:B-1----:R-:W-:-:S03]  /*26690*/  IMAD.MOV.U32 R0, RZ, RZ, R85 ;  /* 0x000000ffff007224 */ /* 0x002fc600078e0055 */
[----:B----4-:R-:W4:Y:S04]  /*266a0*/  LDL.LU.64 R84, [R1+0x218] ;  /* 0x0002180001547983 */ /* 0x010f280000300a00 */
        /* <DEDUP_REMOVED lines=33> */
[----:B--2---:R2:W-:Y:S01]  /*268c0*/  STL [R1+0x1d8], R80 ;  /* 0x0001d85001007387 */ /* 0x0045e20000100800 */
[----:B-1----:R-:W-:-:S03]  /*268d0*/  IMAD.MOV.U32 R0, RZ, RZ, R81 ;  /* 0x000000ffff007224 */ /* 0x002fc600078e0051 */
[----:B--2---:R-:W2:Y:S04]  /*268e0*/  LDL.LU.64 R80, [R1+0x268] ;  /* 0x0002680001507983 */ /* 0x004ea80000300a00 */
[----:B------:R1:W-:Y:S04]  /*268f0*/  STL [R1+0x1d4], R0 ;  /* 0x0001d40001007387 */ /* 0x0003e80000100800 */
[----:B---3--:R3:W-:Y:S01]  /*26900*/  STL [R1+0x1e0], R82 ;  /* 0x0001e05201007387 */ /* 0x0087e20000100800 */
[----:B-1----:R-:W-:-:S03]  /*26910*/  IMAD.MOV.U32 R0, RZ, RZ, R83 ;  /* 0x000000ffff007224 */ /* 0x002fc600078e0053 */
[----:B---3--:R-:W3:Y:S04]  /*26920*/  LDL.LU.64 R82, [R1+0x270] ;  /* 0x0002700001527983 */ /* 0x008ee80000300a00 */
[----:B------:R1:W-:Y:S04]  /*26930*/  STL [R1+0x1dc], R0 ;  /* 0x0001dc0001007387 */ /* 0x0003e80000100800 */
[----:B----4-:R4:W-:Y:S01]  /*26940*/  STL [R1+0x1e8], R84 ;  /* 0x0001e85401007387 */ /* 0x0109e20000100800 */
[----:B-1----:R-:W-:-:S03]  /*26950*/  MOV R0, R85 ;  /* 0x0000005500007202 */ /* 0x002fc60000000f00 */
[----:B----4-:R-:W4:Y:S04]  /*26960*/  LDL.LU.64 R84, [R1+0x278] ;  /* 0x0002780001547983 */ /* 0x010f280000300a00 */
        /* <DEDUP_REMOVED lines=1033> */
[----:B------:R-:W-:Y:S04]  /*2aa00*/  STL [R1+0xa00], R68 ;  /* 0x000a004401007387 */ /* 0x000fe80000100800 */
[----:B------:R-:W4:Y:S01]  /*2aa10*/  LDL.LU.64 R64, [R1+0xd70] ;  /* 0x000d700001407983 */ /* 0x000f220000300a00 */
[----:B-1----:R-:W-:-:S05]  /*2aa20*/  IMAD.MOV.U32 R0, RZ, RZ, R69 ;  /* 0x000000ffff007224 */ /* 0x002fca00078e0045 */
[----:B------:R1:W-:Y:S04]  /*2aa30*/  STL [R1+0x9fc], R0 ;  /* 0x0009fc0001007387 */ /* 0x0003e80000100800 */
[----:B------:R1:W-:Y:S02]  /*2aa40*/  STL [R1+0xa08], R76 ;  /* 0x000a084c01007387 */ /* 0x0003e40000100800 */
[----:B-1----:R-:W-:Y:S02]  /*2aa50*/  IMAD.MOV.U32 R0, RZ, RZ, R77 ;  /* 0x000000ffff007224 */ /* 0x002fe400078e004d */
        /* <DEDUP_REMOVED lines=14> */
[----:B----4-:R-:W-:Y:S04]  /*2ab40*/  STL [R1+0xa28], R84 ;  /* 0x000a285401007387 */ /* 0x010fe80000100800 */
[----:B------:R-:W4:Y:S01]  /*2ab50*/  LDL.LU.64 R68, [R1+0xd98] ;  /* 0x000d980001447983 */ /* 0x000f220000300a00 */
[----:B-1----:R-:W-:-:S05]  /*2ab60*/  MOV R0, R85 ;  /* 0x0000005500007202 */ /* 0x002fca0000000f00 */
[----:B------:R1:W-:Y:S02]  /*2ab70*/  STL [R1+0xa24], R0 ;  /* 0x000a240001007387 */ /* 0x0003e40000100800 */
[----:B-1----:R-:W-:Y:S02]  /*2ab80*/  IMAD.MOV.U32 R0, RZ, RZ, R87 ;  /* 0x000000ffff007224 */ /* 0x002fe400078e0057 */
[----:B------:R-:W-:Y:S04]  /*2ab90*/  STL [R1+0xa30], R86 ;  /* 0x000a305601007387 */ /* 0x000fe80000100800 */
[----:B------:R-:W4:Y:S04]  /*2aba0*/  LDL.LU.64 R84, [R1+0xda0] ;  /* 0x000da00001547983 */ /* 0x000f280000300a00 */
[----:B------:R1:W-:Y:S04]  /*2abb0*/  STL [R1+0xa2c], R0 ;  /* 0x000a2c0001007387 */ /* 0x0003e80000100800 */
[----:B------:R1:W-:Y:S02]  /*2abc0*/  STL [R1+0xa38], R70 ;  /* 0x000a384601007387 */ /* 0x0003e40000100800 */
[----:B-1----:R-:W-:-:S02]  /*2abd0*/  IMAD.MOV.U32 R0, RZ, RZ, R71 ;  /* 0x000000ffff007224 */ /* 0x002fc400078e0047 */
[----:B------:R-:W4:Y:S04]  /*2abe0*/  LDL.LU.64 R86, [R1+0xda8] ;  /* 0x000da80001567983 */ /* 0x000f280000300a00 */
[----:B------:R-:W-:Y:S04]  /*2abf0*/  STL [R1+0xa40], R72 ;  /* 0x000a404801007387 */ /* 0x000fe80000100800 */
[----:B------:R1:W-:Y:S04]  /*2ac00*/  STL [R1+0xa34], R0 ;  /* 0x000a340001007387 */ /* 0x0003e80000100800 */
[----:B------:R-:W4:Y:S01]  /*2ac10*/  LDL.LU.64 R70, [R1+0xdb0] ;  /* 0x000db00001467983 */ /* 0x000f220000300a00 */
[----:B-1----:R-:W-:-:S03]  /*2ac20*/  MOV R0, R73 ;  /* 0x0000004900007202 */ /* 0x002fc60000000f00 */
[----:B------:R-:W-:Y:S04]  /*2ac30*/  STL [R1+0xa48], R74 ;  /* 0x000a484a01007387 */ /* 0x000fe80000100800 */
[----:B------:R1:W-:Y:S04]  /*2ac40*/  STL [R1+0xa3c], R0 ;  /* 0x000a3c0001007387 */ /* 0x0003e80000100800 */
[----:B------:R-:W4:Y:S01]  /*2ac50*/  LDL.LU.64 R72, [R1+0xdb8] ;  /* 0x000db80001487983 */ /* 0x000f220000300a00 */
[----:B-1----:R-:W-:-:S03]  /*2ac60*/  IMAD.MOV.U32 R0, RZ, RZ, R75 ;  /* 0x000000ffff007224 */ /* 0x002fc600078e004b */
[----:B------:R-:W-:Y:S04]  /*2ac70*/  STL [R1+0xa50], R66 ;  /* 0x000a504201007387 */ /* 0x000fe80000100800 */
[----:B------:R1:W-:Y:S04]  /*2ac80*/  STL [R1+0xa44], R0 ;  /* 0x000a440001007387 */ /* 0x0003e80000100800 */
[----:B------:R-:W4:Y:S01]  /*2ac90*/  LDL.LU.64 R74, [R1+0xdc0] ;  /* 0x000dc000014a7983 */ /* 0x000f220000300a00 */
[----:B-1----:R-:W-:-:S03]  /*2aca0*/  IMAD.MOV.U32 R0, RZ, RZ, R67 ;  /* 0x000000ffff007224 */ /* 0x002fc600078e0043 */
[----:B------:R-:W-:Y:S04]  /*2acb0*/  STL [R1+0xa58], R64 ;  /* 0x000a584001007387 */ /* 0x000fe80000100800 */
[----:B------:R1:W-:Y:S04]  /*2acc0*/  STL [R1+0xa4c], R0 ;  /* 0x000a4c0001007387 */ /* 0x0003e80000100800 */
[----:B------:R-:W4:Y:S01]  /*2acd0*/  LDL.LU.64 R66, [R1+0xdc8] ;  /* 0x000dc80001427983 */ /* 0x000f220000300a00 */
[----:B-1----:R-:W-:-:S03]  /*2ace0*/  MOV R0, R65 ;  /* 0x0000004100007202 */ /* 0x002fc60000000f00 */
[----:B------:R-:W-:Y:S04]  /*2acf0*/  STL [R1+0xa60], R76 ;  /* 0x000a604c01007387 */ /* 0x000fe80000100800 */
[----:B------:R1:W-:Y:S02]  /*2ad00*/  STL [R1+0xa54], R0 ;  /* 0x000a540001007387 */ /* 0x0003e40000100800 */
[----:B-1----:R-:W-:Y:S02]  /*2ad10*/  IMAD.MOV.U32 R0, RZ, RZ, R77 ;  /* 0x000000ffff007224 */ /* 0x002fe400078e004d */
        /* <DEDUP_REMOVED lines=38> */
[----:B------:R-:W4:Y:S04]  /*2af80*/  LDL.LU.64 R74, [R1+0xe18] ;  /* 0x000e1800014a7983 */ /* 0x000f280000300a00 */
[----:B------:R-:W4:Y:S01]  /*2af90*/  LDL.LU.64 R64, [R1+0xe20] ;  /* 0x000e200001407983 */ /* 0x000f220000300a00 */
[----:B-1----:R-:W-:-:S05]  /*2afa0*/  IMAD.MOV.U32 R0, RZ, RZ, R67 ;  /* 0x000000ffff007224 */ /* 0x002fca00078e0043 */
[----:B------:R1:W-:Y:S04]  /*2afb0*/  STL [R1+0xaac], R0 ;  /* 0x000aac0001007387 */ /* 0x0003e80000100800 */
[----:B------:R1:W-:Y:S02]  /*2afc0*/  STL [R1+0xab8], R76 ;  /* 0x000ab84c01007387 */ /* 0x0003e40000100800 */
[----:B-1----:R-:W-:Y:S02]  /*2afd0*/  MOV R0, R77 ;  /* 0x0000004d00007202 */ /* 0x002fe40000000f00 */
        /* <DEDUP_REMOVED lines=8> */
[----:B------:R-:W4:Y:S04]  /*2b060*/  LDL.LU.64 R66, [R1+0xe38] ;  /* 0x000e380001427983 */ /* 0x000f280000300a00 */
[----:B---3--:R-:W-:Y:S04]  /*2b070*/  STL [R1+0xad0], R82 ;  /* 0x000ad05201007387 */ /* 0x008fe80000100800 */
[----:B------:R1:W-:Y:S04]  /*2b080*/  STL [R1+0xac4], R0 ;  /* 0x000ac40001007387 */ /* 0x0003e80000100800 */
[----:B--2---:R-:W2:Y:S01]  /*2b090*/  LDL.LU.64 R80, [R1+0xe40] ;  /* 0x000e400001507983 */ /* 0x004ea20000300a00 */
[----:B-1----:R-:W-:-:S03]  /*2b0a0*/  MOV R0, R83 ;  /* 0x0000005300007202 */ /* 0x002fc60000000f00 */
[----:B----4-:R-:W-:Y:S04]  /*2b0b0*/  STL [R1+0xad8], R68 ;  /* 0x000ad84401007387 */ /* 0x010fe80000100800 */
[----:B------:R1:W-:Y:S04]  /*2b0c0*/  STL [R1+0xacc], R0 ;  /* 0x000acc0001007387 */ /* 0x0003e80000100800 */
[----:B------:R-:W3:Y:S01]  /*2b0d0*/  LDL.LU.64 R82, [R1+0xe48] ;  /* 0x000e480001527983 */ /* 0x000ee20000300a00 */
[----:B-1----:R-:W-:-:S03]  /*2b0e0*/  IMAD.MOV.U32 R0, RZ, RZ, R69 ;  /* 0x000000ffff007224 */ /* 0x002fc600078e0045 */
        /* <DEDUP_REMOVED lines=25> */
[----:B------:R1:W-:Y:S02]  /*2b280*/  STL [R1+0xb04], R0 ;  /* 0x000b040001007387 */ /* 0x0003e40000100800 */
[----:B-1----:R-:W-:Y:S02]  /*2b290*/  IMAD.MOV.U32 R0, RZ, RZ, R77 ;  /* 0x000000ffff007224 */ /* 0x002fe400078e004d */
        /* <DEDUP_REMOVED lines=8> */
[----:B--2---:R-:W-:Y:S04]  /*2b320*/  STL [R1+0xb28], R80 ;  /* 0x000b285001007387 */ /* 0x004fe80000100800 */
[----:B------:R1:W-:Y:S02]  /*2b330*/  STL [R1+0xb1c], R0 ;  /* 0x000b1c0001007387 */ /* 0x0003e40000100800 */
[----:B-1----:R-:W-:Y:S02]  /*2b340*/  IMAD.MOV.U32 R0, RZ, RZ, R81 ;  /* 0x000000ffff007224 */ /* 0x002fe400078e0051 */
[----:B------:R-:W2:Y:S04]  /*2b350*/  LDL.LU.64 R80, [R1+0xe90] ;  /* 0x000e900001507983 */ /* 0x000ea80000300a00 */
[----:B------:R1:W-:Y:S04]  /*2b360*/  STL [R1+0xb24], R0 ;  /* 0x000b240001007387 */ /* 0x0003e80000100800 */
[----:B---3--:R3:W-:Y:S01]  /*2b370*/  STL [R1+0xb30], R82 ;  /* 0x000b305201007387 */ /* 0x0087e20000100800 */
[----:B-1----:R-:W-:-:S03]  /*2b380*/  MOV R0, R83 ;  /* 0x0000005300007202 */ /* 0x002fc60000000f00 */
[----:B----4-:R-:W-:Y:S04]  /*2b390*/  STL [R1+0xb38], R68 ;  /* 0x000b384401007387 */ /* 0x010fe80000100800 */
[----:B------:R1:W-:Y:S04]  /*2b3a0*/  STL [R1+0xb2c], R0 ;  /* 0x000b2c0001007387 */ /* 0x0003e80000100800 */
[----:B---3--:R-:W3:Y:S01]  /*2b3b0*/  LDL.LU.64 R82, [R1+0xea0] ;  /* 0x000ea00001527983 */ /* 0x008ee20000300a00 */
        /* <DEDUP_REMOVED lines=19> */
[----:B------:R-:W-:Y:S04]  /*2b4f0*/  STL [R1+0xb60], R74 ;  /* 0x000b604a01007387 */ /* 0x000fe80000100800 */
[----:B------:R-:W4:Y:S01]  /*2b500*/  LDL.LU.64 R64, [R1+0xed0] ;  /* 0x000ed00001407983 */ /* 0x000f220000300a00 */
[----:B-1----:R-:W-:-:S03]  /*2b510*/  MOV R0, R75 ;  /* 0x0000004b00007202 */ /* 0x002fc60000000f00 */
[----:B------:R-:W4:Y:S04]  /*2b520*/  LDL.LU.64 R66, [R1+0xed8] ;  /* 0x000ed80001427983 */ /* 0x000f280000300a00 */
[----:B------:R1:W-:Y:S04]  /*2b530*/  STL [R1+0xb5c], R0 ;  /* 0x000b5c0001007387 */ /* 0x0003e80000100800 */
[----:B------:R-:W-:Y:S04]  /*2b540*/  STL [R1+0xb68], R76 ;  /* 0x000b684c01007387 */ /* 0x000fe80000100800 */
[----:B------:R-:W4:Y:S01]  /*2b550*/  LDL.LU.64 R68, [R1+0xee0] ;  /* 0x000ee00001447983 */ /* 0x000f220000300a00 */
[----:B-1----:R-:W-:-:S03]  /*2b560*/  IMAD.MOV.U32 R0, RZ, RZ, R77 ;  /* 0x000000ffff007224 */ /* 0x002fc600078e004d */
[----:B------:R-:W4:Y:S04]  /*2b570*/  LDL.LU.64 R70, [R1+0xee8] ;  /* 0x000ee80001467983 */ /* 0x000f280000300a00 */
[----:B------:R1:W-:Y:S04]  /*2b580*/  STL [R1+0xb64], R0 ;  /* 0x000b640001007387 */ /* 0x0003e80000100800 */
[----:B------:R-:W-:Y:S04]  /*2b590*/  STL [R1+0xb70], R78 ;  /* 0x000b704e01007387 */ /* 0x000fe80000100800 */
[----:B------:R-:W4:Y:S01]  /*2b5a0*/  LDL.LU.64 R72, [R1+0xef0] ;  /* 0x000ef00001487983 */ /* 0x000f220000300a00 */
[----:B-1----:R-:W-:-:S03]  /*2b5b0*/  IMAD.MOV.U32 R0, RZ, RZ, R79 ;  /* 0x000000ffff007224 */ /* 0x002fc600078e004f */
[----:B------:R-:W4:Y:S04]  /*2b5c0*/  LDL.LU.64 R74, [R1+0xef8] ;  /* 0x000ef800014a7983 */ /* 0x000f280000300a00 */
[----:B------:R1:W-:Y:S04]  /*2b5d0*/  STL [R1+0xb6c], R0 ;  /* 0x000b6c0001007387 */ /* 0x0003e80000100800 */
[----:B--2---:R-:W-:Y:S04]  /*2b5e0*/  STL [R1+0xb78], R80 ;  /* 0x000b785001007387 */ /* 0x004fe80000100800 */
[----:B------:R-:W2:Y:S01]  /*2b5f0*/  LDL.LU.64 R76, [R1+0xf00] ;  /* 0x000f0000014c7983 */ /* 0x000ea20000300a00 */
[----:B-1----:R-:W-:-:S03]  /*2b600*/  MOV R0, R81 ;  /* 0x0000005100007202 */ /* 0x002fc60000000f00 */
[----:B------:R-:W2:Y:S04]  /*2b610*/  LDL.LU.64 R78, [R1+0xf08] ;  /* 0x000f0800014e7983 */ /* 0x000ea80000300a00 */
[----:B------:R3:W-:Y:S02]  /*2b620*/  STL [R1+0xb74], R0 ;  /* 0x000b740001007387 */ /* 0x0007e40000100800 */
[----:B---3--:R-:W-:Y:S02]  /*2b630*/  IMAD.MOV.U32 R0, RZ, RZ, R83 ;  /* 0x000000ffff007224 */ /* 0x008fe400078e0053 */
[----:B------:R1:W-:Y:S04]  /*2b640*/  STL [R1+0xb80], R82 ;  /* 0x000b805201007387 */ /* 0x0003e80000100800 */
[----:B------:R-:W3:Y:S04]  /*2b650*/  LDL.LU.64 R80, [R1+0xf10] ;  /* 0x000f100001507983 */ /* 0x000ee80000300a00 */
[----:B-1----:R-:W3:Y:S04]  /*2b660*/  LDL.LU.64 R82, [R1+0xf18] ;  /* 0x000f180001527983 */ /* 0x002ee80000300a00 */
[----:B------:R4:W-:Y:S02]  /*2b670*/  STL [R1+0xb7c], R0 ;  /* 0x000b7c0001007387 */ /* 0x0009e40000100800 */
[----:B----4-:R-:W-:-:S02]  /*2b680*/  IMAD.MOV.U32 R0, RZ, RZ, R85 ;  /* 0x000000ffff007224 */ /* 0x010fc400078e0055 */
[----:B------:R1:W-:Y:S04]  /*2b690*/  STL [R1+0xb88], R84 ;  /* 0x000b885401007387 */ /* 0x0003e80000100800 */
[----:B-1----:R-:W4:Y:S04]  /*2b6a0*/  LDL.LU.64 R84, [R1+0xf20] ;  /* 0x000f200001547983 */ /* 0x002f280000300a00 */
        /* <DEDUP_REMOVED lines=9> */
[----:B------:R-:W-:Y:S01]  /*2b740*/  STL [R1+0xba8], R62 ;  /* 0x000ba83e01007387 */ /* 0x000fe20000100800 */
[----:B-1----:R-:W-:-:S05]  /*2b750*/  IMAD.MOV.U32 R0, RZ, RZ, R61 ;  /* 0x000000ffff007224 */ /* 0x002fca00078e003d */
[----:B------:R1:W-:Y:S04]  /*2b760*/  STL [R1+0xb9c], R0 ;  /* 0x000b9c0001007387 */ /* 0x0003e80000100800 */
[----:B------:R-:W-:Y:S01]  /*2b770*/  STL [R1+0xbb0], R64 ;  /* 0x000bb04001007387 */ /* 0x000fe20000100800 */
[----:B-1----:R-:W-:-:S05]  /*2b780*/  MOV R0, R63 ;  /* 0x0000003f00007202 */ /* 0x002fca0000000f00 */
[----:B------:R1:W-:Y:S04]  /*2b790*/  STL [R1+0xba4], R0 ;  /* 0x000ba40001007387 */ /* 0x0003e80000100800 */
[----:B------:R-:W-:Y:S01]  /*2b7a0*/  STL [R1+0xbb8], R66 ;  /* 0x000bb84201007387 */ /* 0x000fe20000100800 */
[----:B-1----:R-:W-:-:S05]  /*2b7b0*/  IMAD.MOV.U32 R0, RZ, RZ, R65 ;  /* 0x000000ffff007224 */ /* 0x002fca00078e0041 */
[----:B------:R1:W-:Y:S04]  /*2b7c0*/  STL [R1+0xbac], R0 ;  /* 0x000bac0001007387 */ /* 0x0003e80000100800 */
[----:B------:R-:W-:Y:S01]  /*2b7d0*/  STL [R1+0xbc0], R68 ;  /* 0x000bc04401007387 */ /* 0x000fe20000100800 */
[----:B-1----:R-:W-:-:S05]  /*2b7e0*/  IMAD.MOV.U32 R0, RZ, RZ, R67 ;  /* 0x000000ffff007224 */ /* 0x002fca00078e0043 */
[----:B------:R1:W-:Y:S04]  /*2b7f0*/  STL [R1+0xbb4], R0 ;  /* 0x000bb40001007387 */ /* 0x0003e80000100800 */
[----:B------:R-:W-:Y:S01]  /*2b800*/  STL [R1+0xbc8], R70 ;  /* 0x000bc84601007387 */ /* 0x000fe20000100800 */
[----:B-1----:R-:W-:-:S05]  /*2b810*/  MOV R0, R69 ;  /* 0x0000004500007202 */ /* 0x002fca0000000f00 */
[----:B------:R1:W-:Y:S02]  /*2b820*/  STL [R1+0xbbc], R0 ;  /* 0x000bbc0001007387 */ /* 0x0003e40000100800 */
[----:B-1----:R-:W-:Y:S02]  /*2b830*/  IMAD.MOV.U32 R0, RZ, RZ, R71 ;  /* 0x000000ffff007224 */ /* 0x002fe400078e0047 */
[----:B------:R-:W-:Y:S04]  /*2b840*/  STL [R1+0xbd0], R72 ;  /* 0x000bd04801007387 */ /* 0x000fe80000100800 */
[----:B------:R1:W-:Y:S04]  /*2b850*/  STL [R1+0xbc4], R0 ;  /* 0x000bc40001007387 */ /* 0x0003e80000100800 */
[----:B------:R-:W-:Y:S01]  /*2b860*/  STL [R1+0xbd8], R74 ;  /* 0x000bd84a01007387 */ /* 0x000fe20000100800 */
[----:B-1----:R-:W-:-:S05]  /*2b870*/  IMAD.MOV.U32 R0, RZ, RZ, R73 ;  /* 0x000000ffff007224 */ /* 0x002fca00078e0049 */
[----:B------:R1:W-:Y:S02]  /*2b880*/  STL [R1+0xbcc], R0 ;  /* 0x000bcc0001007387 */ /* 0x0003e40000100800 */
[----:B-1----:R-:W-:Y:S02]  /*2b890*/  MOV R0, R75 ;  /* 0x0000004b00007202 */ /* 0x002fe40000000f00 */
[----:B--2---:R-:W-:Y:S04]  /*2b8a0*/  STL [R1+0xbe0], R76 ;  /* 0x000be04c01007387 */ /* 0x004fe80000100800 */
[----:B------:R1:W-:Y:S04]  /*2b8b0*/  STL [R1+0xbd4], R0 ;  /* 0x000bd40001007387 */ /* 0x0003e80000100800 */
[----:B------:R-:W-:Y:S01]  /*2b8c0*/  STL [R1+0xbe8], R78 ;  /* 0x000be84e01007387 */ /* 0x000fe20000100800 */
[----:B-1----:R-:W-:-:S05]  /*2b8d0*/  IMAD.MOV.U32 R0, RZ, RZ, R77 ;  /* 0x000000ffff007224 */ /* 0x002fca00078e004d */
[----:B------:R1:W-:Y:S04]  /*2b8e0*/  STL [R1+0xbdc], R0 ;  /* 0x000bdc0001007387 */ /* 0x0003e80000100800 */
[----:B---3--:R-:W-:Y:S01]  /*2b8f0*/  STL [R1+0xbf0], R80 ;  /* 0x000bf05001007387 */ /* 0x008fe20000100800 */
[----:B-1----:R-:W-:-:S05]  /*2b900*/  IMAD.MOV.U32 R0, RZ, RZ, R79 ;  /* 0x000000ffff007224 */ /* 0x002fca00078e004f */
[----:B------:R1:W-:Y:S04]  /*2b910*/  STL [R1+0xbe4], R0 ;  /* 0x000be40001007387 */ /* 0x0003e80000100800 */
[----:B------:R-:W-:Y:S01]  /*2b920*/  STL [R1+0xbf8], R82 ;  /* 0x000bf85201007387 */ /* 0x000fe20000100800 */
[----:B-1----:R-:W-:-:S05]  /*2b930*/  MOV R0, R81 ;  /* 0x0000005100007202 */ /* 0x002fca0000000f00 */
[----:B------:R1:W-:Y:S02]  /*2b940*/  STL [R1+0xbec], R0 ;  /* 0x000bec0001007387 */ /* 0x0003e40000100800 */
[----:B-1----:R-:W-:Y:S02]  /*2b950*/  IMAD.MOV.U32 R0, RZ, RZ, R83 ;  /* 0x000000ffff007224 */ /* 0x002fe400078e0053 */
[----:B----4-:R-:W-:-:S03]  /*2b960*/  IMAD.MOV.U32 R4, RZ, RZ, R85 ;  /* 0x000000ffff047224 */ /* 0x010fc600078e0055 */
[----:B------:R-:W-:Y:S04]  /*2b970*/  STL [R1+0xbf4], R0 ;  /* 0x000bf40001007387 */ /* 0x000fe80000100800 */
[----:B------:R-:W-:Y:S04]  /*2b980*/  STL [R1+0xc00], R84 ;  /* 0x000c005401007387 */ /* 0x000fe80000100800 */
[----:B------:R1:W-:Y:S02]  /*2b990*/  STL [R1+0xbfc], R4 ;  /* 0x000bfc0401007387 */ /* 0x0003e40000100800 */
[----:B-1----:R-:W-:-:S02]  /*2b9a0*/  MOV R4, R87 ;  /* 0x0000005700047202 */ /* 0x002fc40000000f00 */
[----:B------:R1:W-:Y:S04]  /*2b9b0*/  STL [R1+0xc08], R86 ;  /* 0x000c085601007387 */ /* 0x0003e80000100800 */
[----:B------:R2:W-:Y:S04]  /*2b9c0*/  STL [R1+0xc04], R4 ;  /* 0x000c040401007387 */ /* 0x0005e80000100800 */
[----:B------:R2:W-:Y:S04]  /*2b9d0*/  STL [R1], RZ ;  /* 0x000000ff01007387 */ /* 0x0005e80000100800 */
        /* <DEDUP_REMOVED lines=62> */
[----:B------:R2:W-:Y:S01]  /*2bdc0*/  STL [R1+0xfc], RZ ;  /* 0x0000fcff01007387 */ /* 0x0005e20000100800 */
[----:B------:R-:W-:-:S04]  /*2bdd0*/  SHF.R.S32.HI R0, RZ, 0x1f, R2 ;  /* 0x0000001fff007819 */ /* 0x000fc80000011402 */
[----:B------:R-:W-:-:S04]  /*2bde0*/  LEA.HI R0, R0, R2, RZ, 0x7 ;  /* 0x0000000200007211 */ /* 0x000fc800078f38ff */
[----:B------:R-:W-:Y:S01]  /*2bdf0*/  SHF.R.S32.HI R0, RZ, 0x7, R0 ;  /* 0x00000007ff007819 */ /* 0x000fe20000011400 */
[----:B------:R-:W-:Y:S01]  /*2be00*/  IMAD.MOV.U32 R10, RZ, RZ, RZ ;  /* 0x000000ffff0a7224 */ /* 0x000fe200078e00ff */
        /* <DEDUP_REMOVED lines=95> */
[----:B-1----:R-:W-:Y:S01]  /*2c400*/  CS2R R86, SRZ ;  /* 0x0000000000567805 */ /* 0x002fe2000001ff00 */
[----:B------:R-:W-:Y:S01]  /*2c410*/  VIADD R0, R0, 0xfffffffc ;  /* 0xfffffffc00007836 */ /* 0x000fe20000000000 */
[----:B------:R-:W-:Y:S02]  /*2c420*/  USHF.L.U32 UR4, UR6, 0x2, URZ ;  /* 0x0000000206047899 */ /* 0x000fe4000800063f */
[----:B------:R-:W-:Y:S02]  /*2c430*/  USHF.L.U32 UR5, UR7, 0x2, URZ ;  /* 0x0000000207057899 */ /* 0x000fe4000800063f */
[----:B------:R-:W-:Y:S01]  /*2c440*/  USHF.L.U64.HI UR6, UR6, 0x2, UR11 ;  /* 0x0000000206067899 */ /* 0x000fe2000801020b */
[----:B------:R-:W-:Y:S01]  /*2c450*/  UMOV UR60, 0x3 ;  /* 0x00000003003c7882 */ /* 0x000fe20000000000 */
[----:B------:R-:W-:Y:S01]  /*2c460*/  USHF.L.U64.HI UR7, UR7, 0x2, UR12 ;  /* 0x0000000207077899 */ /* 0x000fe2000801020c */
[----:B--2---:R-:W-:-:S11]  /*2c470*/  UMOV UR11, 0xffffffff ;  /* 0xffffffff000b7882 */ /* 0x004fd60000000000 */
.L_x_1:
[----:B------:R-:W-:Y:S01]  /*2c480*/  STL.64 [R1+0x1060], R86 ;  /* 0x0010605601007387 */ /* 0x000fe20000100a00 */
[----:B------:R-:W-:Y:S01]  /*2c490*/  UIADD3 UR11, UR11, 0x1, URZ ;  /* 0x000000010b0b7890 */ /* 0x000fe2000fffe03f */
[----:B------:R-:W-:-:S04]  /*2c4a0*/  DEPBAR.LE SB0, 0x6 ;  /* 0x000081800000791a */ /* 0x000fc80000000000 */
[----:B------:R-:W-:Y:S01]  /*2c4b0*/  STL.64 [R1+0x1058], R84 ;  /* 0x0010585401007387 */ /* 0x000fe20000100a00 */
[----:B------:R-:W-:Y:S01]  /*2c4c0*/  UMOV UR37, 0x40000040 ;  /* 0x4000004000257882 */ /* 0x000fe20000000000 */
[----:B------:R-:W-:Y:S01]  /*2c4d0*/  UMOV UR39, 0x40000040 ;  /* 0x4000004000277882 */ /* 0x000fe20000000000 */
[----:B------:R-:W1:Y:S01]  /*2c4e0*/  LDC R0, c[0x0][0x230] ;  /* 0x00008c00ff007b82 */ /* 0x000e620000000800 */
[----:B------:R-:W-:Y:S04]  /*2c4f0*/  STL.64 [R1+0x1050], R82 ;  /* 0x0010505201007387 */ /* 0x000fe80000100a00 */
        /* <DEDUP_REMOVED lines=28> */
[----:B------:R2:W-:Y:S04]  /*2c6c0*/  STL.64 [R1+0xf68], R24 ;  /* 0x000f681801007387 */ /* 0x0005e80000100a00 */
[----:B--2---:R-:W2:Y:S04]  /*2c6d0*/  LDL.LU.64 R24, [R1] ;  /* 0x0000000001187983 */ /* 0x004ea80000300a00 */
[----:B------:R-:W2:Y:S04]  /*2c6e0*/  LDL.LU.64 R26, [R1+0x8] ;  /* 0x00000800011a7983 */ /* 0x000ea80000300a00 */
        /* <DEDUP_REMOVED lines=30> */
[----:B------:R-:W-:Y:S01]  /*2c8d0*/  UISETP.GT.AND UP0, UPT, UR11, 0x4, UPT ;  /* 0x000000040b00788c */ /* 0x000fe2000bf04270 */
[----:B------:R-:W-:Y:S03]  /*2c8e0*/  BAR.SYNC.DEFER_BLOCKING 0x0 ;  /* 0x0000000000007b1d */ /* 0x000fe60000010000 */
[----:B------:R-:W-:-:S04]  /*2c8f0*/  USEL UR11, UR11, URZ, !UP0 ;  /* 0x0000003f0b0b7287 */ /* 0x000fc8000c000000 */
[----:B------:R-:W-:Y:S02]  /*2c900*/  ULEA UR13, UR11, UR10, 0x10 ;  /* 0x0000000a0b0d7291 */ /* 0x000fe4000f8e803f */
[----:B------:R-:W-:Y:S01]  /*2c910*/  ULEA UR12, UR11, UR10, 0x11 ;  /* 0x0000000a0b0c7291 */ /* 0x000fe2000f8e883f */
[----:B-----5:R3:W-:Y:S01]  /*2c920*/  STL [R1+0xf60], R9 ;  /* 0x000f600901007387 */ /* 0x0207e20000100800 */
[----:B------:R-:W-:Y:S02]  /*2c930*/  UIADD3 UR13, UR13, 0xa0000, URZ ;  /* 0x000a00000d0d7890 */ /* 0x000fe4000fffe03f */
[----:B------:R-:W-:Y:S01]  /*2c940*/  USHF.R.U32.HI UR12, URZ, 0x4, UR12 ;  /* 0x000000043f0c7899 */ /* 0x000fe2000801160c */
[----:B------:R-:W-:Y:S01]  /*2c950*/  STL [R1+0xf4c], R8 ;  /* 0x000f4c0801007387 */ /* 0x000fe20000100800 */
[----:B------:R-:W-:Y:S02]  /*2c960*/  USHF.R.U32.HI UR13, URZ, 0x4, UR13 ;  /* 0x000000043f0d7899 */ /* 0x000fe4000801160d */
[----:B------:R-:W-:Y:S01]  /*2c970*/  USGXT.U32 UR36, UR12, 0xe ;  /* 0x0000000e0c24789a */ /* 0x000fe20008000000 */
[----:B------:R-:W-:Y:S01]  /*2c980*/  STL [R1+0xf48], R7 ;  /* 0x000f480701007387 */ /* 0x000fe20000100800 */
[----:B------:R-:W-:Y:S01]  /*2c990*/  USGXT.U32 UR38, UR13, 0xe ;  /* 0x0000000e0d26789a */ /* 0x000fe20008000000 */
[----:B---3--:R-:W3:Y:S01]  /*2c9a0*/  LDC R9, c[0x0][0x230] ;  /* 0x00008c00ff097b82 */ /* 0x008ee20000000800 */
[----:B------:R-:W-:Y:S01]  /*2c9b0*/  UIADD3 UR40, UP0, UR36, 0x2, URZ ;  /* 0x0000000224287890 */ /* 0x000fe2000ff1e03f */
[----:B------:R-:W-:Y:S01]  /*2c9c0*/  STL [R1+0xf44], R3 ;  /* 0x000f440301007387 */ /* 0x000fe20000100800 */
[----:B------:R-:W-:Y:S01]  /*2c9d0*/  UIADD3 UR42, UP1, UR38, 0x2, URZ ;  /* 0x00000002262a7890 */ /* 0x000fe2000ff3e03f */
[----:B------:R-:W-:Y:S01]  /*2c9e0*/  UMOV UR12, URZ ;  /* 0x0000003f000c7c82 */ /* 0x000fe20008000000 */
[----:B------:R-:W-:Y:S01]  /*2c9f0*/  UMOV UR13, URZ ;  /* 0x0000003f000d7c82 */ /* 0x000fe20008000000 */
[----:B------:R-:W-:-:S02]  /*2ca00*/  UIADD3.X UR41, UR12, 0x40000040, URZ, UP0, !UPT ;  /* 0x400000400c297890 */ /* 0x000fc400087fe43f */
[----:B------:R-:W-:Y:S02]  /*2ca10*/  UIADD3.X UR43, UR13, 0x40000040, URZ, UP1, !UPT ;  /* 0x400000400d2b7890 */ /* 0x000fe40008ffe43f */
[----:B------:R-:W-:Y:S02]  /*2ca20*/  UIADD3.64 UR52, UR40, 0x2, URZ ;  /* 0x0000000228347897 */ /* 0x000fe4000fffe03f */
[----:B------:R-:W-:Y:S02]  /*2ca30*/  UIADD3.64 UR54, UR42, 0x2, URZ ;  /* 0x000000022a367897 */ /* 0x000fe4000fffe03f */
[----:B------:R-:W-:Y:S02]  /*2ca40*/  UIADD3.64 UR56, UR40, 0x4, URZ ;  /* 0x0000000428387897 */ /* 0x000fe4000fffe03f */
[----:B------:R-:W-:Y:S02]  /*2ca50*/  UIADD3.64 UR58, UR42, 0x4, URZ ;  /* 0x000000042a3a7897 */ /* 0x000fe4000fffe03f */
[----:B------:R-:W-:-:S02]  /*2ca60*/  UIADD3.64 UR16, UR40, 0x7fe, URZ ;  /* 0x000007fe28107897 */ /* 0x000fc4000fffe03f */
[----:B------:R-:W-:Y:S02]  /*2ca70*/  UIADD3.64 UR18, UR42, 0x3fe, URZ ;  /* 0x000003fe2a127897 */ /* 0x000fe4000fffe03f */
        /* <DEDUP_REMOVED lines=11> */
[----:B------:R-:W-:Y:S01]  /*2cb30*/  UIADD3.64 UR22, UR42, 0xc00, URZ ;  /* 0x00000c002a167897 */ /* 0x000fe2000fffe03f */
[----:B--2---:R-:W-:-:S06]  /*2cb40*/  WARPGROUP.ARRIVE ;  /* 0x00000000000079c5 */ /* 0x004fcc0000000000 */
[----:B------:R-:W-:Y:S03]  /*2cb50*/  HGMMA.64x128x8.F32.TF32 R24, gdesc[UR36], R24, gsb0 ;  /* 0x05e00000241879f0 */ /* 0x000fe60008002818 */
[----:B------:R-:W-:Y:S02]  /*2cb60*/  WARPGROUP.DEPBAR.LE gsb0, 0x0 ;  /* 0x00008000000079c5 */ /* 0x000fe40000010000 */
[----:B------:R-:W-:-:S07]  /*2cb70*/  WARPGROUP.ARRIVE ;  /* 0x00000000000079c5 */ /* 0x000fce0000000000 */
[----:B------:R-:W-:Y:S03]  /*2cb80*/  HGMMA.64x128x8.F32.TF32 R24, gdesc[UR40], R24, gsb0 ;  /* 0x05e00000281879f0 */ /* 0x000fe60008002818 */
[----:B------:R-:W-:Y:S02]  /*2cb90*/  WARPGROUP.DEPBAR.LE gsb0, 0x0 ;  /* 0x00008000000079c5 */ /* 0x000fe40000010000 */
[----:B------:R-:W-:-:S07]  /*2cba0*/  WARPGROUP.ARRIVE ;  /* 0x00000000000079c5 */ /* 0x000fce0000000000 */
[----:B------:R-:W-:Y:S01]  /*2cbb0*/  HGMMA.64x128x8.F32.TF32 R24, gdesc[UR52], R24, gsb0 ;  /* 0x05e00000341879f0 */ /* 0x000fe20008002818 */
[----:B------:R-:W-:Y:S01]  /*2cbc0*/  UMOV UR52, UR18 ;  /* 0x0000001200347c82 */ /* 0x000fe20008000000 */
[----:B------:R-:W-:Y:S01]  /*2cbd0*/  UMOV UR53, UR19 ;  /* 0x0000001300357c82 */ /* 0x000fe20008000000 */
        /* <DEDUP_REMOVED lines=8> */
[----:B------:R-:W-:Y:S02]  /*2cc60*/  UIADD3.64 UR16, UR40, 0x1802, URZ ;  /* 0x0000180228107897 */ /* 0x000fe4000fffe03f */
[----:B------:R-:W-:Y:S01]  /*2cc70*/  UIADD3.64 UR18, UR42, 0xc02, URZ ;  /* 0x00000c022a127897 */ /* 0x000fe2000fffe03f */
[----:B------:R-:W-:Y:S02]  /*2cc80*/  WARPGROUP.DEPBAR.LE gsb0, 0x0 ;  /* 0x00008000000079c5 */ /* 0x000fe40000010000 */
[----:B------:R-:W-:-:S06]  /*2cc90*/  WARPGROUP.ARRIVE ;  /* 0x00000000000079c5 */ /* 0x000fcc0000000000 */
        /* <DEDUP_REMOVED lines=20> */
[----:B------:R-:W-:Y:S03]  /*2cde0*/  HGMMA.64x128x8.F32.TF32 R24, gdesc[UR48], R24, gsb0 ;  /* 0x05e00000301879f0 */ /* 0x000fe60008002818 */
[----:B------:R-:W-:Y:S02]  /*2cdf0*/  WARPGROUP.DEPBAR.LE gsb0, 0x0 ;  /* 0x00008000000079c5 */ /* 0x000fe40000010000 */
[----:B------:R-:W-:-:S07]  /*2ce00*/  WARPGROUP.ARRIVE ;  /* 0x00000000000079c5 */ /* 0x000fce0000000000 */
        /* <DEDUP_REMOVED lines=12> */
[----:B------:R-:W-:Y:S01]  /*2ced0*/  HGMMA.64x128x8.F32.TF32 R24, gdesc[UR16], R24, gsb0 ;  /* 0x05e00000101879f0 */ /* 0x000fe20008002818 */
[----:B------:R-:W-:Y:S02]  /*2cee0*/  UIADD3.64 UR36, UR40, 0x1fe, URZ ;  /* 0x000001fe28247897 */ /* 0x000fe4000fffe03f */
[----:B------:R-:W-:Y:S02]  /*2cef0*/  WARPGROUP.DEPBAR.LE gsb0, 0x0 ;  /* 0x00008000000079c5 */ /* 0x000fe40000010000 */
[----:B------:R-:W-:-:S07]  /*2cf00*/  WARPGROUP.ARRIVE ;  /* 0x00000000000079c5 */ /* 0x000fce0000000000 */
[----:B------:R-:W-:Y:S01]  /*2cf10*/  HGMMA.64x128x8.F32.TF32 R24, gdesc[UR12], R24, gsb0 ;  /* 0x05e000000c1879f0 */ /* 0x000fe20008002818 */
[----:B------:R-:W-:Y:S01]  /*2cf20*/  UIADD3.64 UR44, UR40, 0x200, URZ ;  /* 0x00000200282c7897 */ /* 0x000fe2000fffe03f */
[----:B------:R-:W-:Y:S01]  /*2cf30*/  UMOV UR46, UR42 ;  /* 0x0000002a002e7c82 */ /* 0x000fe20008000000 */
[----:B------:R-:W-:Y:S01]  /*2cf40*/  UMOV UR47, UR43 ;  /* 0x0000002b002f7c82 */ /* 0x000fe20008000000 */
[----:B------:R-:W-:Y:S02]  /*2cf50*/  WARPGROUP.DEPBAR.LE gsb0, 0x0 ;  /* 0x00008000000079c5 */ /* 0x000fe40000010000 */
[----:B------:R-:W-:Y:S01]  /*2cf60*/  WARPGROUP.ARRIVE ;  /* 0x00000000000079c5 */ /* 0x000fe20000000000 */
[----:B------:R-:W-:Y:S01]  /*2cf70*/  UIADD3.64 UR48, UR42, 0x402, URZ ;  /* 0x000004022a307897 */ /* 0x000fe2000fffe03f */
[----:B------:R-:W-:Y:S04]  /*2cf80*/  STL.64 [R1], R24 ;  /* 0x0000001801007387 */ /* 0x000fe80000100a00 */
[----:B------:R-:W-:Y:S01]  /*2cf90*/  HGMMA.64x128x8.F32.TF32 R152, gdesc[UR36], R152, gsb0 ;  /* 0x05e00000249879f0 */ /* 0x000fe20008002898 */
[----:B------:R-:W-:Y:S01]  /*2cfa0*/  UIADD3.64 UR32, UR42, 0x404, URZ ;  /* 0x000004042a207897 */ /* 0x000fe2000fffe03f */
[----:B------:R-:W-:Y:S01]  /*2cfb0*/  STL.64 [R1+0x8], R26 ;  /* 0x0000081a01007387 */ /* 0x000fe20000100a00 */
[----:B------:R-:W-:-:S02]  /*2cfc0*/  UIADD3.64 UR28, UR40, 0x1204, URZ ;  /* 0x00001204281c7897 */ /* 0x000fc4000fffe03f */
[----:B------:R-:W-:Y:S01]  /*2cfd0*/  UIADD3.64 UR24, UR40, 0x19fe, URZ ;  /* 0x000019fe28187897 */ /* 0x000fe2000fffe03f */
[----:B------:R-:W-:Y:S01]  /*2cfe0*/  STL.64 [R1+0x10], R28 ;  /* 0x0000101c01007387 */ /* 0x000fe20000100a00 */
[----:B------:R-:W-:Y:S02]  /*2cff0*/  UIADD3.64 UR20, UR40, 0x1a00, URZ ;  /* 0x00001a0028147897 */ /* 0x000fe4000fffe03f */
[----:B------:R-:W-:Y:S01]  /*2d000*/  UIADD3.64 UR16, UR40, 0x1a02, URZ ;  /* 0x00001a0228107897 */ /* 0x000fe2000fffe03f */
[----:B------:R-:W-:Y:S01]  /*2d010*/  STL.64 [R1+0x18], R30 ;  /* 0x0000181e01007387 */ /* 0x000fe20000100a00 */
[----:B------:R-:W-:Y:S02]  /*2d020*/  UIADD3.64 UR12, UR40, 0x1a04, URZ ;  /* 0x00001a04280c7897 */ /* 0x000fe4000fffe03f */
[----:B------:R-:W-:Y:S01]  /*2d030*/  UIADD3.64 UR36, UR40, 0x3fe, URZ ;  /* 0x000003fe28247897 */ /* 0x000fe2000fffe03f */
        /* <DEDUP_REMOVED lines=27> */
[----:B------:R2:W-:Y:S01]  /*2d1f0*/  STL.64 [R1+0xf8], R86 ;  /* 0x0000f85601007387 */ /* 0x0005e20000100a00 */
[----:B------:R-:W-:-:S02]  /*2d200*/  WARPGROUP.DEPBAR.LE gsb0, 0x0 ;  /* 0x00008000000079c5 */ /* 0x000fc40000010000 */
[----:B------:R-:W-:Y:S01]  /*2d210*/  WARPGROUP.ARRIVE ;  /* 0x00000000000079c5 */ /* 0x000fe20000000000 */
[----:B--2---:R-:W2:Y:S04]  /*2d220*/  LDL.LU.64 R86, [R1+0x1060] ;  /* 0x0010600001567983 */ /* 0x004ea80000300a00 */
[----:B------:R-:W2:Y:S01]  /*2d230*/  LDL.LU.64 R84, [R1+0x1058] ;  /* 0x0010580001547983 */ /* 0x000ea20000300a00 */
[----:B------:R-:W-:Y:S01]  /*2d240*/  HGMMA.64x128x8.F32.TF32 R152, gdesc[UR44], R152, gsb0 ;  /* 0x05e000002c9879f0 */ /* 0x000fe20008002898 */
[----:B------:R-:W-:Y:S01]  /*2d250*/  UIADD3.64 UR44, UR40, 0x202, URZ ;  /* 0x00000202282c7897 */ /* 0x000fe2000fffe03f */
[----:B------:R-:W-:Y:S01]  /*2d260*/  UMOV UR46, UR54 ;  /* 0x00000036002e7c82 */ /* 0x000fe20008000000 */
[----:B------:R-:W-:Y:S01]  /*2d270*/  UMOV UR47, UR55 ;  /* 0x00000037002f7c82 */ /* 0x000fe20008000000 */
        /* <DEDUP_REMOVED lines=30> */
[----:B------:R-:W4:Y:S04]  /*2d460*/  LDL.LU R5, [R1+0xc2c] ;  /* 0x000c2c0001057983 */ /* 0x000f280000300800 */
[----:B------:R-:W4:Y:S01]  /*2d470*/  LDL.LU R4, [R1+0xc34] ;  /* 0x000c340001047983 */ /* 0x000f220000300800 */
[----:B---3--:R-:W-:Y:S01]  /*2d480*/  IADD3 R9, R9, 0x7f, RZ ;  /* 0x0000007f09097810 */ /* 0x008fe20007ffe0ff */
[----:B-1----:R-:W-:Y:S01]  /*2d490*/  VIADD R0, R0, 0xfffffe00 ;  /* 0xfffffe0000007836 */ /* 0x002fe20000000000 */
[----:B------:R-:W-:Y:S01]  /*2d4a0*/  UIADD3 UR60, UR60, 0x1, URZ ;  /* 0x000000013c3c7890 */ /* 0x000fe2000fffe03f */
[----:B------:R-:W-:-:S02]  /*2d4b0*/  WARPGROUP.DEPBAR.LE gsb0, 0x0 ;  /* 0x00008000000079c5 */ /* 0x000fc40000010000 */
[----:B------:R-:W-:Y:S01]  /*2d4c0*/  WARPGROUP.ARRIVE ;  /* 0x00000000000079c5 */ /* 0x000fe20000000000 */
[----:B------:R-:W-:Y:S01]  /*2d4d0*/  SHF.R.S32.HI R2, RZ, 0x1f, R9 ;  /* 0x0000001fff027819 */ /* 0x000fe20000011409 */
[----:B------:R-:W-:-:S03]  /*2d4e0*/  IMAD R0, R10, -0x80, R0 ;  /* 0xffffff800a007824 */ /* 0x000fc600078e0200 */
[----:B------:R-:W-:Y:S01]  /*2d4f0*/  LEA.HI R2, R2, R9, RZ, 0x7 ;  /* 0x0000000902027211 */ /* 0x000fe200078f38ff */
[----:B------:R-:W-:Y:S01]  /*2d500*/  HGMMA.64x128x8.F32.TF32 R152, gdesc[UR44], R152, gsb0 ;  /* 0x05e000002c9879f0 */ /* 0x000fe20008002898 */
[----:B------:R-:W-:Y:S01]  /*2d510*/  UIADD3.64 UR44, UR40, 0x204, URZ ;  /* 0x00000204282c7897 */ /* 0x000fe2000fffe03f */
[----:B------:R-:W-:Y:S01]  /*2d520*/  ISETP.GT.AND P1, PT, R0, RZ, PT ;  /* 0x000000ff0000720c */ /* 0x000fe20003f24270 */
[----:B------:R-:W-:Y:S01]  /*2d530*/  UMOV UR46, UR58 ;  /* 0x0000003a002e7c82 */ /* 0x000fe20008000000 */
[----:B------:R-:W-:Y:S01]  /*2d540*/  UMOV UR47, UR59 ;  /* 0x0000003b002f7c82 */ /* 0x000fe20008000000 */
[----:B------:R-:W-:-:S05]  /*2d550*/  SHF.R.S32.HI R2, RZ, 0x7, R2 ;  /* 0x00000007ff027819 */ /* 0x000fca0000011402 */
[----:B------:R-:W-:Y:S01]  /*2d560*/  VIADD R2, R2, 0xfffffffc ;  /* 0xfffffffc02027836 */ /* 0x000fe20000000000 */
[----:B------:R-:W-:-:S04]  /*2d570*/  UISETP.GT.AND UP0, UPT, UR60, 0x4, UPT ;  /* 0x000000043c00788c */ /* 0x000fc8000bf04270 */
[----:B------:R-:W-:Y:S01]  /*2d580*/  ISETP.GE.AND P0, PT, R10, R2, PT ;  /* 0x000000020a00720c */ /* 0x000fe20003f06270 */
[----:B------:R-:W-:Y:S02]  /*2d590*/  WARPGROUP.DEPBAR.LE gsb0, 0x0 ;  /* 0x00008000000079c5 */ /* 0x000fe40000010000 */
[----:B------:R-:W-:-:S06]  /*2d5a0*/  WARPGROUP.ARRIVE ;  /* 0x00000000000079c5 */ /* 0x000fcc0000000000 */
[----:B------:R-:W-:Y:S01]  /*2d5b0*/  HGMMA.64x128x8.F32.TF32 R152, gdesc[UR44], R152, gsb0 ;  /* 0x05e000002c9879f0 */ /* 0x000fe20008002898 */
[----:B------:R-:W-:Y:S01]  /*2d5c0*/  UIADD3.64 UR44, UR40, 0x9fe, URZ ;  /* 0x000009fe282c7897 */ /* 0x000fe2000fffe03f */
[----:B------:R-:W-:Y:S01]  /*2d5d0*/  UMOV UR46, UR52 ;  /* 0x00000034002e7c82 */ /* 0x000fe20008000000 */
[----:B------:R-:W-:Y:S01]  /*2d5e0*/  UMOV UR47, UR53 ;  /* 0x00000035002f7c82 */ /* 0x000fe20008000000 */
        /* <DEDUP_REMOVED lines=12> */
[----:B------:R-:W-:Y:S01]  /*2d6b0*/  UIADD3.64 UR48, UR42, 0x7fe, URZ ;  /* 0x000007fe2a307897 */ /* 0x000fe2000fffe03f */
        /* <DEDUP_REMOVED lines=28> */
[----:B------:R-:W-:Y:S02]  /*2d880*/  UIADD3.64 UR32, UR42, 0x402, URZ ;  /* 0x000004022a207897 */ /* 0x000fe4000fffe03f */
[----:B------:R-:W-:Y:S02]  /*2d890*/  WARPGROUP.DEPBAR.LE gsb0, 0x0 ;  /* 0x00008000000079c5 */ /* 0x000fe40000010000 */
[----:B------:R-:W-:-:S07]  /*2d8a0*/  WARPGROUP.ARRIVE ;  /* 0x00000000000079c5 */ /* 0x000fce0000000000 */
        /* <DEDUP_REMOVED lines=19> */
[----:B------:R-:W-:Y:S01]  /*2d9e0*/  WARPGROUP.ARRIVE ;  /* 0x00000000000079c5 */ /* 0x000fe20000000000 */
[----:B------:R-:W-:Y:S04]  /*2d9f0*/  STL [R1+0xf5c], R212 ;  /* 0x000f5cd401007387 */ /* 0x000fe80000100800 */
[----:B------:R-:W-:Y:S02]  /*2da00*/  STL [R1+0xf58], R213 ;  /* 0x000f58d501007387 */ /* 0x000fe40000100800 */
[----:B------:R-:W-:Y:S01]  /*2da10*/  HGMMA.64x128x8.F32.TF32 R88, gdesc[UR36], R88, gsb0 ;  /* 0x05e00000245879f0 */ /* 0x000fe20008002858 */
[----:B------:R-:W-:Y:S01]  /*2da20*/  UIADD3.64 UR36, UR40, 0x5fe, URZ ;  /* 0x000005fe28247897 */ /* 0x000fe2000fffe03f */
[----:B------:R-:W-:Y:S04]  /*2da30*/  STL [R1+0xf54], R214 ;  /* 0x000f54d601007387 */ /* 0x000fe80000100800 */
[----:B------:R1:W-:Y:S04]  /*2da40*/  STL [R1+0xf50], R215 ;  /* 0x000f50d701007387 */ /* 0x0003e80000100800 */
[----:B-1----:R-:W3:Y:S04]  /*2da50*/  LDL.LU R215, [R1+0xc24] ;  /* 0x000c240001d77983 */ /* 0x002ee80000300800 */
[----:B------:R-:W3:Y:S04]  /*2da60*/  LDL.LU R214, [R1+0xc30] ;  /* 0x000c300001d67983 */ /* 0x000ee80000300800 */
[----:B------:R-:W3:Y:S04]  /*2da70*/  LDL.LU R213, [R1+0xc1c] ;  /* 0x000c1c0001d57983 */ /* 0x000ee80000300800 */
[----:B------:R-:W3:Y:S01]  /*2da80*/  LDL.LU R3, [R1+0xc28] ;  /* 0x000c280001037983 */ /* 0x000ee20000300800 */
[----:B------:R-:W-:-:S02]  /*2da90*/  WARPGROUP.DEPBAR.LE gsb0, 0x0 ;  /* 0x00008000000079c5 */ /* 0x000fc40000010000 */
        /* <DEDUP_REMOVED lines=50> */
[----:B------:R-:W-:Y:S01]  /*2ddc0*/  UMOV UR44, UR32 ;  /* 0x00000020002c7c82 */ /* 0x000fe20008000000 */
[----:B------:R-:W-:Y:S01]  /*2ddd0*/  UMOV UR45, UR33 ;  /* 0x00000021002d7c82 */ /* 0x000fe20008000000 */
[----:B------:R-:W-:Y:S01]  /*2dde0*/  UIADD3.64 UR32, UR40, 0x1402, URZ ;  /* 0x0000140228207897 */ /* 0x000fe2000fffe03f */
[----:B------:R-:W-:Y:S01]  /*2ddf0*/  UMOV UR46, UR28 ;  /* 0x0000001c002e7c82 */ /* 0x000fe20008000000 */
[----:B------:R-:W-:Y:S01]  /*2de00*/  UMOV UR47, UR29 ;  /* 0x0000001d002f7c82 */ /* 0x000fe20008000000 */
[----:B------:R-:W-:Y:S01]  /*2de10*/  UIADD3.64 UR28, UR40, 0x1404, URZ ;  /* 0x00001404281c7897 */ /* 0x000fe2000fffe03f */
[----:B------:R-:W-:Y:S02]  /*2de20*/  WARPGROUP.DEPBAR.LE gsb0, 0x0 ;  /* 0x00008000000079c5 */ /* 0x000fe40000010000 */
[----:B------:R-:W-:-:S06]  /*2de30*/  WARPGROUP.ARRIVE ;  /* 0x00000000000079c5 */ /* 0x000fcc0000000000 */
[----:B------:R-:W-:Y:S01]  /*2de40*/  HGMMA.64x128x8.F32.TF32 R88, gdesc[UR32], R88, gsb0 ;  /* 0x05e00000205879f0 */ /* 0x000fe20008002858 */
        /* <DEDUP_REMOVED lines=23> */
[----:B------:R-:W-:Y:S03]  /*2dfc0*/  HGMMA.64x128x8.F32.TF32 R88, gdesc[UR12], R88, gsb0 ;  /* 0x05e000000c5879f0 */ /* 0x000fe60008002858 */
[----:B------:R-:W-:Y:S02]  /*2dfd0*/  WARPGROUP.DEPBAR.LE gsb0, 0x0 ;  /* 0x00008000000079c5 */ /* 0x000fe40000010000 */
[----:B--2---:R-:W-:-:S07]  /*2dfe0*/  WARPGROUP.ARRIVE ;  /* 0x00000000000079c5 */ /* 0x004fce0000000000 */
        /* <DEDUP_REMOVED lines=65> */
[----:B------:R-:W-:Y:S02]  /*2e400*/  SEL R2, RZ, 0x4, !P1 ;  /* 0x00000004ff027807 */ /* 0x000fe40004800000 */
[----:B----4-:R-:W-:Y:S02]  /*2e410*/  IADD3 R4, P1, R4, UR4, RZ ;  /* 0x0000000404047c10 */ /* 0x010fe4000ff3e0ff */
[----:B------:R-:W-:Y:S01]  /*2e420*/  SEL R2, R2, RZ, !P0 ;  /* 0x000000ff02027207 */ /* 0x000fe20004000000 */
[----:B------:R-:W-:Y:S01]  /*2e430*/  USEL UR60, UR60, URZ, !UP0 ;  /* 0x0000003f3c3c7287 */ /* 0x000fe2000c000000 */
[----:B------:R-:W-:Y:S01]  /*2e440*/  IADD3.X R5, R5, UR6, RZ, P1, !PT ;  /* 0x0000000605057c10 */ /* 0x000fe20008ffe4ff */
[----:B------:R-:W-:Y:S02]  /*2e450*/  WARPGROUP.DEPBAR.LE gsb0, 0x0 ;  /* 0x00008000000079c5 */ /* 0x000fe40000010000 */
[----:B------:R-:W-:-:S06]  /*2e460*/  WARPGROUP.ARRIVE ;  /* 0x00000000000079c5 */ /* 0x000fcc0000000000 */
[----:B------:R-:W-:Y:S01]  /*2e470*/  HGMMA.64x128x8.F32.TF32 R24, gdesc[UR12], R24, gsb0 ;  /* 0x05e000000c1879f0 */ /* 0x000fe20008002818 */
[----:B------:R-:W-:Y:S01]  /*2e480*/  ISETP.NE.U32.AND P2, PT, R2, RZ, PT ;  /* 0x000000ff0200720c */ /* 0x000fe20003f45070 */
[----:B------:R-:W-:Y:S01]  /*2e490*/  ULEA UR16, UR60, UR10, 0x11 ;  /* 0x0000000a3c107291 */ /* 0x000fe2000f8e883f */
[----:B------:R1:W-:Y:S04]  /*2e4a0*/  STL [R1+0xc34], R4 ;  /* 0x000c340401007387 */ /* 0x0003e80000100800 */
[----:B------:R2:W-:Y:S04]  /*2e4b0*/  STL [R1+0xc2c], R5 ;  /* 0x000c2c0501007387 */ /* 0x0005e80000100800 */
[----:B------:R-:W4:Y:S01]  /*2e4c0*/  LDL.LU R212, [R1+0xc14] ;  /* 0x000c140001d47983 */ /* 0x000f220000300800 */
[----:B------:R-:W-:-:S03]  /*2e4d0*/  IADD3 R2, R6, UR16, RZ ;  /* 0x0000001006027c10 */ /* 0x000fc6000fffe0ff */
[----:B------:R-:W4:Y:S04]  /*2e4e0*/  LDL.LU R9, [R1+0xc20] ;  /* 0x000c200001097983 */ /* 0x000f280000300800 */
[----:B------:R-:W4:Y:S01]  /*2e4f0*/  LDL.LU R8, [R1+0xc0c] ;  /* 0x000c0c0001087983 */ /* 0x000f220000300800 */
[----:B------:R-:W-:-:S03]  /*2e500*/  ISETP.GT.AND P1, PT, R0, 0x1, PT ;  /* 0x000000010000780c */ /* 0x000fc60003f24270 */
[----:B------:R-:W4:Y:S01]  /*2e510*/  LDL.LU R7, [R1+0xc18] ;  /* 0x000c180001077983 */ /* 0x000f220000300800 */
[----:B---3--:R-:W-:Y:S02]  /*2e520*/  IADD3 R214, P3, R214, UR4, RZ ;  /* 0x00000004d6d67c10 */ /* 0x008fe4000ff7e0ff */
[----:B------:R-:W-:Y:S02]  /*2e530*/  IADD3 R3, P4, R3, UR4, RZ ;  /* 0x0000000403037c10 */ /* 0x000fe4000ff9e0ff */
[----:B------:R-:W-:Y:S02]  /*2e540*/  IADD3.X R215, R215, UR6, RZ, P3, !PT ;  /* 0x00000006d7d77c10 */ /* 0x000fe40009ffe4ff */
[----:B------:R-:W-:Y:S01]  /*2e550*/  IADD3.X R213, R213, UR6, RZ, P4, !PT ;  /* 0x00000006d5d57c10 */ /* 0x000fe2000a7fe4ff */
[----:B------:R-:W-:Y:S04]  /*2e560*/  STL [R1+0xc30], R214 ;  /* 0x000c30d601007387 */ /* 0x000fe80000100800 */
[----:B------:R-:W-:Y:S04]  /*2e570*/  STL [R1+0xc24], R215 ;  /* 0x000c24d701007387 */ /* 0x000fe80000100800 */
[----:B------:R3:W-:Y:S04]  /*2e580*/  STL [R1+0xc28], R3 ;  /* 0x000c280301007387 */ /* 0x0007e80000100800 */
[----:B------:R4:W-:Y:S01]  /*2e590*/  STL [R1+0xc1c], R213 ;  /* 0x000c1cd501007387 */ /* 0x0009e20000100800 */
[----:B------:R-:W-:-:S02]  /*2e5a0*/  WARPGROUP.DEPBAR.LE gsb0, 0x0 ;  /* 0x00008000000079c5 */ /* 0x000fc40000010000 */
[----:B------:R-:W-:Y:S06]  /*2e5b0*/  BAR.SYNC.DEFER_BLOCKING 0x0 ;  /* 0x0000000000007b1d */ /* 0x000fec0000010000 */
[----:B------:R-:W-:Y:S01]  /*2e5c0*/  @!PT LDS RZ, [RZ] ;  /* 0x00000000fffff984 */ /* 0x000fe20000000800 */
[----:B------:R-:W-:Y:S01]  /*2e5d0*/  @!PT LDS RZ, [RZ] ;  /* 0x00000000fffff984 */ /* 0x000fe20000000800 */
[----:B------:R-:W-:Y:S01]  /*2e5e0*/  @!PT LDS RZ, [RZ] ;  /* 0x00000000fffff984 */ /* 0x000fe20000000800 */
[----:B------:R1:W-:Y:S02]  /*2e5f0*/  LDGSTS.E [R2], desc[UR8][R4.64], P2 ;  /* 0x0000000004027fae */ /* 0x0003e40009121848 */
[----:B-1----:R-:W-:-:S04]  /*2e600*/  SEL R4, RZ, 0x4, !P1 ;  /* 0x00000004ff047807 */ /* 0x002fc80004800000 */
[----:B------:R-:W-:Y:S01]  /*2e610*/  SEL R4, R4, RZ, !P0 ;  /* 0x000000ff04047207 */ /* 0x000fe20004000000 */
[----:B--2---:R-:W-:-:S03]  /*2e620*/  IMAD.MOV.U32 R5, RZ, RZ, R215 ;  /* 0x000000ffff057224 */ /* 0x004fc600078e00d7 */
[----:B------:R-:W-:Y:S01]  /*2e630*/  ISETP.NE.U32.AND P1, PT, R4, RZ, PT ;  /* 0x000000ff0400720c */ /* 0x000fe20003f25070 */
[----:B------:R-:W-:-:S05]  /*2e640*/  IMAD.MOV.U32 R4, RZ, RZ, R214 ;  /* 0x000000ffff047224 */ /* 0x000fca00078e00d6 */
[----:B------:R1:W-:Y:S02]  /*2e650*/  LDGSTS.E [R2+0x4000], desc[UR8][R4.64], P2 ;  /* 0x0400000004027fae */ /* 0x0003e40009121848 */
[----:B-1----:R-:W-:Y:S02]  /*2e660*/  MOV R4, R3 ;  /* 0x0000000300047202 */ /* 0x002fe40000000f00 */
[----:B---3--:R-:W2:Y:S01]  /*2e670*/  LDL.LU R3, [R1+0xc10] ;  /* 0x000c100001037983 */ /* 0x008ea20000300800 */
[----:B------:R-:W-:Y:S01]  /*2e680*/  IMAD.MOV.U32 R5, RZ, RZ, R213 ;  /* 0x000000ffff057224 */ /* 0x000fe200078e00d5 */
[----:B------:R-:W-:-:S04]  /*2e690*/  ISETP.GT.AND P2, PT, R0, 0x2, PT ;  /* 0x000000020000780c */ /* 0x000fc80003f44270 */
[----:B------:R1:W-:Y:S02]  /*2e6a0*/  LDGSTS.E [R2+0x4], desc[UR8][R4.64], P1 ;  /* 0x0000400004027fae */ /* 0x0003e40008921848 */
[----:B-1----:R-:W-:-:S04]  /*2e6b0*/  SEL R4, RZ, 0x4, !P2 ;  /* 0x00000004ff047807 */ /* 0x002fc80005000000 */
[----:B------:R-:W-:-:S04]  /*2e6c0*/  SEL R4, R4, RZ, !P0 ;  /* 0x000000ff04047207 */ /* 0x000fc80004000000 */
[----:B------:R-:W-:Y:S02]  /*2e6d0*/  ISETP.NE.U32.AND P2, PT, R4, RZ, PT ;  /* 0x000000ff0400720c */ /* 0x000fe40003f45070 */
[----:B----4-:R-:W-:-:S04]  /*2e6e0*/  IADD3 R9, P3, R9, UR4, RZ ;  /* 0x0000000409097c10 */ /* 0x010fc8000ff7e0ff */
[----:B------:R-:W-:Y:S02]  /*2e6f0*/  IADD3.X R212, R212, UR6, RZ, P3, !PT ;  /* 0x00000006d4d47c10 */ /* 0x000fe40009ffe4ff */
[----:B------:R-:W-:Y:S01]  /*2e700*/  IADD3 R7, P4, R7, UR4, RZ ;  /* 0x0000000407077c10 */ /* 0x000fe2000ff9e0ff */
[----:B------:R-:W-:Y:S03]  /*2e710*/  STL [R1+0xc20], R9 ;  /* 0x000c200901007387 */ /* 0x000fe60000100800 */
[----:B------:R-:W-:Y:S01]  /*2e720*/  IADD3.X R8, R8, UR6, RZ, P4, !PT ;  /* 0x0000000608087c10 */ /* 0x000fe2000a7fe4ff */
[----:B------:R1:W-:Y:S01]  /*2e730*/  STL [R1+0xc14], R212 ;  /* 0x000c14d401007387 */ /* 0x0003e20000100800 */
[----:B------:R-:W-:-:S03]  /*2e740*/  MOV R5, R212 ;  /* 0x000000d400057202 */ /* 0x000fc60000000f00 */
[----:B------:R-:W-:Y:S01]  /*2e750*/  STL [R1+0xc18], R7 ;  /* 0x000c180701007387 */ /* 0x000fe20000100800 */
[----:B------:R-:W-:-:S03]  /*2e760*/  IMAD.MOV.U32 R4, RZ, RZ, R9 ;  /* 0x000000ffff047224 */ /* 0x000fc600078e0009 */
[----:B------:R3:W-:Y:S04]  /*2e770*/  STL [R1+0xc0c], R8 ;  /* 0x000c0c0801007387 */ /* 0x0007e80000100800 */
[----:B------:R-:W4:Y:S04]  /*2e780*/  LDL.LU R213, [R1+0x20c] ;  /* 0x00020c0001d57983 */ /* 0x000f280000300800 */
[----:B-1----:R-:W4:Y:S04]  /*2e790*/  LDL.LU R212, [R1+0x210] ;  /* 0x0002100001d47983 */ /* 0x002f280000300800 */
[----:B------:R1:W-:Y:S01]  /*2e7a0*/  LDGSTS.E [R2+0x4004], desc[UR8][R4.64], P1 ;  /* 0x0400400004027fae */ /* 0x0003e20008921848 */
[----:B------:R-:W-:Y:S01]  /*2e7b0*/  ISETP.GT.AND P1, PT, R0, 0x3, PT ;  /* 0x000000030000780c */ /* 0x000fe20003f24270 */
[----:B-1----:R-:W-:-:S02]  /*2e7c0*/  IMAD.MOV.U32 R4, RZ, RZ, R7 ;  /* 0x000000ffff047224 */ /* 0x002fc400078e0007 */
[----:B------:R-:W-:-:S05]  /*2e7d0*/  IMAD.MOV.U32 R5, RZ, RZ, R8 ;  /* 0x000000ffff057224 */ /* 0x000fca00078e0008 */
[----:B------:R1:W-:Y:S02]  /*2e7e0*/  LDGSTS.E [R2+0x8], desc[UR8][R4.64], P2 ;  /* 0x0000800004027fae */ /* 0x0003e40009121848 */
[----:B-1----:R-:W-:-:S04]  /*2e7f0*/  SEL R4, RZ, 0x4, !P1 ;  /* 0x00000004ff047807 */ /* 0x002fc80004800000 */
[----:B------:R-:W-:-:S04]  /*2e800*/  SEL R4, R4, RZ, !P0 ;  /* 0x000000ff04047207 */ /* 0x000fc80004000000 */
[----:B------:R-:W-:Y:S02]  /*2e810*/  ISETP.NE.U32.AND P1, PT, R4, RZ, PT ;  /* 0x000000ff0400720c */ /* 0x000fe40003f25070 */
[----:B--2---:R-:W-:-:S05]  /*2e820*/  IADD3 R3, P3, R3, UR4, RZ ;  /* 0x0000000403037c10 */ /* 0x004fca000ff7e0ff */
[----:B------:R1:W-:Y:S01]  /*2e830*/  STL [R1+0xc10], R3 ;  /* 0x000c100301007387 */ /* 0x0003e20000100800 */
[----:B------:R-:W-:-:S03]  /*2e840*/  MOV R4, R3 ;  /* 0x0000000300047202 */ /* 0x000fc60000000f00 */
[----:B------:R-:W2:Y:S04]  /*2e850*/  LDL.LU R9, [R1+0x214] ;  /* 0x0002140001097983 */ /* 0x000ea80000300800 */
[----:B---3--:R-:W3:Y:S04]  /*2e860*/  LDL.LU R8, [R1+0x218] ;  /* 0x0002180001087983 */ /* 0x008ee80000300800 */
[----:B------:R-:W2:Y:S04]  /*2e870*/  LDL.LU R7, [R1+0x21c] ;  /* 0x00021c0001077983 */ /* 0x000ea80000300800 */
[----:B-1----:R-:W2:Y:S01]  /*2e880*/  LDL.LU R3, [R1+0x220] ;  /* 0x0002200001037983 */ /* 0x002ea20000300800 */
[----:B------:R-:W-:-:S02]  /*2e890*/  IADD3.X R11, R11, UR6, RZ, P3, !PT ;  /* 0x000000060b0b7c10 */ /* 0x000fc40009ffe4ff */
[----:B------:R-:W-:-:S03]  /*2e8a0*/  IADD3 R13, P4, R13, UR4, RZ ;  /* 0x000000040d0d7c10 */ /* 0x000fc6000ff9e0ff */
[----:B------:R-:W-:Y:S01]  /*2e8b0*/  IMAD.MOV.U32 R5, RZ, RZ, R11 ;  /* 0x000000ffff057224 */ /* 0x000fe200078e000b */
[----:B------:R-:W-:-:S04]  /*2e8c0*/  IADD3.X R12, R12, UR6, RZ, P4, !PT ;  /* 0x000000060c0c7c10 */ /* 0x000fc8000a7fe4ff */
[----:B------:R1:W-:Y:S01]  /*2e8d0*/  LDGSTS.E [R2+0x4008], desc[UR8][R4.64], P2 ;  /* 0x0400800004027fae */ /* 0x0003e20009121848 */
[----:B------:R-:W-:Y:S02]  /*2e8e0*/  ISETP.GT.AND P2, PT, R0, 0x20, PT ;  /* 0x000000200000780c */ /* 0x000fe40003f44270 */
[----:B------:R-:W-:Y:S01]  /*2e8f0*/  IADD3 R15, P3, R15, UR4, RZ ;  /* 0x000000040f0f7c10 */ /* 0x000fe2000ff7e0ff */
[----:B-1----:R-:W-:Y:S01]  /*2e900*/  IMAD.MOV.U32 R4, RZ, RZ, R13 ;  /* 0x000000ffff047224 */ /* 0x002fe200078e000d */
[----:B------:R-:W-:-:S05]  /*2e910*/  MOV R5, R12 ;  /* 0x0000000c00057202 */ /* 0x000fca0000000f00 */
[----:B------:R1:W-:Y:S01]  /*2e920*/  LDGSTS.E [R2+0xc], desc[UR8][R4.64], P1 ;  /* 0x0000c00004027fae */ /* 0x0003e20008921848 */
[----:B------:R-:W-:Y:S02]  /*2e930*/  IADD3.X R14, R14, UR6, RZ, P3, !PT ;  /* 0x000000060e0e7c10 */ /* 0x000fe40009ffe4ff */
[----:B-1----:R-:W-:-:S04]  /*2e940*/  SEL R4, RZ, 0x4, !P2 ;  /* 0x00000004ff047807 */ /* 0x002fc80005000000 */
[----:B------:R-:W-:Y:S01]  /*2e950*/  SEL R4, R4, RZ, !P0 ;  /* 0x000000ff04047207 */ /* 0x000fe20004000000 */
[----:B------:R-:W-:-:S03]  /*2e960*/  IMAD.MOV.U32 R5, RZ, RZ, R14 ;  /* 0x000000ffff057224 */ /* 0x000fc600078e000e */
[----:B------:R-:W-:Y:S01]  /*2e970*/  ISETP.NE.U32.AND P2, PT, R4, RZ, PT ;  /* 0x000000ff0400720c */ /* 0x000fe20003f45070 */
[----:B------:R-:W-:-:S05]  /*2e980*/  IMAD.MOV.U32 R4, RZ, RZ, R15 ;  /* 0x000000ffff047224 */ /* 0x000fca00078e000f */
[----:B------:R1:W-:Y:S01]  /*2e990*/  LDGSTS.E [R2+0x400c], desc[UR8][R4.64], P1 ;  /* 0x0400c00004027fae */ /* 0x0003e20008921848 */
[----:B------:R-:W-:Y:S02]  /*2e9a0*/  ISETP.GT.AND P1, PT, R0, 0x21, PT ;  /* 0x000000210000780c */ /* 0x000fe40003f24270 */
[----:B----4-:R-:W-:-:S04]  /*2e9b0*/  IADD3 R212, P4, R212, UR4, RZ ;  /* 0x00000004d4d47c10 */ /* 0x010fc8000ff9e0ff */
[----:B------:R-:W-:Y:S01]  /*2e9c0*/  IADD3.X R213, R213, UR6, RZ, P4, !PT ;  /* 0x00000006d5d57c10 */ /* 0x000fe2000a7fe4ff */
[----:B------:R-:W-:Y:S01]  /*2e9d0*/  STL [R1+0x210], R212 ;  /* 0x000210d401007387 */ /* 0x000fe20000100800 */
[----:B-1----:R-:W-:-:S03]  /*2e9e0*/  MOV R4, R212 ;  /* 0x000000d400047202 */ /* 0x002fc60000000f00 */
[----:B------:R1:W-:Y:S01]  /*2e9f0*/  STL [R1+0x20c], R213 ;  /* 0x00020cd501007387 */ /* 0x0003e20000100800 */
[----:B------:R-:W-:-:S03]  /*2ea00*/  IMAD.MOV.U32 R5, RZ, RZ, R213 ;  /* 0x000000ffff057224 */ /* 0x000fc600078e00d5 */
[----:B------:R-:W4:Y:S04]  /*2ea10*/  LDL.LU R215, [R1+0x224] ;  /* 0x0002240001d77983 */ /* 0x000f280000300800 */
[----:B------:R-:W4:Y:S04]  /*2ea20*/  LDL.LU R214, [R1+0x228] ;  /* 0x0002280001d67983 */ /* 0x000f280000300800 */
[----:B-1----:R-:W4:Y:S04]  /*2ea30*/  LDL.LU R213, [R1+0x22c] ;  /* 0x00022c0001d57983 */ /* 0x002f280000300800 */
[----:B------:R-:W4:Y:S04]  /*2ea40*/  LDL.LU R212, [R1+0x230] ;  /* 0x0002300001d47983 */ /* 0x000f280000300800 */
[----:B------:R1:W-:Y:S02]  /*2ea50*/  LDGSTS.E [R2+0x8000], desc[UR8][R4.64], P2 ;  /* 0x0800000004027fae */ /* 0x0003e40009121848 */
[----:B-1----:R-:W-:-:S04]  /*2ea60*/  SEL R4, RZ, 0x4, !P1 ;  /* 0x00000004ff047807 */ /* 0x002fc80004800000 */
[----:B------:R-:W-:-:S04]  /*2ea70*/  SEL R4, R4, RZ, !P0 ;  /* 0x000000ff04047207 */ /* 0x000fc80004000000 */
[----:B------:R-:W-:Y:S02]  /*2ea80*/  ISETP.NE.U32.AND P1, PT, R4, RZ, PT ;  /* 0x000000ff0400720c */ /* 0x000fe40003f25070 */
[----:B---3--:R-:W-:-:S04]  /*2ea90*/  IADD3 R8, P3, R8, UR4, RZ ;  /* 0x0000000408087c10 */ /* 0x008fc8000ff7e0ff */
[----:B--2---:R-:W-:Y:S02]  /*2eaa0*/  IADD3.X R9, R9, UR6, RZ, P3, !PT ;  /* 0x0000000609097c10 */ /* 0x004fe40009ffe4ff */
[----:B------:R-:W-:Y:S01]  /*2eab0*/  IADD3 R3, P4, R3, UR4, RZ ;  /* 0x0000000403037c10 */ /* 0x000fe2000ff9e0ff */
[----:B------:R-:W-:Y:S01]  /*2eac0*/  IMAD.MOV.U32 R4, RZ, RZ, R8 ;  /* 0x000000ffff047224 */ /* 0x000fe200078e0008 */
[----:B------:R-:W-:Y:S02]  /*2ead0*/  MOV R5, R9 ;  /* 0x0000000900057202 */ /* 0x000fe40000000f00 */
[----:B------:R-:W-:Y:S01]  /*2eae0*/  IADD3.X R7, R7, UR6, RZ, P4, !PT ;  /* 0x0000000607077c10 */ /* 0x000fe2000a7fe4ff */
[----:B------:R-:W-:Y:S04]  /*2eaf0*/  STL [R1+0x218], R8 ;  /* 0x0002180801007387 */ /* 0x000fe80000100800 */
[----:B------:R1:W-:Y:S04]  /*2eb00*/  STL [R1+0x214], R9 ;  /* 0x0002140901007387 */ /* 0x0003e80000100800 */
[----:B------:R-:W-:Y:S04]  /*2eb10*/  STL [R1+0x220], R3 ;  /* 0x0002200301007387 */ /* 0x000fe80000100800 */
[----:B------:R2:W-:Y:S04]  /*2eb20*/  STL [R1+0x21c], R7 ;  /* 0x00021c0701007387 */ /* 0x0005e80000100800 */
[----:B------:R3:W-:Y:S04]  /*2eb30*/  LDGSTS.E [R2+0xc000], desc[UR8][R4.64], P2 ;  /* 0x0c00000004027fae */ /* 0x0007e80009121848 */
[----:B-1----:R-:W4:Y:S04]  /*2eb40*/  LDL.LU R9, [R1+0x234] ;  /* 0x0002340001097983 */ /* 0x002f280000300800 */
[----:B------:R-:W4:Y:S01]  /*2eb50*/  LDL.LU R8, [R1+0x238] ;  /* 0x0002380001087983 */ /* 0x000f220000300800 */
[----:B---3--:R-:W-:-:S02]  /*2eb60*/  IMAD.MOV.U32 R5, RZ, RZ, R7 ;  /* 0x000000ffff057224 */ /* 0x008fc400078e0007 */
[----:B------:R-:W-:Y:S01]  /*2eb70*/  IMAD.MOV.U32 R4, RZ, RZ, R3 ;  /* 0x000000ffff047224 */ /* 0x000fe200078e0003 */
[----:B--2---:R-:W2:Y:S04]  /*2eb80*/  LDL.LU R7, [R1+0x23c] ;  /* 0x00023c0001077983 */ /* 0x004ea80000300800 */
[----:B------:R-:W3:Y:S01]  /*2eb90*/  LDL.LU R3, [R1+0x240] ;  /* 0x0002400001037983 */ /* 0x000ee20000300800 */
[----:B------:R-:W-:-:S03]  /*2eba0*/  ISETP.GT.AND P2, PT, R0, 0x22, PT ;  /* 0x000000220000780c */ /* 0x000fc60003f44270 */
[----:B------:R1:W-:Y:S02]  /*2ebb0*/  LDGSTS.E [R2+0x8004], desc[UR8][R4.64], P1 ;  /* 0x0800400004027fae */ /* 0x0003e40008921848 */
[----:B-1----:R-:W-:-:S04]  /*2ebc0*/  SEL R4, RZ, 0x4, !P2 ;  /* 0x00000004ff047807 */ /* 0x002fc80005000000 */
[----:B------:R-:W-:-:S04]  /*2ebd0*/  SEL R4, R4, RZ, !P0 ;  /* 0x000000ff04047207 */ /* 0x000fc80004000000 */
[----:B------:R-:W-:Y:S02]  /*2ebe0*/  ISETP.NE.U32.AND P2, PT, R4, RZ, PT ;  /* 0x000000ff0400720c */ /* 0x000fe40003f45070 */
[----:B----4-:R-:W-:-:S04]  /*2ebf0*/  IADD3 R214, P3, R214, UR4, RZ ;  /* 0x00000004d6d67c10 */ /* 0x010fc8000ff7e0ff */
[----:B------:R-:W-:Y:S02]  /*2ec00*/  IADD3.X R215, R215, UR6, RZ, P3, !PT ;  /* 0x00000006d7d77c10 */ /* 0x000fe40009ffe4ff */
[----:B------:R-:W-:Y:S01]  /*2ec10*/  IADD3 R212, P4, R212, UR4, RZ ;  /* 0x00000004d4d47c10 */ /* 0x000fe2000ff9e0ff */
[----:B------:R-:W-:Y:S01]  /*2ec20*/  STL [R1+0x228], R214 ;  /* 0x000228d601007387 */ /* 0x000fe20000100800 */
[----:B------:R-:W-:Y:S02]  /*2ec30*/  MOV R4, R214 ;  /* 0x000000d600047202 */ /* 0x000fe40000000f00 */
[----:B------:R-:W-:Y:S01]  /*2ec40*/  IADD3.X R213, R213, UR6, RZ, P4, !PT ;  /* 0x00000006d5d57c10 */ /* 0x000fe2000a7fe4ff */
[----:B------:R-:W-:Y:S01]  /*2ec50*/  IMAD.MOV.U32 R5, RZ, RZ, R215 ;  /* 0x000000ffff057224 */ /* 0x000fe200078e00d7 */
[----:B------:R1:W-:Y:S04]  /*2ec60*/  STL [R1+0x224], R215 ;  /* 0x000224d701007387 */ /* 0x0003e80000100800 */
[----:B------:R-:W-:Y:S04]  /*2ec70*/  STL [R1+0x230], R212 ;  /* 0x000230d401007387 */ /* 0x000fe80000100800 */
[----:B------:R4:W-:Y:S04]  /*2ec80*/  STL [R1+0x22c], R213 ;  /* 0x00022cd501007387 */ /* 0x0009e80000100800 */
[----:B-1----:R-:W2:Y:S04]  /*2ec90*/  LDL.LU R215, [R1+0x244] ;  /* 0x0002440001d77983 */ /* 0x002ea80000300800 */
[----:B------:R1:W-:Y:S04]  /*2eca0*/  LDGSTS.E [R2+0xc004], desc[UR8][R4.64], P1 ;  /* 0x0c00400004027fae */ /* 0x0003e80008921848 */
[----:B------:R-:W2:Y:S01]  /*2ecb0*/  LDL.LU R214, [R1+0x248] ;  /* 0x0002480001d67983 */ /* 0x000ea20000300800 */
[----:B------:R-:W-:-:S02]  /*2ecc0*/  ISETP.GT.AND P1, PT, R0, 0x23, PT ;  /* 0x000000230000780c */ /* 0x000fc40003f24270 */
[----:B-1----:R-:W-:Y:S01]  /*2ecd0*/  MOV R5, R213 ;  /* 0x000000d500057202 */ /* 0x002fe20000000f00 */
[----:B------:R-:W-:Y:S01]  /*2ece0*/  IMAD.MOV.U32 R4, RZ, RZ, R212 ;  /* 0x000000ffff047224 */ /* 0x000fe200078e00d4 */
[----:B----4-:R-:W4:Y:S04]  /*2ecf0*/  LDL.LU R213, [R1+0x40c] ;  /* 0x00040c0001d57983 */ /* 0x010f280000300800 */
[----:B------:R-:W4:Y:S04]  /*2ed00*/  LDL.LU R212, [R1+0x410] ;  /* 0x0004100001d47983 */ /* 0x000f280000300800 */
[----:B------:R1:W-:Y:S02]  /*2ed10*/  LDGSTS.E [R2+0x8008], desc[UR8][R4.64], P2 ;  /* 0x0800800004027fae */ /* 0x0003e40009121848 */
[----:B-1----:R-:W-:-:S04]  /*2ed20*/  SEL R4, RZ, 0x4, !P1 ;  /* 0x00000004ff047807 */ /* 0x002fc80004800000 */
[----:B------:R-:W-:-:S04]  /*2ed30*/  SEL R4, R4, RZ, !P0 ;  /* 0x000000ff04047207 */ /* 0x000fc80004000000 */
[----:B------:R-:W-:Y:S02]  /*2ed40*/  ISETP.NE.U32.AND P1, PT, R4, RZ, PT ;  /* 0x000000ff0400720c */ /* 0x000fe40003f25070 */
[----:B------:R-:W-:-:S04]  /*2ed50*/  IADD3 R8, P3, R8, UR4, RZ ;  /* 0x0000000408087c10 */ /* 0x000fc8000ff7e0ff */
[----:B------:R-:W-:Y:S01]  /*2ed60*/  IADD3.X R9, R9, UR6, RZ, P3, !PT ;  /* 0x0000000609097c10 */ /* 0x000fe20009ffe4ff */
[----:B------:R-:W-:Y:S01]  /*2ed70*/  STL [R1+0x238], R8 ;  /* 0x0002380801007387 */ /* 0x000fe20000100800 */
[----:B---3--:R-:W-:-:S03]  /*2ed80*/  IADD3 R3, P4, R3, UR4, RZ ;  /* 0x0000000403037c10 */ /* 0x008fc6000ff9e0ff */
[----:B------:R1:W-:Y:S01]  /*2ed90*/  STL [R1+0x234], R9 ;  /* 0x0002340901007387 */ /* 0x0003e20000100800 */
[----:B--2---:R-:W-:Y:S01]  /*2eda0*/  IADD3.X R7, R7, UR6, RZ, P4, !PT ;  /* 0x0000000607077c10 */ /* 0x004fe2000a7fe4ff */
[----:B------:R-:W-:Y:S02]  /*2edb0*/  IMAD.MOV.U32 R4, RZ, RZ, R8 ;  /* 0x000000ffff047224 */ /* 0x000fe400078e0008 */
[----:B------:R-:W-:Y:S01]  /*2edc0*/  STL [R1+0x240], R3 ;  /* 0x0002400301007387 */ /* 0x000fe20000100800 */
[----:B------:R-:W-:-:S03]  /*2edd0*/  IMAD.MOV.U32 R5, RZ, RZ, R9 ;  /* 0x000000ffff057224 */ /* 0x000fc600078e0009 */
[----:B------:R2:W-:Y:S04]  /*2ede0*/  STL [R1+0x23c], R7 ;  /* 0x00023c0701007387 */ /* 0x0005e80000100800 */
[----:B-1----:R-:W3:Y:S04]  /*2edf0*/  LDL.LU R9, [R1+0x414] ;  /* 0x0004140001097983 */ /* 0x002ee80000300800 */
[----:B------:R-:W3:Y:S04]  /*2ee00*/  LDL.LU R8, [R1+0x418] ;  /* 0x0004180001087983 */ /* 0x000ee80000300800 */
[----:B------:R1:W-:Y:S02]  /*2ee10*/  LDGSTS.E [R2+0xc008], desc[UR8][R4.64], P2 ;  /* 0x0c00800004027fae */ /* 0x0003e40009121848 */
[----:B-1----:R-:W-:Y:S01]  /*2ee20*/  IMAD.MOV.U32 R5, RZ, RZ, R7 ;  /* 0x000000ffff057224 */ /* 0x002fe200078e0007 */
[----:B------:R-:W-:Y:S01]  /*2ee30*/  MOV R4, R3 ;  /* 0x0000000300047202 */ /* 0x000fe20000000f00 */
[----:B--2---:R-:W2:Y:S04]  /*2ee40*/  LDL.LU R7, [R1+0x41c] ;  /* 0x00041c0001077983 */ /* 0x004ea80000300800 */
[----:B------:R-:W2:Y:S01]  /*2ee50*/  LDL.LU R3, [R1+0x420] ;  /* 0x0004200001037983 */ /* 0x000ea20000300800 */
[----:B------:R-:W-:-:S03]  /*2ee60*/  ISETP.GT.AND P2, PT, R0, 0x40, PT ;  /* 0x000000400000780c */ /* 0x000fc60003f44270 */
[----:B------:R1:W-:Y:S02]  /*2ee70*/  LDGSTS.E [R2+0x800c], desc[UR8][R4.64], P1 ;  /* 0x0800c00004027fae */ /* 0x0003e40008921848 */
[----:B-1----:R-:W-:-:S04]  /*2ee80*/  SEL R4, RZ, 0x4, !P2 ;  /* 0x00000004ff047807 */ /* 0x002fc80005000000 */
[----:B------:R-:W-:-:S04]  /*2ee90*/  SEL R4, R4, RZ, !P0 ;  /* 0x000000ff04047207 */ /* 0x000fc80004000000 */
[----:B------:R-:W-:Y:S02]  /*2eea0*/  ISETP.NE.U32.AND P2, PT, R4, RZ, PT ;  /* 0x000000ff0400720c */ /* 0x000fe40003f45070 */
[----:B------:R-:W-:-:S04]  /*2eeb0*/  IADD3 R214, P3, R214, UR4, RZ ;  /* 0x00000004d6d67c10 */ /* 0x000fc8000ff7e0ff */
[----:B------:R-:W-:Y:S01]  /*2eec0*/  IADD3.X R215, R215, UR6, RZ, P3, !PT ;  /* 0x00000006d7d77c10 */ /* 0x000fe20009ffe4ff */
[----:B------:R-:W-:Y:S01]  /*2eed0*/  IMAD.MOV.U32 R4, RZ, RZ, R214 ;  /* 0x000000ffff047224 */ /* 0x000fe200078e00d6 */
[----:B------:R-:W-:Y:S02]  /*2eee0*/  STL [R1+0x248], R214 ;  /* 0x000248d601007387 */ /* 0x000fe40000100800 */
[----:B------:R-:W-:Y:S02]  /*2eef0*/  MOV R5, R215 ;  /* 0x000000d700057202 */ /* 0x000fe40000000f00 */
[----:B----4-:R-:W-:Y:S01]  /*2ef00*/  IADD3 R212, P4, R212, UR4, RZ ;  /* 0x00000004d4d47c10 */ /* 0x010fe2000ff9e0ff */
[----:B------:R1:W-:Y:S03]  /*2ef10*/  STL [R1+0x244], R215 ;  /* 0x000244d701007387 */ /* 0x0003e60000100800 */
[----:B------:R-:W-:Y:S01]  /*2ef20*/  IADD3.X R213, R213, UR6, RZ, P4, !PT ;  /* 0x00000006d5d57c10 */ /* 0x000fe2000a7fe4ff */
[----:B------:R-:W-:Y:S04]  /*2ef30*/  STL [R1+0x410], R212 ;  /* 0x000410d401007387 */ /* 0x000fe80000100800 */
[----:B------:R4:W-:Y:S04]  /*2ef40*/  STL [R1+0x40c], R213 ;  /* 0x00040cd501007387 */ /* 0x0009e80000100800 */
[----:B------:R4:W-:Y:S04]  /*2ef50*/  LDGSTS.E [R2+0xc00c], desc[UR8][R4.64], P1 ;  /* 0x0c00c00004027fae */ /* 0x0009e80008921848 */
[----:B-1----:R-:W2:Y:S01]  /*2ef60*/  LDL.LU R215, [R1+0x424] ;  /* 0x0004240001d77983 */ /* 0x002ea20000300800 */
[----:B------:R-:W-:-:S03]  /*2ef70*/  ISETP.GT.AND P1, PT, R0, 0x41, PT ;  /* 0x000000410000780c */ /* 0x000fc60003f24270 */
[----:B------:R-:W2:Y:S01]  /*2ef80*/  LDL.LU R214, [R1+0x428] ;  /* 0x0004280001d67983 */ /* 0x000ea20000300800 */
[----:B----4-:R-:W-:Y:S02]  /*2ef90*/  IMAD.MOV.U32 R5, RZ, RZ, R213 ;  /* 0x000000ffff057224 */ /* 0x010fe400078e00d5 */
[----:B------:R-:W-:Y:S01]  /*2efa0*/  IMAD.MOV.U32 R4, RZ, RZ, R212 ;  /* 0x000000ffff047224 */ /* 0x000fe200078e00d4 */
[----:B------:R-:W4:Y:S04]  /*2efb0*/  LDL.LU R213, [R1+0x42c] ;  /* 0x00042c0001d57983 */ /* 0x000f280000300800 */
[----:B------:R-:W4:Y:S04]  /*2efc0*/  LDL.LU R212, [R1+0x430] ;  /* 0x0004300001d47983 */ /* 0x000f280000300800 */
[----:B------:R1:W-:Y:S02]  /*2efd0*/  LDGSTS.E [R2+0x10000], desc[UR8][R4.64], P2 ;  /* 0x1000000004027fae */ /* 0x0003e40009121848 */
[----:B-1----:R-:W-:-:S04]  /*2efe0*/  SEL R4, RZ, 0x4, !P1 ;  /* 0x00000004ff047807 */ /* 0x002fc80004800000 */
[----:B------:R-:W-:-:S04]  /*2eff0*/  SEL R4, R4, RZ, !P0 ;  /* 0x000000ff04047207 */ /* 0x000fc80004000000 */
[----:B------:R-:W-:Y:S02]  /*2f000*/  ISETP.NE.U32.AND P1, PT, R4, RZ, PT ;  /* 0x000000ff0400720c */ /* 0x000fe40003f25070 */
[----:B---3--:R-:W-:-:S04]  /*2f010*/  IADD3 R8, P3, R8, UR4, RZ ;  /* 0x0000000408087c10 */ /* 0x008fc8000ff7e0ff */
[----:B------:R-:W-:Y:S01]  /*2f020*/  IADD3.X R9, R9, UR6, RZ, P3, !PT ;  /* 0x0000000609097c10 */ /* 0x000fe20009ffe4ff */
[----:B------:R-:W-:Y:S01]  /*2f030*/  STL [R1+0x418], R8 ;  /* 0x0004180801007387 */ /* 0x000fe20000100800 */
[----:B------:R-:W-:-:S03]  /*2f040*/  MOV R4, R8 ;  /* 0x0000000800047202 */ /* 0x000fc60000000f00 */
[----:B------:R-:W-:Y:S01]  /*2f050*/  IMAD.MOV.U32 R5, RZ, RZ, R9 ;  /* 0x000000ffff057224 */ /* 0x000fe200078e0009 */
[----:B------:R1:W-:Y:S04]  /*2f060*/  STL [R1+0x414], R9 ;  /* 0x0004140901007387 */ /* 0x0003e80000100800 */
[----:B------:R3:W-:Y:S01]  /*2f070*/  LDGSTS.E [R2+0x14000], desc[UR8][R4.64], P2 ;  /* 0x1400000004027fae */ /* 0x0007e20009121848 */
[----:B--2---:R-:W-:-:S04]  /*2f080*/  IADD3 R3, P4, R3, UR4, RZ ;  /* 0x0000000403037c10 */ /* 0x004fc8000ff9e0ff */
[----:B------:R-:W-:Y:S01]  /*2f090*/  IADD3.X R7, R7, UR6, RZ, P4, !PT ;  /* 0x0000000607077c10 */ /* 0x000fe2000a7fe4ff */
[----:B------:R-:W-:Y:S01]  /*2f0a0*/  STL [R1+0x420], R3 ;  /* 0x0004200301007387 */ /* 0x000fe20000100800 */
[----:B---3--:R-:W-:-:S03]  /*2f0b0*/  IMAD.MOV.U32 R4, RZ, RZ, R3 ;  /* 0x000000ffff047224 */ /* 0x008fc600078e0003 */
[----:B------:R2:W-:Y:S01]  /*2f0c0*/  STL [R1+0x41c], R7 ;  /* 0x00041c0701007387 */ /* 0x0005e20000100800 */
[----:B------:R-:W-:-:S03]  /*2f0d0*/  MOV R5, R7 ;  /* 0x0000000700057202 */ /* 0x000fc60000000f00 */
[----:B-1----:R-:W3:Y:S04]  /*2f0e0*/  LDL.LU R9, [R1+0x434] ;  /* 0x0004340001097983 */ /* 0x002ee80000300800 */
[----:B------:R-:W3:Y:S04]  /*2f0f0*/  LDL.LU R8, [R1+0x438] ;  /* 0x0004380001087983 */ /* 0x000ee80000300800 */
        /* <DEDUP_REMOVED lines=9> */
[----:B------:R-:W-:Y:S01]  /*2f190*/  STL [R1+0x428], R214 ;  /* 0x000428d601007387 */ /* 0x000fe20000100800 */
[----:B----4-:R-:W-:-:S03]  /*2f1a0*/  IADD3 R212, P4, R212, UR4, RZ ;  /* 0x00000004d4d47c10 */ /* 0x010fc6000ff9e0ff */
[----:B------:R1:W-:Y:S01]  /*2f1b0*/  STL [R1+0x424], R215 ;  /* 0x000424d701007387 */ /* 0x0003e20000100800 */
[----:B------:R-:W-:-:S03]  /*2f1c0*/  IADD3.X R213, R213, UR6, RZ, P4, !PT ;  /* 0x00000006d5d57c10 */ /* 0x000fc6000a7fe4ff */
[----:B------:R-:W-:Y:S01]  /*2f1d0*/  STL [R1+0x430], R212 ;  /* 0x000430d401007387 */ /* 0x000fe20000100800 */
[----:B------:R-:W-:Y:S02]  /*2f1e0*/  IMAD.MOV.U32 R5, RZ, RZ, R215 ;  /* 0x000000ffff057224 */ /* 0x000fe400078e00d7 */
[----:B------:R-:W-:Y:S01]  /*2f1f0*/  IMAD.MOV.U32 R4, RZ, RZ, R214 ;  /* 0x000000ffff047224 */ /* 0x000fe200078e00d6 */
[----:B------:R4:W-:Y:S04]  /*2f200*/  STL [R1+0x42c], R213 ;  /* 0x00042cd501007387 */ /* 0x0009e80000100800 */
[----:B-1----:R-:W2:Y:S04]  /*2f210*/  LDL.LU R215, [R1+0x444] ;  /* 0x0004440001d77983 */ /* 0x002ea80000300800 */
[----:B------:R-:W2:Y:S04]  /*2f220*/  LDL.LU R214, [R1+0x448] ;  /* 0x0004480001d67983 */ /* 0x000ea80000300800 */
[----:B------:R1:W-:Y:S01]  /*2f230*/  LDGSTS.E [R2+0x14004], desc[UR8][R4.64], P1 ;  /* 0x1400400004027fae */ /* 0x0003e20008921848 */
[----:B------:R-:W-:-:S02]  /*2f240*/  ISETP.GT.AND P1, PT, R0, 0x43, PT ;  /* 0x000000430000780c */ /* 0x000fc40003f24270 */
[----:B-1----:R-:W-:Y:S01]  /*2f250*/  MOV R4, R212 ;  /* 0x000000d400047202 */ /* 0x002fe20000000f00 */
[----:B------:R-:W-:Y:S02]  /*2f260*/  IMAD.MOV.U32 R5, RZ, RZ, R213 ;  /* 0x000000ffff057224 */ /* 0x000fe400078e00d5 */
[----:B----4-:R-:W4:Y:S04]  /*2f270*/  LDL.LU R213, [R1+0x60c] ;  /* 0x00060c0001d57983 */ /* 0x010f280000300800 */
[----:B------:R-:W4:Y:S04]  /*2f280*/  LDL.LU R212, [R1+0x610] ;  /* 0x0006100001d47983 */ /* 0x000f280000300800 */
[----:B------:R1:W-:Y:S02]  /*2f290*/  LDGSTS.E [R2+0x10008], desc[UR8][R4.64], P2 ;  /* 0x1000800004027fae */ /* 0x0003e40009121848 */
[----:B-1----:R-:W-:-:S04]  /*2f2a0*/  SEL R4, RZ, 0x4, !P1 ;  /* 0x00000004ff047807 */ /* 0x002fc80004800000 */
[----:B------:R-:W-:-:S04]  /*2f2b0*/  SEL R4, R4, RZ, !P0 ;  /* 0x000000ff04047207 */ /* 0x000fc80004000000 */
[----:B------:R-:W-:Y:S02]  /*2f2c0*/  ISETP.NE.U32.AND P1, PT, R4, RZ, PT ;  /* 0x000000ff0400720c */ /* 0x000fe40003f25070 */
[----:B---3--:R-:W-:-:S04]  /*2f2d0*/  IADD3 R8, P3, R8, UR4, RZ ;  /* 0x0000000408087c10 */ /* 0x008fc8000ff7e0ff */
[----:B------:R-:W-:Y:S02]  /*2f2e0*/  IADD3.X R9, R9, UR6, RZ, P3, !PT ;  /* 0x0000000609097c10 */ /* 0x000fe40009ffe4ff */
[----:B--2---:R-:W-:Y:S01]  /*2f2f0*/  IADD3 R3, P4, R3, UR4, RZ ;  /* 0x0000000403037c10 */ /* 0x004fe2000ff9e0ff */
[----:B------:R-:W-:Y:S03]  /*2f300*/  STL [R1+0x438], R8 ;  /* 0x0004380801007387 */ /* 0x000fe60000100800 */
[----:B------:R-:W-:Y:S01]  /*2f310*/  IADD3.X R7, R7, UR6, RZ, P4, !PT ;  /* 0x0000000607077c10 */ /* 0x000fe2000a7fe4ff */
[----:B------:R1:W-:Y:S01]  /*2f320*/  STL [R1+0x434], R9 ;  /* 0x0004340901007387 */ /* 0x0003e20000100800 */
[----:B------:R-:W-:Y:S01]  /*2f330*/  IMAD.MOV.U32 R4, RZ, RZ, R8 ;  /* 0x000000ffff047224 */ /* 0x000fe200078e0008 */
[----:B------:R-:W-:Y:S02]  /*2f340*/  MOV R5, R9 ;  /* 0x0000000900057202 */ /* 0x000fe40000000f00 */
[----:B------:R-:W-:Y:S04]  /*2f350*/  STL [R1+0x440], R3 ;  /* 0x0004400301007387 */ /* 0x000fe80000100800 */
[----:B------:R2:W-:Y:S04]  /*2f360*/  STL [R1+0x43c], R7 ;  /* 0x00043c0701007387 */ /* 0x0005e80000100800 */
[----:B-1----:R-:W3:Y:S04]  /*2f370*/  LDL.LU R9, [R1+0x614] ;  /* 0x0006140001097983 */ /* 0x002ee80000300800 */
[----:B------:R-:W3:Y:S04]  /*2f380*/  LDL.LU R8, [R1+0x618] ;  /* 0x0006180001087983 */ /* 0x000ee80000300800 */
[----:B------:R1:W-:Y:S02]  /*2f390*/  LDGSTS.E [R2+0x14008], desc[UR8][R4.64], P2 ;  /* 0x1400800004027fae */ /* 0x0003e40009121848 */
[----:B-1----:R-:W-:-:S02]  /*2f3a0*/  IMAD.MOV.U32 R5, RZ, RZ, R7 ;  /* 0x000000ffff057224 */ /* 0x002fc400078e0007 */
[----:B------:R-:W-:Y:S01]  /*2f3b0*/  IMAD.MOV.U32 R4, RZ, RZ, R3 ;  /* 0x000000ffff047224 */ /* 0x000fe200078e0003 */
        /* <DEDUP_REMOVED lines=8> */
[----:B------:R-:W-:Y:S02]  /*2f440*/  IADD3.X R215, R215, UR6, RZ, P3, !PT ;  /* 0x00000006d7d77c10 */ /* 0x000fe40009ffe4ff */
[----:B------:R-:W-:-:S03]  /*2f450*/  MOV R4, R214 ;  /* 0x000000d600047202 */ /* 0x000fc60000000f00 */
[----:B------:R-:W-:-:S05]  /*2f460*/  IMAD.MOV.U32 R5, RZ, RZ, R215 ;  /* 0x000000ffff057224 */ /* 0x000fca00078e00d7 */
[----:B------:R1:W-:Y:S01]  /*2f470*/  LDGSTS.E [R2+0x1400c], desc[UR8][R4.64], P1 ;  /* 0x1400c00004027fae */ /* 0x0003e20008921848 */
[----:B----4-:R-:W-:-:S04]  /*2f480*/  IADD3 R212, P4, R212, UR4, RZ ;  /* 0x00000004d4d47c10 */ /* 0x010fc8000ff9e0ff */
[----:B------:R-:W-:Y:S01]  /*2f490*/  IADD3.X R213, R213, UR6, RZ, P4, !PT ;  /* 0x00000006d5d57c10 */ /* 0x000fe2000a7fe4ff */
[----:B-1----:R-:W-:Y:S01]  /*2f4a0*/  IMAD.MOV.U32 R4, RZ, RZ, R212 ;  /* 0x000000ffff047224 */ /* 0x002fe200078e00d4 */
[----:B------:R-:W-:Y:S02]  /*2f4b0*/  ISETP.GT.AND P1, PT, R0, 0x61, PT ;  /* 0x000000610000780c */ /* 0x000fe40003f24270 */
[----:B------:R-:W-:-:S05]  /*2f4c0*/  MOV R5, R213 ;  /* 0x000000d500057202 */ /* 0x000fca0000000f00 */
[----:B------:R1:W-:Y:S02]  /*2f4d0*/  LDGSTS.E [R2+0x18000], desc[UR8][R4.64], P2 ;  /* 0x1800000004027fae */ /* 0x0003e40009121848 */
[----:B-1----:R-:W-:-:S04]  /*2f4e0*/  SEL R4, RZ, 0x4, !P1 ;  /* 0x00000004ff047807 */ /* 0x002fc80004800000 */
[----:B------:R-:W-:-:S04]  /*2f4f0*/  SEL R4, R4, RZ, !P0 ;  /* 0x000000ff04047207 */ /* 0x000fc80004000000 */
[----:B------:R-:W-:Y:S01]  /*2f500*/  ISETP.NE.U32.AND P1, PT, R4, RZ, PT ;  /* 0x000000ff0400720c */ /* 0x000fe20003f25070 */
[----:B------:R1:W-:Y:S04]  /*2f510*/  STL [R1+0x448], R214 ;  /* 0x000448d601007387 */ /* 0x0003e80000100800 */
[----:B------:R4:W-:Y:S04]  /*2f520*/  STL [R1+0x444], R215 ;  /* 0x000444d701007387 */ /* 0x0009e80000100800 */
[----:B------:R-:W-:Y:S04]  /*2f530*/  STL [R1+0x610], R212 ;  /* 0x000610d401007387 */ /* 0x000fe80000100800 */
[----:B------:R4:W-:Y:S04]  /*2f540*/  STL [R1+0x60c], R213 ;  /* 0x00060cd501007387 */ /* 0x0009e80000100800 */
[----:B-1----:R-:W4:Y:S01]  /*2f550*/  LDL.LU R214, [R1+0x630] ;  /* 0x0006300001d67983 */ /* 0x002f220000300800 */
[----:B---3--:R-:W-:-:S04]  /*2f560*/  IADD3 R8, P3, R8, UR4, RZ ;  /* 0x0000000408087c10 */ /* 0x008fc8000ff7e0ff */
[----:B------:R-:W-:Y:S01]  /*2f570*/  IADD3.X R9, R9, UR6, RZ, P3, !PT ;  /* 0x0000000609097c10 */ /* 0x000fe20009ffe4ff */
[----:B------:R-:W-:-:S04]  /*2f580*/  IMAD.MOV.U32 R4, RZ, RZ, R8 ;  /* 0x000000ffff047224 */ /* 0x000fc800078e0008 */
[----:B------:R-:W-:Y:S01]  /*2f590*/  IMAD.MOV.U32 R5, RZ, RZ, R9 ;  /* 0x000000ffff057224 */ /* 0x000fe200078e0009 */
[----:B------:R-:W-:Y:S04]  /*2f5a0*/  STL [R1+0x618], R8 ;  /* 0x0006180801007387 */ /* 0x000fe80000100800 */
[----:B------:R1:W-:Y:S01]  /*2f5b0*/  LDGSTS.E [R2+0x1c000], desc[UR8][R4.64], P2 ;  /* 0x1c00000004027fae */ /* 0x0003e20009121848 */
[----:B--2---:R-:W-:-:S04]  /*2f5c0*/  IADD3 R3, P4, R3, UR4, RZ ;  /* 0x0000000403037c10 */ /* 0x004fc8000ff9e0ff */
[----:B------:R-:W-:Y:S02]  /*2f5d0*/  IADD3.X R7, R7, UR6, RZ, P4, !PT ;  /* 0x0000000607077c10 */ /* 0x000fe4000a7fe4ff */
[----:B-1----:R-:W-:Y:S01]  /*2f5e0*/  MOV R4, R3 ;  /* 0x0000000300047202 */ /* 0x002fe20000000f00 */
[----:B------:R1:W-:Y:S02]  /*2f5f0*/  STL [R1+0x614], R9 ;  /* 0x0006140901007387 */ /* 0x0003e40000100800 */
[----:B------:R-:W-:Y:S01]  /*2f600*/  IMAD.MOV.U32 R5, RZ, RZ, R7 ;  /* 0x000000ffff057224 */ /* 0x000fe200078e0007 */
[----:B------:R-:W-:Y:S01]  /*2f610*/  ISETP.GT.AND P2, PT, R0, 0x62, PT ;  /* 0x000000620000780c */ /* 0x000fe20003f44270 */
[----:B------:R-:W-:Y:S04]  /*2f620*/  STL [R1+0x620], R3 ;  /* 0x0006200301007387 */ /* 0x000fe80000100800 */
[----:B----4-:R-:W2:Y:S04]  /*2f630*/  LDL.LU R215, [R1+0x62c] ;  /* 0x00062c0001d77983 */ /* 0x010ea80000300800 */
[----:B------:R3:W-:Y:S04]  /*2f640*/  STL [R1+0x61c], R7 ;  /* 0x00061c0701007387 */ /* 0x0007e80000100800 */
[----:B------:R4:W-:Y:S04]  /*2f650*/  LDGSTS.E [R2+0x18004], desc[UR8][R4.64], P1 ;  /* 0x1800400004027fae */ /* 0x0009e80008921848 */
[----:B------:R-:W2:Y:S04]  /*2f660*/  LDL.LU R213, [R1+0x634] ;  /* 0x0006340001d57983 */ /* 0x000ea80000300800 */
[----:B------:R-:W2:Y:S01]  /*2f670*/  LDL.LU R212, [R1+0x638] ;  /* 0x0006380001d47983 */ /* 0x000ea20000300800 */
[----:B----4-:R-:W-:-:S03]  /*2f680*/  SEL R4, RZ, 0x4, !P2 ;  /* 0x00000004ff047807 */ /* 0x010fc60005000000 */
[----:B-1----:R-:W4:Y:S01]  /*2f690*/  LDL.LU R9, [R1+0x63c] ;  /* 0x00063c0001097983 */ /* 0x002f220000300800 */
[----:B------:R-:W-:-:S03]  /*2f6a0*/  SEL R4, R4, RZ, !P0 ;  /* 0x000000ff04047207 */ /* 0x000fc60004000000 */
[----:B------:R-:W4:Y:S04]  /*2f6b0*/  LDL.LU R8, [R1+0x640] ;  /* 0x0006400001087983 */ /* 0x000f280000300800 */
[----:B---3--:R-:W3:Y:S04]  /*2f6c0*/  LDL.LU R7, [R1+0x644] ;  /* 0x0006440001077983 */ /* 0x008ee80000300800 */
[----:B------:R-:W4:Y:S01]  /*2f6d0*/  LDL.LU R3, [R1+0x648] ;  /* 0x0006480001037983 */ /* 0x000f220000300800 */
[----:B------:R-:W-:-:S03]  /*2f6e0*/  ISETP.NE.U32.AND P2, PT, R4, RZ, PT ;  /* 0x000000ff0400720c */ /* 0x000fc60003f45070 */
[----:B------:R-:W3:Y:S04]  /*2f6f0*/  LDL.LU R5, [R1+0x628] ;  /* 0x0006280001057983 */ /* 0x000ee80000300800 */
[----:B------:R-:W4:Y:S01]  /*2f700*/  LDL.LU R4, [R1+0x624] ;  /* 0x0006240001047983 */ /* 0x000f220000300800 */
[----:B------:R-:W-:-:S04]  /*2f710*/  IADD3 R214, P4, R214, UR4, RZ ;  /* 0x00000004d6d67c10 */ /* 0x000fc8000ff9e0ff */
[----:B--2---:R-:W-:Y:S02]  /*2f720*/  IADD3.X R215, R215, UR6, RZ, P4, !PT ;  /* 0x00000006d7d77c10 */ /* 0x004fe4000a7fe4ff */
[----:B---3--:R-:W-:-:S04]  /*2f730*/  IADD3 R5, P3, R5, UR4, RZ ;  /* 0x0000000405057c10 */ /* 0x008fc8000ff7e0ff */
[----:B----4-:R-:W-:Y:S01]  /*2f740*/  IADD3.X R4, R4, UR6, RZ, P3, !PT ;  /* 0x0000000604047c10 */ /* 0x010fe20009ffe4ff */
[----:B------:R1:W-:Y:S04]  /*2f750*/  STL [R1+0x628], R5 ;  /* 0x0006280501007387 */ /* 0x0003e80000100800 */
[----:B------:R2:W-:Y:S01]  /*2f760*/  STL [R1+0x624], R4 ;  /* 0x0006240401007387 */ /* 0x0005e20000100800 */
[----:B-1----:R-:W-:-:S04]  /*2f770*/  LOP3.LUT R5, R5, R4, RZ, 0x3c, !PT ;  /* 0x0000000405057212 */ /* 0x002fc800078e3cff */
[----:B--2---:R-:W-:-:S04]  /*2f780*/  LOP3.LUT R4, R5, R4, RZ, 0x3c, !PT ;  /* 0x0000000405047212 */ /* 0x004fc800078e3cff */
[----:B------:R-:W-:-:S05]  /*2f790*/  LOP3.LUT R5, R5, R4, RZ, 0x3c, !PT ;  /* 0x0000000405057212 */ /* 0x000fca00078e3cff */
        /* <DEDUP_REMOVED lines=11> */
[----:B------:R-:W-:Y:S01]  /*2f850*/  IMAD.MOV.U32 R4, RZ, RZ, R212 ;  /* 0x000000ffff047224 */ /* 0x000fe200078e00d4 */
[----:B------:R-:W-:-:S04]  /*2f860*/  IADD3 R3, P3, R3, UR4, RZ ;  /* 0x0000000403037c10 */ /* 0x000fc8000ff7e0ff */
[----:B------:R1:W-:Y:S01]  /*2f870*/  LDGSTS.E [R2+0x1c008], desc[UR8][R4.64], P2 ;  /* 0x1c00800004027fae */ /* 0x0003e20009121848 */
[----:B------:R-:W-:-:S03]  /*2f880*/  IADD3 R8, P2, R8, UR4, RZ ;  /* 0x0000000408087c10 */ /* 0x000fc6000ff5e0ff */
[----:B------:R-:W-:Y:S01]  /*2f890*/  STL [R1+0x630], R214 ;  /* 0x000630d601007387 */ /* 0x000fe20000100800 */
[----:B------:R-:W-:Y:S02]  /*2f8a0*/  IADD3.X R9, R9, UR6, RZ, P2, !PT ;  /* 0x0000000609097c10 */ /* 0x000fe400097fe4ff */
[----:B------:R-:W-:Y:S01]  /*2f8b0*/  IADD3.X R7, R7, UR6, RZ, P3, !PT ;  /* 0x0000000607077c10 */ /* 0x000fe20009ffe4ff */
[----:B------:R-:W-:Y:S04]  /*2f8c0*/  STL [R1+0x62c], R215 ;  /* 0x00062cd701007387 */ /* 0x000fe80000100800 */
[----:B------:R-:W-:Y:S04]  /*2f8d0*/  STL [R1+0x638], R212 ;  /* 0x000638d401007387 */ /* 0x000fe80000100800 */
[----:B------:R2:W-:Y:S04]  /*2f8e0*/  STL [R1+0x634], R213 ;  /* 0x000634d501007387 */ /* 0x0005e80000100800 */
[----:B------:R-:W-:Y:S04]  /*2f8f0*/  STL [R1+0x640], R8 ;  /* 0x0006400801007387 */ /* 0x000fe80000100800 */
[----:B------:R3:W-:Y:S04]  /*2f900*/  STL [R1+0x63c], R9 ;  /* 0x00063c0901007387 */ /* 0x0007e80000100800 */
[----:B------:R-:W-:Y:S04]  /*2f910*/  STL [R1+0x648], R3 ;  /* 0x0006480301007387 */ /* 0x000fe80000100800 */
[----:B------:R4:W-:Y:S04]  /*2f920*/  STL [R1+0x644], R7 ;  /* 0x0006440701007387 */ /* 0x0009e80000100800 */
[----:B--2---:R-:W2:Y:S04]  /*2f930*/  LDL.LU R213, [R1+0x24c] ;  /* 0x00024c0001d57983 */ /* 0x004ea80000300800 */
[----:B------:R-:W2:Y:S01]  /*2f940*/  LDL.LU R212, [R1+0x250] ;  /* 0x0002500001d47983 */ /* 0x000ea20000300800 */
[----:B-1----:R-:W-:Y:S01]  /*2f950*/  MOV R4, R8 ;  /* 0x0000000800047202 */ /* 0x002fe20000000f00 */
[----:B------:R-:W-:-:S02]  /*2f960*/  IMAD.MOV.U32 R5, RZ, RZ, R9 ;  /* 0x000000ffff057224 */ /* 0x000fc400078e0009 */
[----:B---3--:R-:W3:Y:S04]  /*2f970*/  LDL.LU R9, [R1+0x254] ;  /* 0x0002540001097983 */ /* 0x008ee80000300800 */
[----:B------:R1:W-:Y:S04]  /*2f980*/  LDGSTS.E [R2+0x1800c], desc[UR8][R4.64], P1 ;  /* 0x1800c00004027fae */ /* 0x0003e80008921848 */
[----:B------:R-:W3:Y:S01]  /*2f990*/  LDL.LU R8, [R1+0x258] ;  /* 0x0002580001087983 */ /* 0x000ee20000300800 */
[----:B-1----:R-:W-:Y:S01]  /*2f9a0*/  MOV R5, R7 ;  /* 0x0000000700057202 */ /* 0x002fe20000000f00 */
[----:B------:R-:W-:-:S02]  /*2f9b0*/  IMAD.MOV.U32 R4, RZ, RZ, R3 ;  /* 0x000000ffff047224 */ /* 0x000fc400078e0003 */
[----:B----4-:R-:W4:Y:S04]  /*2f9c0*/  LDL.LU R7, [R1+0x25c] ;  /* 0x00025c0001077983 */ /* 0x010f280000300800 */
[----:B------:R-:W4:Y:S04]  /*2f9d0*/  LDL.LU R3, [R1+0x260] ;  /* 0x0002600001037983 */ /* 0x000f280000300800 */
[----:B------:R1:W-:Y:S01]  /*2f9e0*/  LDGSTS.E [R2+0x1c00c], desc[UR8][R4.64], P1 ;  /* 0x1c00c00004027fae */ /* 0x0003e20008921848 */
[----:B------:R-:W-:-:S04]  /*2f9f0*/  ISETP.GT.AND P1, PT, R0, 0x4, PT ;  /* 0x000000040000780c */ /* 0x000fc80003f24270 */
[----:B-1----:R-:W-:-:S04]  /*2fa00*/  SEL R2, RZ, 0x4, !P1 ;  /* 0x00000004ff027807 */ /* 0x002fc80004800000 */
[----:B------:R-:W-:Y:S02]  /*2fa10*/  SEL R2, R2, RZ, !P0 ;  /* 0x000000ff02027207 */ /* 0x000fe40004000000 */
[----:B------:R-:W-:Y:S02]  /*2fa20*/  IADD3 R17, P1, R17, UR4, RZ ;  /* 0x0000000411117c10 */ /* 0x000fe4000ff3e0ff */
[----:B------:R-:W-:Y:S02]  /*2fa30*/  ISETP.NE.U32.AND P2, PT, R2, RZ, PT ;  /* 0x000000ff0200720c */ /* 0x000fe40003f45070 */
[----:B------:R-:W-:Y:S02]  /*2fa40*/  LOP3.LUT R2, R6, 0x10, RZ, 0x3c, !PT ;  /* 0x0000001006027812 */ /* 0x000fe400078e3cff */
[----:B------:R-:W-:Y:S01]  /*2fa50*/  IADD3.X R16, R16, UR6, RZ, P1, !PT ;  /* 0x0000000610107c10 */ /* 0x000fe20008ffe4ff */
[----:B------:R-:W-:Y:S02]  /*2fa60*/  IMAD.MOV.U32 R4, RZ, RZ, R17 ;  /* 0x000000ffff047224 */ /* 0x000fe400078e0011 */
[----:B------:R-:W-:Y:S01]  /*2fa70*/  VIADD R2, R2, UR16 ;  /* 0x0000001002027c36 */ /* 0x000fe20008000000 */
[----:B------:R-:W-:-:S02]  /*2fa80*/  MOV R5, R16 ;  /* 0x0000001000057202 */ /* 0x000fc40000000f00 */
[----:B------:R-:W-:-:S03]  /*2fa90*/  ISETP.GT.AND P1, PT, R0, 0x5, PT ;  /* 0x000000050000780c */ /* 0x000fc60003f24270 */
[----:B------:R1:W-:Y:S01]  /*2faa0*/  LDGSTS.E [R2], desc[UR8][R4.64], P2 ;  /* 0x0000000004027fae */ /* 0x0003e20009121848 */
[----:B------:R-:W-:Y:S02]  /*2fab0*/  IADD3 R19, P3, R19, UR4, RZ ;  /* 0x0000000413137c10 */ /* 0x000fe4000ff7e0ff */
[----:B------:R-:W-:Y:S02]  /*2fac0*/  IADD3 R21, P4, R21, UR4, RZ ;  /* 0x0000000415157c10 */ /* 0x000fe4000ff9e0ff */
[----:B------:R-:W-:Y:S02]  /*2fad0*/  IADD3.X R18, R18, UR6, RZ, P3, !PT ;  /* 0x0000000612127c10 */ /* 0x000fe40009ffe4ff */
[----:B-1----:R-:W-:-:S04]  /*2fae0*/  SEL R4, RZ, 0x4, !P1 ;  /* 0x00000004ff047807 */ /* 0x002fc80004800000 */
[----:B------:R-:W-:Y:S01]  /*2faf0*/  SEL R4, R4, RZ, !P0 ;  /* 0x000000ff04047207 */ /* 0x000fe20004000000 */
[----:B------:R-:W-:-:S03]  /*2fb00*/  IMAD.MOV.U32 R5, RZ, RZ, R18 ;  /* 0x000000ffff057224 */ /* 0x000fc600078e0012 */
[----:B------:R-:W-:Y:S01]  /*2fb10*/  ISETP.NE.U32.AND P1, PT, R4, RZ, PT ;  /* 0x000000ff0400720c */ /* 0x000fe20003f25070 */
[----:B------:R-:W-:Y:S01]  /*2fb20*/  IMAD.MOV.U32 R4, RZ, RZ, R19 ;  /* 0x000000ffff047224 */ /* 0x000fe200078e0013 */
[----:B------:R-:W-:-:S04]  /*2fb30*/  IADD3.X R20, R20, UR6, RZ, P4, !PT ;  /* 0x0000000614147c10 */ /* 0x000fc8000a7fe4ff */
[----:B------:R1:W-:Y:S01]  /*2fb40*/  LDGSTS.E [R2+0x4000], desc[UR8][R4.64], P2 ;  /* 0x0400000004027fae */ /* 0x0003e20009121848 */
[----:B------:R-:W-:Y:S02]  /*2fb50*/  ISETP.GT.AND P2, PT, R0, 0x6, PT ;  /* 0x000000060000780c */ /* 0x000fe40003f44270 */
[----:B------:R-:W-:Y:S02]  /*2fb60*/  IADD3 R23, P3, R23, UR4, RZ ;  /* 0x0000000417177c10 */ /* 0x000fe4000ff7e0ff */
[----:B-1----:R-:W-:Y:S01]  /*2fb70*/  MOV R4, R21 ;  /* 0x0000001500047202 */ /* 0x002fe20000000f00 */
[----:B------:R-:W-:-:S05]  /*2fb80*/  IMAD.MOV.U32 R5, RZ, RZ, R20 ;  /* 0x000000ffff057224 */ /* 0x000fca00078e0014 */
[----:B------:R1:W-:Y:S01]  /*2fb90*/  LDGSTS.E [R2+0x4], desc[UR8][R4.64], P1 ;  /* 0x0000400004027fae */ /* 0x0003e20008921848 */
[----:B------:R-:W-:Y:S02]  /*2fba0*/  IADD3.X R22, R22, UR6, RZ, P3, !PT ;  /* 0x0000000616167c10 */ /* 0x000fe40009ffe4ff */
[----:B------:R-:W-:Y:S02]  /*2fbb0*/  IADD3 R217, P4, R217, UR4, RZ ;  /* 0x00000004d9d97c10 */ /* 0x000fe4000ff9e0ff */
[----:B-1----:R-:W-:-:S04]  /*2fbc0*/  SEL R4, RZ, 0x4, !P2 ;  /* 0x00000004ff047807 */ /* 0x002fc80005000000 */
[----:B------:R-:W-:Y:S02]  /*2fbd0*/  SEL R4, R4, RZ, !P0 ;  /* 0x000000ff04047207 */ /* 0x000fe40004000000 */
[----:B------:R-:W-:Y:S02]  /*2fbe0*/  MOV R5, R22 ;  /* 0x0000001600057202 */ /* 0x000fe40000000f00 */
[----:B------:R-:W-:Y:S01]  /*2fbf0*/  ISETP.NE.U32.AND P2, PT, R4, RZ, PT ;  /* 0x000000ff0400720c */ /* 0x000fe20003f45070 */
[----:B------:R-:W-:Y:S01]  /*2fc00*/  IMAD.MOV.U32 R4, RZ, RZ, R23 ;  /* 0x000000ffff047224 */ /* 0x000fe200078e0017 */
[----:B------:R-:W-:-:S04]  /*2fc10*/  IADD3.X R216, R216, UR6, RZ, P4, !PT ;  /* 0x00000006d8d87c10 */ /* 0x000fc8000a7fe4ff */
[----:B------:R1:W-:Y:S01]  /*2fc20*/  LDGSTS.E [R2+0x4004], desc[UR8][R4.64], P1 ;  /* 0x0400400004027fae */ /* 0x0003e20008921848 */
[----:B------:R-:W-:Y:S02]  /*2fc30*/  ISETP.GT.AND P1, PT, R0, 0x7, PT ;  /* 0x000000070000780c */ /* 0x000fe40003f24270 */
[----:B------:R-:W-:Y:S01]  /*2fc40*/  IADD3 R219, P3, R219, UR4, RZ ;  /* 0x00000004dbdb7c10 */ /* 0x000fe2000ff7e0ff */
[----:B-1----:R-:W-:Y:S02]  /*2fc50*/  IMAD.MOV.U32 R4, RZ, RZ, R217 ;  /* 0x000000ffff047224 */ /* 0x002fe400078e00d9 */
[----:B------:R-:W-:-:S05]  /*2fc60*/  IMAD.MOV.U32 R5, RZ, RZ, R216 ;  /* 0x000000ffff057224 */ /* 0x000fca00078e00d8 */
[----:B------:R1:W-:Y:S01]  /*2fc70*/  LDGSTS.E [R2+0x8], desc[UR8][R4.64], P2 ;  /* 0x0000800004027fae */ /* 0x0003e20009121848 */
[----:B------:R-:W-:Y:S02]  /*2fc80*/  IADD3.X R218, R218, UR6, RZ, P3, !PT ;  /* 0x00000006dada7c10 */ /* 0x000fe40009ffe4ff */
[----:B------:R-:W-:Y:S02]  /*2fc90*/  IADD3 R221, P4, R221, UR4, RZ ;  /* 0x00000004dddd7c10 */ /* 0x000fe4000ff9e0ff */
[----:B-1----:R-:W-:-:S04]  /*2fca0*/  SEL R4, RZ, 0x4, !P1 ;  /* 0x00000004ff047807 */ /* 0x002fc80004800000 */
[----:B------:R-:W-:Y:S01]  /*2fcb0*/  SEL R4, R4, RZ, !P0 ;  /* 0x000000ff04047207 */ /* 0x000fe20004000000 */
[----:B------:R-:W-:-:S03]  /*2fcc0*/  IMAD.MOV.U32 R5, RZ, RZ, R218 ;  /* 0x000000ffff057224 */ /* 0x000fc600078e00da */
[----:B------:R-:W-:Y:S02]  /*2fcd0*/  ISETP.NE.U32.AND P1, PT, R4, RZ, PT ;  /* 0x000000ff0400720c */ /* 0x000fe40003f25070 */
[----:B------:R-:W-:Y:S02]  /*2fce0*/  MOV R4, R219 ;  /* 0x000000db00047202 */ /* 0x000fe40000000f00 */
[----:B------:R-:W-:-:S03]  /*2fcf0*/  IADD3.X R220, R220, UR6, RZ, P4, !PT ;  /* 0x00000006dcdc7c10 */ /* 0x000fc6000a7fe4ff */
        /* <DEDUP_REMOVED lines=14> */
[----:B--2---:R-:W-:-:S04]  /*2fde0*/  IADD3 R212, P4, R212, UR4, RZ ;  /* 0x00000004d4d47c10 */ /* 0x004fc8000ff9e0ff */
[----:B------:R-:W-:Y:S01]  /*2fdf0*/  IADD3.X R213, R213, UR6, RZ, P4, !PT ;  /* 0x00000006d5d57c10 */ /* 0x000fe2000a7fe4ff */
[----:B------:R-:W-:Y:S01]  /*2fe00*/  STL [R1+0x250], R212 ;  /* 0x000250d401007387 */ /* 0x000fe20000100800 */
[----:B-1----:R-:W-:-:S03]  /*2fe10*/  MOV R4, R212 ;  /* 0x000000d400047202 */ /* 0x002fc60000000f00 */
[----:B------:R1:W-:Y:S01]  /*2fe20*/  STL [R1+0x24c], R213 ;  /* 0x00024cd501007387 */ /* 0x0003e20000100800 */
[----:B------:R-:W-:-:S03]  /*2fe30*/  IMAD.MOV.U32 R5, RZ, RZ, R213 ;  /* 0x000000ffff057224 */ /* 0x000fc600078e00d5 */
[----:B------:R-:W2:Y:S04]  /*2fe40*/  LDL.LU R215, [R1+0x264] ;  /* 0x0002640001d77983 */ /* 0x000ea80000300800 */
[----:B------:R-:W2:Y:S04]  /*2fe50*/  LDL.LU R214, [R1+0x268] ;  /* 0x0002680001d67983 */ /* 0x000ea80000300800 */
[----:B-1----:R-:W2:Y:S04]  /*2fe60*/  LDL.LU R213, [R1+0x26c] ;  /* 0x00026c0001d57983 */ /* 0x002ea80000300800 */
[----:B------:R-:W2:Y:S01]  /*2fe70*/  LDL.LU R212, [R1+0x270] ;  /* 0x0002700001d47983 */ /* 0x000ea20000300800 */
[----:B---3--:R-:W-:-:S03]  /*2fe80*/  IADD3 R8, P3, R8, UR4, RZ ;  /* 0x0000000408087c10 */ /* 0x008fc6000ff7e0ff */
[----:B------:R1:W-:Y:S01]  /*2fe90*/  LDGSTS.E [R2+0x8000], desc[UR8][R4.64], P2 ;  /* 0x0800000004027fae */ /* 0x0003e20009121848 */
[----:B----4-:R-:W-:Y:S02]  /*2fea0*/  IADD3 R3, P4, R3, UR4, RZ ;  /* 0x0000000403037c10 */ /* 0x010fe4000ff9e0ff */
[----:B------:R-:W-:Y:S02]  /*2feb0*/  IADD3.X R9, R9, UR6, RZ, P3, !PT ;  /* 0x0000000609097c10 */ /* 0x000fe40009ffe4ff */
[----:B-1----:R-:W-:-:S04]  /*2fec0*/  SEL R4, RZ, 0x4, !P1 ;  /* 0x00000004ff047807 */ /* 0x002fc80004800000 */
[----:B------:R-:W-:Y:S02]  /*2fed0*/  SEL R4, R4, RZ, !P0 ;  /* 0x000000ff04047207 */ /* 0x000fe40004000000 */
[----:B------:R-:W-:Y:S02]  /*2fee0*/  IADD3.X R7, R7, UR6, RZ, P4, !PT ;  /* 0x0000000607077c10 */ /* 0x000fe4000a7fe4ff */
[----:B------:R-:W-:Y:S01]  /*2fef0*/  ISETP.NE.U32.AND P1, PT, R4, RZ, PT ;  /* 0x000000ff0400720c */ /* 0x000fe20003f25070 */
[----:B------:R-:W-:Y:S01]  /*2ff00*/  IMAD.MOV.U32 R4, RZ, RZ, R8 ;  /* 0x000000ffff047224 */ /* 0x000fe200078e0008 */
[----:B------:R-:W-:Y:S01]  /*2ff10*/  MOV R5, R9 ;  /* 0x0000000900057202 */ /* 0x000fe20000000f00 */
[----:B------:R-:W-:Y:S04]  /*2ff20*/  STL [R1+0x258], R8 ;  /* 0x0002580801007387 */ /* 0x000fe80000100800 */
[----:B------:R1:W-:Y:S04]  /*2ff30*/  STL [R1+0x254], R9 ;  /* 0x0002540901007387 */ /* 0x0003e80000100800 */
[----:B------:R-:W-:Y:S04]  /*2ff40*/  STL [R1+0x260], R3 ;  /* 0x0002600301007387 */ /* 0x000fe80000100800 */
[----:B------:R3:W-:Y:S04]  /*2ff50*/  STL [R1+0x25c], R7 ;  /* 0x00025c0701007387 */ /* 0x0007e80000100800 */
[----:B------:R4:W-:Y:S04]  /*2ff60*/  LDGSTS.E [R2+0xc000], desc[UR8][R4.64], P2 ;  /* 0x0c00000004027fae */ /* 0x0009e80009121848 */
[----:B-1----:R-:W2:Y:S04]  /*2ff70*/  LDL.LU R9, [R1+0x274] ;  /* 0x0002740001097983 */ /* 0x002ea80000300800 */
[----:B------:R-:W2:Y:S01]  /*2ff80*/  LDL.LU R8, [R1+0x278] ;  /* 0x0002780001087983 */ /* 0x000ea20000300800 */
[----:B----4-:R-:W-:-:S02]  /*2ff90*/  IMAD.MOV.U32 R5, RZ, RZ, R7 ;  /* 0x000000ffff057224 */ /* 0x010fc400078e0007 */
[----:B------:R-:W-:Y:S01]  /*2ffa0*/  IMAD.MOV.U32 R4, RZ, RZ, R3 ;  /* 0x000000ffff047224 */ /* 0x000fe200078e0003 */
[----:B---3--:R-:W3:Y:S04]  /*2ffb0*/  LDL.LU R7, [R1+0x27c] ;  /* 0x00027c0001077983 */ /* 0x008ee80000300800 */
[----:B------:R-:W4:Y:S01]  /*2ffc0*/  LDL.LU R3, [R1+0x280] ;  /* 0x0002800001037983 */ /* 0x000f220000300800 */
[----:B------:R-:W-:-:S03]  /*2ffd0*/  ISETP.GT.AND P2, PT, R0, 0x26, PT ;  /* 0x000000260000780c */ /* 0x000fc60003f44270 */
[----:B------:R1:W-:Y:S02]  /*2ffe0*/  LDGSTS.E [R2+0x8004], desc[UR8][R4.64], P1 ;  /* 0x0800400004027fae */ /* 0x0003e40008921848 */
[----:B-1----:R-:W-:-:S04]  /*2fff0*/  SEL R4, RZ, 0x4, !P2 ;  /* 0x00000004ff047807 */ /* 0x002fc80005000000 */
[----:B------:R-:W-:-:S04]  /*30000*/  SEL R4, R4, RZ, !P0 ;  /* 0x000000ff04047207 */ /* 0x000fc80004000000 */
[----:B------:R-:W-:Y:S02]  /*30010*/  ISETP.NE.U32.AND P2, PT, R4, RZ, PT ;  /* 0x000000ff0400720c */ /* 0x000fe40003f45070 */
[----:B--2---:R-:W-:-:S04]  /*30020*/  IADD3 R214, P3, R214, UR4, RZ ;  /* 0x00000004d6d67c10 */ /* 0x004fc8000ff7e0ff */
        /* <DEDUP_REMOVED lines=9> */
[----:B-1----:R-:W3:Y:S04]  /*300c0*/  LDL.LU R215, [R1+0x284] ;  /* 0x0002840001d77983 */ /* 0x002ee80000300800 */
[----:B------:R1:W-:Y:S04]  /*300d0*/  LDGSTS.E [R2+0xc004], desc[UR8][R4.64], P1 ;  /* 0x0c00400004027fae */ /* 0x0003e80008921848 */
[----:B------:R-:W3:Y:S01]  /*300e0*/  LDL.LU R214, [R1+0x288] ;  /* 0x0002880001d67983 */ /* 0x000ee20000300800 */
[----:B------:R-:W-:-:S02]  /*300f0*/  ISETP.GT.AND P1, PT, R0, 0x27, PT ;  /* 0x000000270000780c */ /* 0x000fc40003f24270 */
[----:B-1----:R-:W-:Y:S01]  /*30100*/  MOV R5, R213 ;  /* 0x000000d500057202 */ /* 0x002fe20000000f00 */
[----:B------:R-:W-:Y:S01]  /*30110*/  IMAD.MOV.U32 R4, RZ, RZ, R212 ;  /* 0x000000ffff047224 */ /* 0x000fe200078e00d4 */
[----:B--2---:R-:W2:Y:S04]  /*30120*/  LDL.LU R213, [R1+0x44c] ;  /* 0x00044c0001d57983 */ /* 0x004ea80000300800 */
[----:B------:R-:W2:Y:S04]  /*30130*/  LDL.LU R212, [R1+0x450] ;  /* 0x0004500001d47983 */ /* 0x000ea80000300800 */
[----:B------:R1:W-:Y:S01]  /*30140*/  LDGSTS.E [R2+0x8008], desc[UR8][R4.64], P2 ;  /* 0x0800800004027fae */ /* 0x0003e20009121848 */
[----:B------:R-:W-:-:S02]  /*30150*/  IADD3 R8, P3, R8, UR4, RZ ;  /* 0x0000000408087c10 */ /* 0x000fc4000ff7e0ff */
[----:B-1----:R-:W-:Y:S02]  /*30160*/  SEL R4, RZ, 0x4, !P1 ;  /* 0x00000004ff047807 */ /* 0x002fe40004800000 */
[----:B------:R-:W-:Y:S02]  /*30170*/  IADD3.X R9, R9, UR6, RZ, P3, !PT ;  /* 0x0000000609097c10 */ /* 0x000fe40009ffe4ff */
[----:B------:R-:W-:Y:S02]  /*30180*/  SEL R4, R4, RZ, !P0 ;  /* 0x000000ff04047207 */ /* 0x000fe40004000000 */
[----:B----4-:R-:W-:Y:S01]  /*30190*/  IADD3 R3, P4, R3, UR4, RZ ;  /* 0x0000000403037c10 */ /* 0x010fe2000ff9e0ff */
[----:B------:R-:W-:Y:S01]  /*301a0*/  STL [R1+0x278], R8 ;  /* 0x0002780801007387 */ /* 0x000fe20000100800 */
[----:B------:R-:W-:Y:S02]  /*301b0*/  ISETP.NE.U32.AND P1, PT, R4, RZ, PT ;  /* 0x000000ff0400720c */ /* 0x000fe40003f25070 */
[----:B---3--:R-:W-:Y:S01]  /*301c0*/  IADD3.X R7, R7, UR6, RZ, P4, !PT ;  /* 0x0000000607077c10 */ /* 0x008fe2000a7fe4ff */
[----:B------:R1:W-:Y:S01]  /*301d0*/  STL [R1+0x274], R9 ;  /* 0x0002740901007387 */ /* 0x0003e20000100800 */
[----:B------:R-:W-:-:S02]  /*301e0*/  IMAD.MOV.U32 R4, RZ, RZ, R8 ;  /* 0x000000ffff047224 */ /* 0x000fc400078e0008 */
[----:B------:R-:W-:Y:S01]  /*301f0*/  IMAD.MOV.U32 R5, RZ, RZ, R9 ;  /* 0x000000ffff057224 */ /* 0x000fe200078e0009 */
[----:B------:R-:W-:Y:S04]  /*30200*/  STL [R1+0x280], R3 ;  /* 0x0002800301007387 */ /* 0x000fe80000100800 */
[----:B------:R3:W-:Y:S04]  /*30210*/  STL [R1+0x27c], R7 ;  /* 0x00027c0701007387 */ /* 0x0007e80000100800 */
[----:B-1----:R-:W4:Y:S04]  /*30220*/  LDL.LU R9, [R1+0x454] ;  /* 0x0004540001097983 */ /* 0x002f280000300800 */
[----:B------:R-:W4:Y:S04]  /*30230*/  LDL.LU R8, [R1+0x458] ;  /* 0x0004580001087983 */ /* 0x000f280000300800 */
[----:B------:R1:W-:Y:S02]  /*30240*/  LDGSTS.E [R2+0xc008], desc[UR8][R4.64], P2 ;  /* 0x0c00800004027fae */ /* 0x0003e40009121848 */
[----:B-1----:R-:W-:Y:S01]  /*30250*/  IMAD.MOV.U32 R5, RZ, RZ, R7 ;  /* 0x000000ffff057224 */ /* 0x002fe200078e0007 */
[----:B------:R-:W-:Y:S01]  /*30260*/  MOV R4, R3 ;  /* 0x0000000300047202 */ /* 0x000fe20000000f00 */
[----:B---3--:R-:W3:Y:S04]  /*30270*/  LDL.LU R7, [R1+0x45c] ;  /* 0x00045c0001077983 */ /* 0x008ee80000300800 */
[----:B------:R-:W3:Y:S01]  /*30280*/  LDL.LU R3, [R1+0x460] ;  /* 0x0004600001037983 */ /* 0x000ee20000300800 */
        /* <DEDUP_REMOVED lines=10> */
[----:B--2---:R-:W-:Y:S01]  /*30330*/  IADD3 R212, P4, R212, UR4, RZ ;  /* 0x00000004d4d47c10 */ /* 0x004fe2000ff9e0ff */
[----:B------:R1:W-:Y:S03]  /*30340*/  STL [R1+0x284], R215 ;  /* 0x000284d701007387 */ /* 0x0003e60000100800 */
[----:B------:R-:W-:Y:S01]  /*30350*/  IADD3.X R213, R213, UR6, RZ, P4, !PT ;  /* 0x00000006d5d57c10 */ /* 0x000fe2000a7fe4ff */
[----:B------:R-:W-:Y:S04]  /*30360*/  STL [R1+0x450], R212 ;  /* 0x000450d401007387 */ /* 0x000fe80000100800 */
[----:B------:R2:W-:Y:S04]  /*30370*/  STL [R1+0x44c], R213 ;  /* 0x00044cd501007387 */ /* 0x0005e80000100800 */
[----:B------:R2:W-:Y:S04]  /*30380*/  LDGSTS.E [R2+0xc00c], desc[UR8][R4.64], P1 ;  /* 0x0c00c00004027fae */ /* 0x0005e80008921848 */
[----:B-1----:R-:W3:Y:S01]  /*30390*/  LDL.LU R215, [R1+0x464] ;  /* 0x0004640001d77983 */ /* 0x002ee20000300800 */
[----:B------:R-:W-:-:S03]  /*303a0*/  ISETP.GT.AND P1, PT, R0, 0x45, PT ;  /* 0x000000450000780c */ /* 0x000fc60003f24270 */
[----:B------:R-:W3:Y:S01]  /*303b0*/  LDL.LU R214, [R1+0x468] ;  /* 0x0004680001d67983 */ /* 0x000ee20000300800 */
[----:B--2---:R-:W-:Y:S02]  /*303c0*/  IMAD.MOV.U32 R5, RZ, RZ, R213 ;  /* 0x000000ffff057224 */ /* 0x004fe400078e00d5 */
[----:B------:R-:W-:Y:S01]  /*303d0*/  IMAD.MOV.U32 R4, RZ, RZ, R212 ;  /* 0x000000ffff047224 */ /* 0x000fe200078e00d4 */
[----:B------:R-:W2:Y:S04]  /*303e0*/  LDL.LU R213, [R1+0x46c] ;  /* 0x00046c0001d57983 */ /* 0x000ea80000300800 */
[----:B------:R-:W2:Y:S04]  /*303f0*/  LDL.LU R212, [R1+0x470] ;  /* 0x0004700001d47983 */ /* 0x000ea80000300800 */
[----:B------:R1:W-:Y:S01]  /*30400*/  LDGSTS.E [R2+0x10000], desc[UR8][R4.64], P2 ;  /* 0x1000000004027fae */ /* 0x0003e20009121848 */
[----:B----4-:R-:W-:-:S02]  /*30410*/  IADD3 R8, P3, R8, UR4, RZ ;  /* 0x0000000408087c10 */ /* 0x010fc4000ff7e0ff */
[----:B-1----:R-:W-:Y:S02]  /*30420*/  SEL R4, RZ, 0x4, !P1 ;  /* 0x00000004ff047807 */ /* 0x002fe40004800000 */
[----:B------:R-:W-:Y:S02]  /*30430*/  IADD3.X R9, R9, UR6, RZ, P3, !PT ;  /* 0x0000000609097c10 */ /* 0x000fe40009ffe4ff */
[----:B------:R-:W-:Y:S01]  /*30440*/  SEL R4, R4, RZ, !P0 ;  /* 0x000000ff04047207 */ /* 0x000fe20004000000 */
[----:B------:R-:W-:Y:S02]  /*30450*/  STL [R1+0x458], R8 ;  /* 0x0004580801007387 */ /* 0x000fe40000100800 */
[----:B------:R-:W-:Y:S01]  /*30460*/  IMAD.MOV.U32 R5, RZ, RZ, R9 ;  /* 0x000000ffff057224 */ /* 0x000fe200078e0009 */
[----:B------:R-:W-:Y:S02]  /*30470*/  ISETP.NE.U32.AND P1, PT, R4, RZ, PT ;  /* 0x000000ff0400720c */ /* 0x000fe40003f25070 */
[----:B------:R-:W-:-:S02]  /*30480*/  MOV R4, R8 ;  /* 0x0000000800047202 */ /* 0x000fc40000000f00 */
[----:B---3--:R-:W-:Y:S01]  /*30490*/  IADD3 R3, P4, R3, UR4, RZ ;  /* 0x0000000403037c10 */ /* 0x008fe2000ff9e0ff */
[----:B------:R1:W-:Y:S03]  /*304a0*/  STL [R1+0x454], R9 ;  /* 0x0004540901007387 */ /* 0x0003e60000100800 */
[----:B------:R-:W-:Y:S01]  /*304b0*/  IADD3.X R7, R7, UR6, RZ, P4, !PT ;  /* 0x0000000607077c10 */ /* 0x000fe2000a7fe4ff */
[----:B------:R-:W-:Y:S04]  /*304c0*/  STL [R1+0x460], R3 ;  /* 0x0004600301007387 */ /* 0x000fe80000100800 */
[----:B------:R3:W-:Y:S04]  /*304d0*/  STL [R1+0x45c], R7 ;  /* 0x00045c0701007387 */ /* 0x0007e80000100800 */
[----:B------:R4:W-:Y:S04]  /*304e0*/  LDGSTS.E [R2+0x14000], desc[UR8][R4.64], P2 ;  /* 0x1400000004027fae */ /* 0x0009e80009121848 */
[----:B-1----:R-:W2:Y:S04]  /*304f0*/  LDL.LU R9, [R1+0x474] ;  /* 0x0004740001097983 */ /* 0x002ea80000300800 */
[----:B------:R-:W2:Y:S01]  /*30500*/  LDL.LU R8, [R1+0x478] ;  /* 0x0004780001087983 */ /* 0x000ea20000300800 */
[----:B----4-:R-:W-:Y:S01]  /*30510*/  MOV R5, R7 ;  /* 0x0000000700057202 */ /* 0x010fe20000000f00 */
[----:B------:R-:W-:-:S02]  /*30520*/  IMAD.MOV.U32 R4, RZ, RZ, R3 ;  /* 0x000000ffff047224 */ /* 0x000fc400078e0003 */
[----:B---3--:R-:W3:Y:S04]  /*30530*/  LDL.LU R7, [R1+0x47c] ;  /* 0x00047c0001077983 */ /* 0x008ee80000300800 */
[----:B------:R-:W4:Y:S01]  /*30540*/  LDL.LU R3, [R1+0x480] ;  /* 0x0004800001037983 */ /* 0x000f220000300800 */
        /* <DEDUP_REMOVED lines=8> */
[----:B--2---:R-:W-:-:S03]  /*305d0*/  IADD3 R212, P4, R212, UR4, RZ ;  /* 0x00000004d4d47c10 */ /* 0x004fc6000ff9e0ff */
[----:B------:R1:W-:Y:S01]  /*305e0*/  STL [R1+0x464], R215 ;  /* 0x000464d701007387 */ /* 0x0003e20000100800 */
[----:B------:R-:W-:-:S03]  /*305f0*/  IADD3.X R213, R213, UR6, RZ, P4, !PT ;  /* 0x00000006d5d57c10 */ /* 0x000fc6000a7fe4ff */
[----:B------:R-:W-:Y:S01]  /*30600*/  STL [R1+0x470], R212 ;  /* 0x000470d401007387 */ /* 0x000fe20000100800 */
[----:B------:R-:W-:Y:S02]  /*30610*/  IMAD.MOV.U32 R5, RZ, RZ, R215 ;  /* 0x000000ffff057224 */ /* 0x000fe400078e00d7 */
[----:B------:R-:W-:Y:S01]  /*30620*/  IMAD.MOV.U32 R4, RZ, RZ, R214 ;  /* 0x000000ffff047224 */ /* 0x000fe200078e00d6 */
[----:B------:R2:W-:Y:S04]  /*30630*/  STL [R1+0x46c], R213 ;  /* 0x00046cd501007387 */ /* 0x0005e80000100800 */
[----:B-1----:R-:W3:Y:S04]  /*30640*/  LDL.LU R215, [R1+0x484] ;  /* 0x0004840001d77983 */ /* 0x002ee80000300800 */
[----:B------:R-:W3:Y:S04]  /*30650*/  LDL.LU R214, [R1+0x488] ;  /* 0x0004880001d67983 */ /* 0x000ee80000300800 */
[----:B------:R1:W-:Y:S01]  /*30660*/  LDGSTS.E [R2+0x14004], desc[UR8][R4.64], P1 ;  /* 0x1400400004027fae */ /* 0x0003e20008921848 */
[----:B------:R-:W-:-:S02]  /*30670*/  ISETP.GT.AND P1, PT, R0, 0x47, PT ;  /* 0x000000470000780c */ /* 0x000fc40003f24270 */
[----:B-1----:R-:W-:Y:S01]  /*30680*/  MOV R4, R212 ;  /* 0x000000d400047202 */ /* 0x002fe20000000f00 */
[----:B------:R-:W-:Y:S02]  /*30690*/  IMAD.MOV.U32 R5, RZ, RZ, R213 ;  /* 0x000000ffff057224 */ /* 0x000fe400078e00d5 */
        /* <DEDUP_REMOVED lines=8> */
[----:B------:R-:W-:Y:S03]  /*30720*/  STL [R1+0x478], R8 ;  /* 0x0004780801007387 */ /* 0x000fe60000100800 */
[----:B---3--:R-:W-:Y:S01]  /*30730*/  IADD3.X R7, R7, UR6, RZ, P4, !PT ;  /* 0x0000000607077c10 */ /* 0x008fe2000a7fe4ff */
[----:B------:R1:W-:Y:S01]  /*30740*/  STL [R1+0x474], R9 ;  /* 0x0004740901007387 */ /* 0x0003e20000100800 */
[----:B------:R-:W-:Y:S01]  /*30750*/  ISETP.NE.U32.AND P1, PT, R4, RZ, PT ;  /* 0x000000ff0400720c */ /* 0x000fe20003f25070 */
[----:B------:R-:W-:Y:S01]  /*30760*/  IMAD.MOV.U32 R4, RZ, RZ, R8 ;  /* 0x000000ffff047224 */ /* 0x000fe200078e0008 */
[----:B------:R-:W-:Y:S01]  /*30770*/  MOV R5, R9 ;  /* 0x0000000900057202 */ /* 0x000fe20000000f00 */
[----:B------:R-:W-:Y:S04]  /*30780*/  STL [R1+0x480], R3 ;  /* 0x0004800301007387 */ /* 0x000fe80000100800 */
[----:B------:R3:W-:Y:S04]  /*30790*/  STL [R1+0x47c], R7 ;  /* 0x00047c0701007387 */ /* 0x0007e80000100800 */
[----:B-1----:R-:W4:Y:S04]  /*307a0*/  LDL.LU R9, [R1+0x654] ;  /* 0x0006540001097983 */ /* 0x002f280000300800 */
[----:B------:R-:W4:Y:S04]  /*307b0*/  LDL.LU R8, [R1+0x658] ;  /* 0x0006580001087983 */ /* 0x000f280000300800 */
[----:B------:R1:W-:Y:S02]  /*307c0*/  LDGSTS.E [R2+0x14008], desc[UR8][R4.64], P2 ;  /* 0x1400800004027fae */ /* 0x0003e40009121848 */
[----:B-1----:R-:W-:-:S02]  /*307d0*/  IMAD.MOV.U32 R5, RZ, RZ, R7 ;  /* 0x000000ffff057224 */ /* 0x002fc400078e0007 */
[----:B------:R-:W-:Y:S01]  /*307e0*/  IMAD.MOV.U32 R4, RZ, RZ, R3 ;  /* 0x000000ffff047224 */ /* 0x000fe200078e0003 */
        /* <DEDUP_REMOVED lines=12> */
[----:B--2---:R-:W-:-:S04]  /*308b0*/  IADD3 R212, P4, R212, UR4, RZ ;  /* 0x00000004d4d47c10 */ /* 0x004fc8000ff9e0ff */
        /* <DEDUP_REMOVED lines=8> */
[----:B------:R1:W-:Y:S01]  /*30940*/  STL [R1+0x488], R214 ;  /* 0x000488d601007387 */ /* 0x0003e20000100800 */
[----:B----4-:R-:W-:-:S04]  /*30950*/  IADD3 R8, P3, R8, UR4, RZ ;  /* 0x0000000408087c10 */ /* 0x010fc8000ff7e0ff */
[----:B------:R-:W-:Y:S01]  /*30960*/  IADD3.X R9, R9, UR6, RZ, P3, !PT ;  /* 0x0000000609097c10 */ /* 0x000fe20009ffe4ff */
[----:B------:R-:W-:Y:S01]  /*30970*/  IMAD.MOV.U32 R4, RZ, RZ, R8 ;  /* 0x000000ffff047224 */ /* 0x000fe200078e0008 */
[----:B------:R2:W-:Y:S03]  /*30980*/  STL [R1+0x484], R215 ;  /* 0x000484d701007387 */ /* 0x0005e60000100800 */
[----:B------:R-:W-:Y:S01]  /*30990*/  IMAD.MOV.U32 R5, RZ, RZ, R9 ;  /* 0x000000ffff057224 */ /* 0x000fe200078e0009 */
[----:B------:R-:W-:Y:S04]  /*309a0*/  STL [R1+0x650], R212 ;  /* 0x000650d401007387 */ /* 0x000fe80000100800 */
[----:B------:R4:W-:Y:S04]  /*309b0*/  STL [R1+0x64c], R213 ;  /* 0x00064cd501007387 */ /* 0x0009e80000100800 */
[----:B------:R2:W-:Y:S01]  /*309c0*/  LDGSTS.E [R2+0x1c000], desc[UR8][R4.64], P2 ;  /* 0x1c00000004027fae */ /* 0x0005e20009121848 */
[----:B---3--:R-:W-:-:S03]  /*309d0*/  IADD3 R3, P4, R3, UR4, RZ ;  /* 0x0000000403037c10 */ /* 0x008fc6000ff9e0ff */
[----:B-1----:R-:W3:Y:S01]  /*309e0*/  LDL.LU R214, [R1+0x670] ;  /* 0x0006700001d67983 */ /* 0x002ee20000300800 */
[----:B------:R-:W-:-:S03]  /*309f0*/  IADD3.X R7, R7, UR6, RZ, P4, !PT ;  /* 0x0000000607077c10 */ /* 0x000fc6000a7fe4ff */
[----:B------:R-:W-:Y:S01]  /*30a00*/  STL [R1+0x658], R8 ;  /* 0x0006580801007387 */ /* 0x000fe20000100800 */
[----:B--2---:R-:W-:Y:S01]  /*30a10*/  MOV R4, R3 ;  /* 0x0000000300047202 */ /* 0x004fe20000000f00 */
[----:B------:R-:W-:Y:S02]  /*30a20*/  IMAD.MOV.U32 R5, RZ, RZ, R7 ;  /* 0x000000ffff057224 */ /* 0x000fe400078e0007 */
[----:B------:R1:W-:Y:S01]  /*30a30*/  STL [R1+0x654], R9 ;  /* 0x0006540901007387 */ /* 0x0003e20000100800 */
[----:B------:R-:W-:-:S03]  /*30a40*/  ISETP.GT.AND P2, PT, R0, 0x66, PT ;  /* 0x000000660000780c */ /* 0x000fc60003f44270 */
[----:B------:R-:W-:Y:S04]  /*30a50*/  STL [R1+0x660], R3 ;  /* 0x0006600301007387 */ /* 0x000fe80000100800 */
[----:B------:R-:W2:Y:S04]  /*30a60*/  LDL.LU R215, [R1+0x66c] ;  /* 0x00066c0001d77983 */ /* 0x000ea80000300800 */
[----:B------:R1:W-:Y:S04]  /*30a70*/  STL [R1+0x65c], R7 ;  /* 0x00065c0701007387 */ /* 0x0003e80000100800 */
[----:B------:R1:W-:Y:S04]  /*30a80*/  LDGSTS.E [R2+0x18004], desc[UR8][R4.64], P1 ;  /* 0x1800400004027fae */ /* 0x0003e80008921848 */
[----:B----4-:R-:W4:Y:S04]  /*30a90*/  LDL.LU R213, [R1+0x674] ;  /* 0x0006740001d57983 */ /* 0x010f280000300800 */
[----:B------:R-:W4:Y:S01]  /*30aa0*/  LDL.LU R212, [R1+0x678] ;  /* 0x0006780001d47983 */ /* 0x000f220000300800 */
[----:B-1----:R-:W-:-:S03]  /*30ab0*/  SEL R4, RZ, 0x4, !P2 ;  /* 0x00000004ff047807 */ /* 0x002fc60005000000 */
[----:B------:R-:W4:Y:S01]  /*30ac0*/  LDL.LU R9, [R1+0x67c] ;  /* 0x00067c0001097983 */ /* 0x000f220000300800 */
[----:B------:R-:W-:-:S03]  /*30ad0*/  SEL R4, R4, RZ, !P0 ;  /* 0x000000ff04047207 */ /* 0x000fc60004000000 */
[----:B------:R-:W4:Y:S04]  /*30ae0*/  LDL.LU R8, [R1+0x680] ;  /* 0x0006800001087983 */ /* 0x000f280000300800 */
[----:B------:R-:W4:Y:S04]  /*30af0*/  LDL.LU R7, [R1+0x684] ;  /* 0x0006840001077983 */ /* 0x000f280000300800 */
[----:B------:R-:W4:Y:S01]  /*30b00*/  LDL.LU R3, [R1+0x688] ;  /* 0x0006880001037983 */ /* 0x000f220000300800 */
[----:B------:R-:W-:-:S03]  /*30b10*/  ISETP.NE.U32.AND P2, PT, R4, RZ, PT ;  /* 0x000000ff0400720c */ /* 0x000fc60003f45070 */
[----:B------:R-:W4:Y:S04]  /*30b20*/  LDL.LU R5, [R1+0x668] ;  /* 0x0006680001057983 */ /* 0x000f280000300800 */
[----:B------:R-:W4:Y:S01]  /*30b30*/  LDL.LU R4, [R1+0x664] ;  /* 0x0006640001047983 */ /* 0x000f220000300800 */
[----:B---3--:R-:W-:-:S04]  /*30b40*/  IADD3 R214, P4, R214, UR4, RZ ;  /* 0x00000004d6d67c10 */ /* 0x008fc8000ff9e0ff */
[----:B--2---:R-:W-:Y:S02]  /*30b50*/  IADD3.X R215, R215, UR6, RZ, P4, !PT ;  /* 0x00000006d7d77c10 */ /* 0x004fe4000a7fe4ff */
[----:B----4-:R-:W-:-:S04]  /*30b60*/  IADD3 R5, P3, R5, UR4, RZ ;  /* 0x0000000405057c10 */ /* 0x010fc8000ff7e0ff */
[----:B------:R-:W-:Y:S01]  /*30b70*/  IADD3.X R4, R4, UR6, RZ, P3, !PT ;  /* 0x0000000604047c10 */ /* 0x000fe20009ffe4ff */
        /* <DEDUP_REMOVED lines=341> */
[----:B------:R-:W-:Y:S02]  /*320d0*/  IADD3 R8, P2, R8, UR4, RZ ;  /* 0x0000000408087c10 */ /* 0x000fe4000ff5e0ff */
[----:B------:R-:W-:Y:S02]  /*320e0*/  IADD3 R3, P3, R3, UR4, RZ ;  /* 0x0000000403037c10 */ /* 0x000fe4000ff7e0ff */
[----:B------:R-:W-:Y:S01]  /*320f0*/  IADD3.X R9, R9, UR6, RZ, P2, !PT ;  /* 0x0000000609097c10 */ /* 0x000fe200097fe4ff */
[----:B------:R-:W-:Y:S01]  /*32100*/  STL [R1+0x6b0], R214 ;  /* 0x0006b0d601007387 */ /* 0x000fe20000100800 */
[----:B------:R-:W-:-:S03]  /*32110*/  IADD3.X R7, R7, UR6, RZ, P3, !PT ;  /* 0x0000000607077c10 */ /* 0x000fc60009ffe4ff */
[----:B------:R-:W-:Y:S01]  /*32120*/  STL [R1+0x6ac], R215 ;  /* 0x0006acd701007387 */ /* 0x000fe20000100800 */
[----:B-1----:R-:W-:Y:S01]  /*32130*/  MOV R4, R8 ;  /* 0x0000000800047202 */ /* 0x002fe20000000f00 */
[----:B------:R-:W-:Y:S02]  /*32140*/  IMAD.MOV.U32 R5, RZ, RZ, R9 ;  /* 0x000000ffff057224 */ /* 0x000fe400078e0009 */
[----:B------:R-:W-:Y:S04]  /*32150*/  STL [R1+0x6b8], R212 ;  /* 0x0006b8d401007387 */ /* 0x000fe80000100800 */
[----:B------:R-:W-:Y:S04]  /*32160*/  STL [R1+0x6b4], R213 ;  /* 0x0006b4d501007387 */ /* 0x000fe80000100800 */
[----:B------:R-:W-:Y:S04]  /*32170*/  STL [R1+0x6c0], R8 ;  /* 0x0006c00801007387 */ /* 0x000fe80000100800 */
[----:B------:R-:W-:Y:S04]  /*32180*/  STL [R1+0x6bc], R9 ;  /* 0x0006bc0901007387 */ /* 0x000fe80000100800 */
[----:B------:R1:W-:Y:S04]  /*32190*/  STL [R1+0x6c8], R3 ;  /* 0x0006c80301007387 */ /* 0x0003e80000100800 */
[----:B------:R2:W-:Y:S04]  /*321a0*/  LDGSTS.E [R2+0x1800c], desc[UR8][R4.64], P1 ;  /* 0x1800c00004027fae */ /* 0x0005e80008921848 */
[----:B------:R3:W-:Y:S01]  /*321b0*/  STL [R1+0x6c4], R7 ;  /* 0x0006c40701007387 */ /* 0x0007e20000100800 */
[----:B--2---:R-:W-:-:S03]  /*321c0*/  IMAD.MOV.U32 R4, RZ, RZ, R3 ;  /* 0x000000ffff047224 */ /* 0x004fc600078e0003 */
[----:B-1----:R-:W2:Y:S04]  /*321d0*/  LDL.LU R3, [R1+0x100] ;  /* 0x0001000001037983 */ /* 0x002ea80000300800 */
[----:B------:R-:W4:Y:S04]  /*321e0*/  LDL.LU R215, [R1+0x104] ;  /* 0x0001040001d77983 */ /* 0x000f280000300800 */
[----:B------:R-:W4:Y:S04]  /*321f0*/  LDL.LU R214, [R1+0x108] ;  /* 0x0001080001d67983 */ /* 0x000f280000300800 */
[----:B------:R-:W4:Y:S04]  /*32200*/  LDL.LU R213, [R1+0x2cc] ;  /* 0x0002cc0001d57983 */ /* 0x000f280000300800 */
[----:B------:R-:W4:Y:S01]  /*32210*/  LDL.LU R8, [R1+0x2d0] ;  /* 0x0002d00001087983 */ /* 0x000f220000300800 */
[----:B------:R-:W-:-:S05]  /*32220*/  MOV R5, R7 ;  /* 0x0000000700057202 */ /* 0x000fca0000000f00 */
        /* <DEDUP_REMOVED lines=43> */
[----:B-1----:R-:W-:-:S04]  /*324e0*/  SEL R4, RZ, 0x4, !P1 ;  /* 0x00000004ff047807 */ /* 0x002fc80004800000 */
[----:B------:R-:W-:Y:S01]  /*324f0*/  SEL R4, R4, RZ, !P0 ;  /* 0x000000ff04047207 */ /* 0x000fe20004000000 */
[----:B------:R-:W-:-:S03]  /*32500*/  IMAD.MOV.U32 R5, RZ, RZ, R250 ;  /* 0x000000ffff057224 */ /* 0x000fc600078e00fa */
[----:B------:R-:W-:Y:S02]  /*32510*/  ISETP.NE.U32.AND P1, PT, R4, RZ, PT ;  /* 0x000000ff0400720c */ /* 0x000fe40003f25070 */
[----:B------:R-:W-:-:S05]  /*32520*/  MOV R4, R251 ;  /* 0x000000fb00047202 */ /* 0x000fca0000000f00 */
[----:B------:R1:W-:Y:S01]  /*32530*/  LDGSTS.E [R2+0x4008], desc[UR8][R4.64], P2 ;  /* 0x0400800004027fae */ /* 0x0003e20009121848 */
[----:B------:R-:W-:Y:S02]  /*32540*/  ISETP.GT.AND P2, PT, R0, 0x2c, PT ;  /* 0x0000002c0000780c */ /* 0x000fe40003f44270 */
[----:B--2---:R-:W-:-:S05]  /*32550*/  IADD3 R3, P4, R3, UR4, RZ ;  /* 0x0000000403037c10 */ /* 0x004fca000ff9e0ff */
[----:B------:R2:W-:Y:S01]  /*32560*/  STL [R1+0x100], R3 ;  /* 0x0001000301007387 */ /* 0x0005e20000100800 */
[----:B-1----:R-:W-:-:S03]  /*32570*/  IMAD.MOV.U32 R4, RZ, RZ, R3 ;  /* 0x000000ffff047224 */ /* 0x002fc600078e0003 */
[----:B------:R-:W4:Y:S04]  /*32580*/  LDL.LU R212, [R1+0x2d4] ;  /* 0x0002d40001d47983 */ /* 0x000f280000300800 */
[----:B------:R-:W4:Y:S04]  /*32590*/  LDL.LU R9, [R1+0x2d8] ;  /* 0x0002d80001097983 */ /* 0x000f280000300800 */
[----:B---3--:R-:W3:Y:S04]  /*325a0*/  LDL.LU R7, [R1+0x2dc] ;  /* 0x0002dc0001077983 */ /* 0x008ee80000300800 */
[----:B--2---:R-:W2:Y:S01]  /*325b0*/  LDL.LU R3, [R1+0x2e0] ;  /* 0x0002e00001037983 */ /* 0x004ea20000300800 */
[----:B------:R-:W-:-:S04]  /*325c0*/  IADD3.X R252, R252, UR6, RZ, P4, !PT ;  /* 0x00000006fcfc7c10 */ /* 0x000fc8000a7fe4ff */
[----:B------:R-:W-:Y:S02]  /*325d0*/  MOV R5, R252 ;  /* 0x000000fc00057202 */ /* 0x000fe40000000f00 */
[----:B----4-:R-:W-:-:S03]  /*325e0*/  IADD3 R214, P3, R214, UR4, RZ ;  /* 0x00000004d6d67c10 */ /* 0x010fc6000ff7e0ff */
[----:B------:R1:W-:Y:S01]  /*325f0*/  LDGSTS.E [R2+0xc], desc[UR8][R4.64], P1 ;  /* 0x0000c00004027fae */ /* 0x0003e20008921848 */
[----:B------:R-:W-:Y:S02]  /*32600*/  IADD3 R8, P4, R8, UR4, RZ ;  /* 0x0000000408087c10 */ /* 0x000fe4000ff9e0ff */
[----:B------:R-:W-:Y:S02]  /*32610*/  IADD3.X R215, R215, UR6, RZ, P3, !PT ;  /* 0x00000006d7d77c10 */ /* 0x000fe40009ffe4ff */
[----:B------:R-:W-:Y:S02]  /*32620*/  IADD3.X R213, R213, UR6, RZ, P4, !PT ;  /* 0x00000006d5d57c10 */ /* 0x000fe4000a7fe4ff */
[----:B-1----:R-:W-:-:S04]  /*32630*/  SEL R4, RZ, 0x4, !P2 ;  /* 0x00000004ff047807 */ /* 0x002fc80005000000 */
[----:B------:R-:W-:Y:S01]  /*32640*/  SEL R4, R4, RZ, !P0 ;  /* 0x000000ff04047207 */ /* 0x000fe20004000000 */
[----:B------:R-:W-:Y:S01]  /*32650*/  STL [R1+0x108], R214 ;  /* 0x000108d601007387 */ /* 0x000fe20000100800 */
[----:B------:R-:W-:Y:S02]  /*32660*/  IMAD.MOV.U32 R5, RZ, RZ, R215 ;  /* 0x000000ffff057224 */ /* 0x000fe400078e00d7 */
[----:B------:R-:W-:Y:S01]  /*32670*/  ISETP.NE.U32.AND P2, PT, R4, RZ, PT ;  /* 0x000000ff0400720c */ /* 0x000fe20003f45070 */
[----:B------:R-:W-:Y:S01]  /*32680*/  IMAD.MOV.U32 R4, RZ, RZ, R214 ;  /* 0x000000ffff047224 */ /* 0x000fe200078e00d6 */
[----:B------:R1:W-:Y:S04]  /*32690*/  STL [R1+0x104], R215 ;  /* 0x000104d701007387 */ /* 0x0003e80000100800 */
[----:B------:R-:W-:Y:S04]  /*326a0*/  STL [R1+0x2d0], R8 ;  /* 0x0002d00801007387 */ /* 0x000fe80000100800 */
[----:B------:R4:W-:Y:S04]  /*326b0*/  STL [R1+0x2cc], R213 ;  /* 0x0002ccd501007387 */ /* 0x0009e80000100800 */
[----:B-1----:R-:W3:Y:S04]  /*326c0*/  LDL.LU R215, [R1+0x2e4] ;  /* 0x0002e40001d77983 */ /* 0x002ee80000300800 */
[----:B------:R1:W-:Y:S04]  /*326d0*/  LDGSTS.E [R2+0x400c], desc[UR8][R4.64], P1 ;  /* 0x0400c00004027fae */ /* 0x0003e80008921848 */
[----:B------:R-:W3:Y:S01]  /*326e0*/  LDL.LU R214, [R1+0x2e8] ;  /* 0x0002e80001d67983 */ /* 0x000ee20000300800 */
[----:B-1----:R-:W-:Y:S01]  /*326f0*/  IMAD.MOV.U32 R5, RZ, RZ, R213 ;  /* 0x000000ffff057224 */ /* 0x002fe200078e00d5 */
[----:B------:R-:W-:-:S02]  /*32700*/  MOV R4, R8 ;  /* 0x0000000800047202 */ /* 0x000fc40000000f00 */
[----:B----4-:R-:W4:Y:S04]  /*32710*/  LDL.LU R213, [R1+0x2ec] ;  /* 0x0002ec0001d57983 */ /* 0x010f280000300800 */
[----:B------:R-:W4:Y:S01]  /*32720*/  LDL.LU R8, [R1+0x2f0] ;  /* 0x0002f00001087983 */ /* 0x000f220000300800 */
[----:B------:R-:W-:-:S03]  /*32730*/  ISETP.GT.AND P1, PT, R0, 0x2d, PT ;  /* 0x0000002d0000780c */ /* 0x000fc60003f24270 */
[----:B------:R1:W-:Y:S02]  /*32740*/  LDGSTS.E [R2+0x8000], desc[UR8][R4.64], P2 ;  /* 0x0800000004027fae */ /* 0x0003e40009121848 */
[----:B-1----:R-:W-:-:S04]  /*32750*/  SEL R4, RZ, 0x4, !P1 ;  /* 0x00000004ff047807 */ /* 0x002fc80004800000 */
[----:B------:R-:W-:-:S04]  /*32760*/  SEL R4, R4, RZ, !P0 ;  /* 0x000000ff04047207 */ /* 0x000fc80004000000 */
[----:B------:R-:W-:Y:S02]  /*32770*/  ISETP.NE.U32.AND P1, PT, R4, RZ, PT ;  /* 0x000000ff0400720c */ /* 0x000fe40003f25070 */
[----:B------:R-:W-:-:S04]  /*32780*/  IADD3 R9, P3, R9, UR4, RZ ;  /* 0x0000000409097c10 */ /* 0x000fc8000ff7e0ff */
[----:B------:R-:W-:Y:S02]  /*32790*/  IADD3.X R212, R212, UR6, RZ, P3, !PT ;  /* 0x00000006d4d47c10 */ /* 0x000fe40009ffe4ff */
[----:B--2---:R-:W-:Y:S01]  /*327a0*/  IADD3 R3, P4, R3, UR4, RZ ;  /* 0x0000000403037c10 */ /* 0x004fe2000ff9e0ff */
[----:B------:R-:W-:Y:S01]  /*327b0*/  IMAD.MOV.U32 R4, RZ, RZ, R9 ;  /* 0x000000ffff047224 */ /* 0x000fe200078e0009 */
[----:B------:R-:W-:Y:S02]  /*327c0*/  MOV R5, R212 ;  /* 0x000000d400057202 */ /* 0x000fe40000000f00 */
[----:B---3--:R-:W-:Y:S01]  /*327d0*/  IADD3.X R7, R7, UR6, RZ, P4, !PT ;  /* 0x0000000607077c10 */ /* 0x008fe2000a7fe4ff */
        /* <DEDUP_REMOVED lines=12> */
[----:B------:R1:W-:Y:S01]  /*328a0*/  LDGSTS.E [R2+0x8004], desc[UR8][R4.64], P1 ;  /* 0x0800400004027fae */ /* 0x0003e20008921848 */
[----:B------:R-:W-:Y:S02]  /*328b0*/  IADD3 R214, P3, R214, UR4, RZ ;  /* 0x00000004d6d67c10 */ /* 0x000fe4000ff7e0ff */
[----:B-1----:R-:W-:Y:S02]  /*328c0*/  SEL R4, RZ, 0x4, !P2 ;  /* 0x00000004ff047807 */ /* 0x002fe40005000000 */
[----:B------:R-:W-:Y:S02]  /*328d0*/  IADD3.X R215, R215, UR6, RZ, P3, !PT ;  /* 0x00000006d7d77c10 */ /* 0x000fe40009ffe4ff */
[----:B------:R-:W-:Y:S02]  /*328e0*/  SEL R4, R4, RZ, !P0 ;  /* 0x000000ff04047207 */ /* 0x000fe40004000000 */
[----:B----4-:R-:W-:Y:S01]  /*328f0*/  IADD3 R8, P4, R8, UR4, RZ ;  /* 0x0000000408087c10 */ /* 0x010fe2000ff9e0ff */
[----:B------:R-:W-:Y:S01]  /*32900*/  STL [R1+0x2e8], R214 ;  /* 0x0002e8d601007387 */ /* 0x000fe20000100800 */
[----:B------:R-:W-:-:S02]  /*32910*/  ISETP.NE.U32.AND P2, PT, R4, RZ, PT ;  /* 0x000000ff0400720c */ /* 0x000fc40003f45070 */
[----:B------:R-:W-:Y:S01]  /*32920*/  IADD3.X R213, R213, UR6, RZ, P4, !PT ;  /* 0x00000006d5d57c10 */ /* 0x000fe2000a7fe4ff */
[----:B------:R-:W-:Y:S01]  /*32930*/  IMAD.MOV.U32 R5, RZ, RZ, R215 ;  /* 0x000000ffff057224 */ /* 0x000fe200078e00d7 */
[----:B------:R-:W-:Y:S01]  /*32940*/  MOV R4, R214 ;  /* 0x000000d600047202 */ /* 0x000fe20000000f00 */
[----:B------:R1:W-:Y:S04]  /*32950*/  STL [R1+0x2e4], R215 ;  /* 0x0002e4d701007387 */ /* 0x0003e80000100800 */
[----:B------:R-:W-:Y:S04]  /*32960*/  STL [R1+0x2f0], R8 ;  /* 0x0002f00801007387 */ /* 0x000fe80000100800 */
[----:B------:R4:W-:Y:S04]  /*32970*/  STL [R1+0x2ec], R213 ;  /* 0x0002ecd501007387 */ /* 0x0009e80000100800 */
[----:B-1----:R-:W2:Y:S04]  /*32980*/  LDL.LU R215, [R1+0x304] ;  /* 0x0003040001d77983 */ /* 0x002ea80000300800 */
[----:B------:R1:W-:Y:S04]  /*32990*/  LDGSTS.E [R2+0xc004], desc[UR8][R4.64], P1 ;  /* 0x0c00400004027fae */ /* 0x0003e80008921848 */
[----:B------:R-:W2:Y:S01]  /*329a0*/  LDL.LU R214, [R1+0x308] ;  /* 0x0003080001d67983 */ /* 0x000ea20000300800 */
[----:B-1----:R-:W-:Y:S01]  /*329b0*/  MOV R5, R213 ;  /* 0x000000d500057202 */ /* 0x002fe20000000f00 */
[----:B------:R-:W-:-:S02]  /*329c0*/  IMAD.MOV.U32 R4, RZ, RZ, R8 ;  /* 0x000000ffff047224 */ /* 0x000fc400078e0008 */
        /* <DEDUP_REMOVED lines=25> */
[----:B------:R1:W-:Y:S01]  /*32b60*/  LDGSTS.E [R2+0x800c], desc[UR8][R4.64], P1 ;  /* 0x0800c00004027fae */ /* 0x0003e20008921848 */
[----:B------:R-:W-:Y:S02]  /*32b70*/  IADD3 R214, P3, R214, UR4, RZ ;  /* 0x00000004d6d67c10 */ /* 0x000fe4000ff7e0ff */
[----:B-1----:R-:W-:Y:S02]  /*32b80*/  SEL R4, RZ, 0x4, !P2 ;  /* 0x00000004ff047807 */ /* 0x002fe40005000000 */
[----:B------:R-:W-:Y:S02]  /*32b90*/  IADD3.X R215, R215, UR6, RZ, P3, !PT ;  /* 0x00000006d7d77c10 */ /* 0x000fe40009ffe4ff */
[----:B------:R-:W-:Y:S01]  /*32ba0*/  SEL R4, R4, RZ, !P0 ;  /* 0x000000ff04047207 */ /* 0x000fe20004000000 */
[----:B------:R-:W-:Y:S01]  /*32bb0*/  STL [R1+0x308], R214 ;  /* 0x000308d601007387 */ /* 0x000fe20000100800 */
[----:B------:R-:W-:Y:S02]  /*32bc0*/  MOV R5, R215 ;  /* 0x000000d700057202 */ /* 0x000fe40000000f00 */
[----:B----4-:R-:W-:-:S02]  /*32bd0*/  IADD3 R8, P4, R8, UR4, RZ ;  /* 0x0000000408087c10 */ /* 0x010fc4000ff9e0ff */
[----:B------:R-:W-:Y:S01]  /*32be0*/  ISETP.NE.U32.AND P2, PT, R4, RZ, PT ;  /* 0x000000ff0400720c */ /* 0x000fe20003f45070 */
[----:B------:R-:W-:Y:S01]  /*32bf0*/  IMAD.MOV.U32 R4, RZ, RZ, R214 ;  /* 0x000000ffff047224 */ /* 0x000fe200078e00d6 */
[----:B------:R-:W-:Y:S01]  /*32c00*/  IADD3.X R213, R213, UR6, RZ, P4, !PT ;  /* 0x00000006d5d57c10 */ /* 0x000fe2000a7fe4ff */
        /* <DEDUP_REMOVED lines=8> */
[----:B------:R-:W4:Y:S04]  /*32c90*/  LDL.LU R213, [R1+0x4ec] ;  /* 0x0004ec0001d57983 */ /* 0x000f280000300800 */
[----:B------:R-:W4:Y:S01]  /*32ca0*/  LDL.LU R8, [R1+0x4f0] ;  /* 0x0004f00001087983 */ /* 0x000f220000300800 */
[----:B------:R-:W-:-:S03]  /*32cb0*/  ISETP.GT.AND P1, PT, R0, 0x4d, PT ;  /* 0x0000004d0000780c */ /* 0x000fc60003f24270 */
        /* <DEDUP_REMOVED lines=24> */
[----:B------:R-:W-:Y:S02]  /*32e40*/  SEL R4, R4, RZ, !P0 ;  /* 0x000000ff04047207 */ /* 0x000fe40004000000 */
[----:B------:R-:W-:-:S04]  /*32e50*/  IADD3 R214, P3, R214, UR4, RZ ;  /* 0x00000004d6d67c10 */ /* 0x000fc8000ff7e0ff */
[----:B------:R-:W-:Y:S01]  /*32e60*/  IADD3.X R215, R215, UR6, RZ, P3, !PT ;  /* 0x00000006d7d77c10 */ /* 0x000fe20009ffe4ff */
[----:B------:R-:W-:Y:S01]  /*32e70*/  STL [R1+0x4e8], R214 ;  /* 0x0004e8d601007387 */ /* 0x000fe20000100800 */
[----:B----4-:R-:W-:-:S03]  /*32e80*/  IADD3 R8, P4, R8, UR4, RZ ;  /* 0x0000000408087c10 */ /* 0x010fc6000ff9e0ff */
[----:B------:R1:W-:Y:S01]  /*32e90*/  STL [R1+0x4e4], R215 ;  /* 0x0004e4d701007387 */ /* 0x0003e20000100800 */
[----:B------:R-:W-:-:S03]  /*32ea0*/  IADD3.X R213, R213, UR6, RZ, P4, !PT ;  /* 0x00000006d5d57c10 */ /* 0x000fc6000a7fe4ff */
[----:B------:R-:W-:Y:S01]  /*32eb0*/  STL [R1+0x4f0], R8 ;  /* 0x0004f00801007387 */ /* 0x000fe20000100800 */
[----:B------:R-:W-:Y:S01]  /*32ec0*/  ISETP.NE.U32.AND P2, PT, R4, RZ, PT ;  /* 0x000000ff0400720c */ /* 0x000fe20003f45070 */
[----:B------:R-:W-:Y:S02]  /*32ed0*/  IMAD.MOV.U32 R4, RZ, RZ, R214 ;  /* 0x000000ffff047224 */ /* 0x000fe400078e00d6 */
[----:B------:R-:W-:Y:S01]  /*32ee0*/  IMAD.MOV.U32 R5, RZ, RZ, R215 ;  /* 0x000000ffff057224 */ /* 0x000fe200078e00d7 */
[----:B------:R4:W-:Y:S04]  /*32ef0*/  STL [R1+0x4ec], R213 ;  /* 0x0004ecd501007387 */ /* 0x0009e80000100800 */
[----:B-1----:R-:W2:Y:S04]  /*32f00*/  LDL.LU R215, [R1+0x504] ;  /* 0x0005040001d77983 */ /* 0x002ea80000300800 */
[----:B------:R-:W2:Y:S04]  /*32f10*/  LDL.LU R214, [R1+0x508] ;  /* 0x0005080001d67983 */ /* 0x000ea80000300800 */
[----:B------:R1:W-:Y:S02]  /*32f20*/  LDGSTS.E [R2+0x14004], desc[UR8][R4.64], P1 ;  /* 0x1400400004027fae */ /* 0x0003e40008921848 */
[----:B-1----:R-:W-:Y:S01]  /*32f30*/  IMAD.MOV.U32 R5, RZ, RZ, R213 ;  /* 0x000000ffff057224 */ /* 0x002fe200078e00d5 */
[----:B------:R-:W-:Y:S01]  /*32f40*/  MOV R4, R8 ;  /* 0x0000000800047202 */ /* 0x000fe20000000f00 */
[----:B----4-:R-:W4:Y:S04]  /*32f50*/  LDL.LU R213, [R1+0x6cc] ;  /* 0x0006cc0001d57983 */ /* 0x010f280000300800 */
[----:B------:R-:W4:Y:S01]  /*32f60*/  LDL.LU R8, [R1+0x6d0] ;  /* 0x0006d00001087983 */ /* 0x000f220000300800 */
[----:B------:R-:W-:-:S03]  /*32f70*/  ISETP.GT.AND P1, PT, R0, 0x4f, PT ;  /* 0x0000004f0000780c */ /* 0x000fc60003f24270 */
        /* <DEDUP_REMOVED lines=22> */
[----:B------:R1:W-:Y:S01]  /*330e0*/  LDGSTS.E [R2+0x1000c], desc[UR8][R4.64], P1 ;  /* 0x1000c00004027fae */ /* 0x0003e20008921848 */
[----:B------:R-:W-:Y:S02]  /*330f0*/  IADD3 R214, P3, R214, UR4, RZ ;  /* 0x00000004d6d67c10 */ /* 0x000fe4000ff7e0ff */
[----:B-1----:R-:W-:Y:S02]  /*33100*/  SEL R4, RZ, 0x4, !P2 ;  /* 0x00000004ff047807 */ /* 0x002fe40005000000 */
[----:B------:R-:W-:Y:S02]  /*33110*/  IADD3.X R215, R215, UR6, RZ, P3, !PT ;  /* 0x00000006d7d77c10 */ /* 0x000fe40009ffe4ff */
[----:B------:R-:W-:-:S03]  /*33120*/  SEL R4, R4, RZ, !P0 ;  /* 0x000000ff04047207 */ /* 0x000fc60004000000 */
[----:B------:R-:W-:Y:S01]  /*33130*/  IMAD.MOV.U32 R5, RZ, RZ, R215 ;  /* 0x000000ffff057224 */ /* 0x000fe200078e00d7 */
[----:B------:R-:W-:Y:S02]  /*33140*/  ISETP.NE.U32.AND P2, PT, R4, RZ, PT ;  /* 0x000000ff0400720c */ /* 0x000fe40003f45070 */
[----:B------:R-:W-:Y:S01]  /*33150*/  MOV R4, R214 ;  /* 0x000000d600047202 */ /* 0x000fe20000000f00 */
[----:B------:R-:W-:Y:S01]  /*33160*/  STL [R1+0x508], R214 ;  /* 0x000508d601007387 */ /* 0x000fe20000100800 */
[----:B----4-:R-:W-:-:S03]  /*33170*/  IADD3 R8, P4, R8, UR4, RZ ;  /* 0x0000000408087c10 */ /* 0x010fc6000ff9e0ff */
[----:B------:R-:W-:Y:S01]  /*33180*/  STL [R1+0x504], R215 ;  /* 0x000504d701007387 */ /* 0x000fe20000100800 */
[----:B------:R-:W-:-:S03]  /*33190*/  IADD3.X R213, R213, UR6, RZ, P4, !PT ;  /* 0x00000006d5d57c10 */ /* 0x000fc6000a7fe4ff */
[----:B------:R-:W-:Y:S04]  /*331a0*/  STL [R1+0x6d0], R8 ;  /* 0x0006d00801007387 */ /* 0x000fe80000100800 */
[----:B------:R1:W-:Y:S04]  /*331b0*/  LDGSTS.E [R2+0x1400c], desc[UR8][R4.64], P1 ;  /* 0x1400c00004027fae */ /* 0x0003e80008921848 */
[----:B------:R4:W-:Y:S01]  /*331c0*/  STL [R1+0x6cc], R213 ;  /* 0x0006ccd501007387 */ /* 0x0009e20000100800 */
[----:B-1----:R-:W-:Y:S01]  /*331d0*/  MOV R5, R213 ;  /* 0x000000d500057202 */ /* 0x002fe20000000f00 */
[----:B------:R-:W-:-:S02]  /*331e0*/  IMAD.MOV.U32 R4, RZ, RZ, R8 ;  /* 0x000000ffff047224 */ /* 0x000fc400078e0008 */
[----:B----4-:R-:W4:Y:S04]  /*331f0*/  LDL.LU R213, [R1+0x6e4] ;  /* 0x0006e40001d57983 */ /* 0x010f280000300800 */
[----:B------:R-:W4:Y:S04]  /*33200*/  LDL.LU R8, [R1+0x6e8] ;  /* 0x0006e80001087983 */ /* 0x000f280000300800 */
        /* <DEDUP_REMOVED lines=9> */
[----:B------:R-:W-:Y:S01]  /*332a0*/  IMAD.MOV.U32 R4, RZ, RZ, R9 ;  /* 0x000000ffff047224 */ /* 0x000fe200078e0009 */
[----:B------:R-:W-:Y:S03]  /*332b0*/  STL [R1+0x6d8], R9 ;  /* 0x0006d80901007387 */ /* 0x000fe60000100800 */
[----:B------:R-:W-:Y:S01]  /*332c0*/  IMAD.MOV.U32 R5, RZ, RZ, R212 ;  /* 0x000000ffff057224 */ /* 0x000fe200078e00d4 */
[----:B------:R1:W-:Y:S04]  /*332d0*/  STL [R1+0x6d4], R212 ;  /* 0x0006d4d401007387 */ /* 0x0003e80000100800 */
[----:B------:R3:W-:Y:S01]  /*332e0*/  LDGSTS.E [R2+0x1c000], desc[UR8][R4.64], P2 ;  /* 0x1c00000004027fae */ /* 0x0007e20009121848 */
[----:B--2---:R-:W-:-:S04]  /*332f0*/  IADD3 R3, P4, R3, UR4, RZ ;  /* 0x0000000403037c10 */ /* 0x004fc8000ff9e0ff */
[----:B------:R-:W-:Y:S01]  /*33300*/  IADD3.X R7, R7, UR6, RZ, P4, !PT ;  /* 0x0000000607077c10 */ /* 0x000fe2000a7fe4ff */
[----:B------:R-:W-:Y:S04]  /*33310*/  STL [R1+0x6e0], R3 ;  /* 0x0006e00301007387 */ /* 0x000fe80000100800 */
[----:B------:R2:W-:Y:S01]  /*33320*/  STL [R1+0x6dc], R7 ;  /* 0x0006dc0701007387 */ /* 0x0005e20000100800 */
[----:B---3--:R-:W-:-:S03]  /*33330*/  IMAD.MOV.U32 R5, RZ, RZ, R7 ;  /* 0x000000ffff057224 */ /* 0x008fc600078e0007 */
[----:B-1----:R-:W3:Y:S04]  /*33340*/  LDL.LU R212, [R1+0x6f4] ;  /* 0x0006f40001d47983 */ /* 0x002ee80000300800 */
[----:B--2---:R-:W2:Y:S01]  /*33350*/  LDL.LU R7, [R1+0x6f8] ;  /* 0x0006f80001077983 */ /* 0x004ea20000300800 */
[----:B------:R-:W-:Y:S02]  /*33360*/  MOV R4, R3 ;  /* 0x0000000300047202 */ /* 0x000fe40000000f00 */
[----:B------:R-:W-:Y:S01]  /*33370*/  ISETP.GT.AND P2, PT, R0, 0x6e, PT ;  /* 0x0000006e0000780c */ /* 0x000fe20003f44270 */
[----:B------:R-:W3:Y:S04]  /*33380*/  LDL.LU R9, [R1+0x700] ;  /* 0x0007000001097983 */ /* 0x000ee80000300800 */
[----:B------:R1:W-:Y:S04]  /*33390*/  LDGSTS.E [R2+0x18004], desc[UR8][R4.64], P1 ;  /* 0x1800400004027fae */ /* 0x0003e80008921848 */
[----:B------:R-:W3:Y:S01]  /*333a0*/  LDL.LU R3, [R1+0x708] ;  /* 0x0007080001037983 */ /* 0x000ee20000300800 */
        /* <DEDUP_REMOVED lines=9> */
[----:B------:R-:W-:Y:S01]  /*33440*/  MOV R5, R213 ;  /* 0x000000d500057202 */ /* 0x000fe20000000f00 */
[----:B------:R-:W-:Y:S02]  /*33450*/  IMAD.MOV.U32 R4, RZ, RZ, R8 ;  /* 0x000000ffff047224 */ /* 0x000fe400078e0008 */
[----:B------:R-:W-:Y:S04]  /*33460*/  STL [R1+0x6f0], R214 ;  /* 0x0006f0d601007387 */ /* 0x000fe80000100800 */
[----:B------:R4:W-:Y:S04]  /*33470*/  LDGSTS.E [R2+0x1c004], desc[UR8][R4.64], P1 ;  /* 0x1c00400004027fae */ /* 0x0009e80008921848 */
[----:B-1----:R-:W3:Y:S04]  /*33480*/  LDL.LU R213, [R1+0x6fc] ;  /* 0x0006fc0001d57983 */ /* 0x002ee80000300800 */
[----:B------:R-:W-:Y:S04]  /*33490*/  STL [R1+0x6ec], R215 ;  /* 0x0006ecd701007387 */ /* 0x000fe80000100800 */
[----:B------:R-:W3:Y:S01]  /*334a0*/  LDL.LU R8, [R1+0x704] ;  /* 0x0007040001087983 */ /* 0x000ee20000300800 */
[----:B----4-:R-:W-:-:S02]  /*334b0*/  IMAD.MOV.U32 R4, RZ, RZ, R214 ;  /* 0x000000ffff047224 */ /* 0x010fc400078e00d6 */
[----:B------:R-:W-:Y:S01]  /*334c0*/  IMAD.MOV.U32 R5, RZ, RZ, R215 ;  /* 0x000000ffff057224 */ /* 0x000fe200078e00d7 */
[----:B------:R-:W-:-:S04]  /*334d0*/  ISETP.GT.AND P1, PT, R0, 0x6f, PT ;  /* 0x0000006f0000780c */ /* 0x000fc80003f24270 */
[----:B------:R1:W-:Y:S02]  /*334e0*/  LDGSTS.E [R2+0x18008], desc[UR8][R4.64], P2 ;  /* 0x1800800004027fae */ /* 0x0003e40009121848 */
[----:B-1----:R-:W-:-:S04]  /*334f0*/  SEL R4, RZ, 0x4, !P1 ;  /* 0x00000004ff047807 */ /* 0x002fc80004800000 */
[----:B------:R-:W-:-:S04]  /*33500*/  SEL R4, R4, RZ, !P0 ;  /* 0x000000ff04047207 */ /* 0x000fc80004000000 */
[----:B------:R-:W-:Y:S02]  /*33510*/  ISETP.NE.U32.AND P1, PT, R4, RZ, PT ;  /* 0x000000ff0400720c */ /* 0x000fe40003f25070 */
[----:B--2---:R-:W-:-:S04]  /*33520*/  IADD3 R7, P3, R7, UR4, RZ ;  /* 0x0000000407077c10 */ /* 0x004fc8000ff7e0ff */
[----:B---3--:R-:W-:Y:S01]  /*33530*/  IADD3.X R212, R212, UR6, RZ, P3, !PT ;  /* 0x00000006d4d47c10 */ /* 0x008fe20009ffe4ff */
[----:B------:R-:W-:Y:S01]  /*33540*/  STL [R1+0x6f8], R7 ;  /* 0x0006f80701007387 */ /* 0x000fe20000100800 */
[----:B------:R-:W-:-:S03]  /*33550*/  MOV R4, R7 ;  /* 0x0000000700047202 */ /* 0x000fc60000000f00 */
[----:B------:R1:W-:Y:S01]  /*33560*/  STL [R1+0x6f4], R212 ;  /* 0x0006f4d401007387 */ /* 0x0003e20000100800 */
[----:B------:R-:W-:Y:S01]  /*33570*/  IMAD.MOV.U32 R5, RZ, RZ, R212 ;  /* 0x000000ffff057224 */ /* 0x000fe200078e00d4 */
[----:B------:R-:W-:-:S04]  /*33580*/  IADD3 R3, P3, R3, UR4, RZ ;  /* 0x0000000403037c10 */ /* 0x000fc8000ff7e0ff */
[----:B------:R2:W-:Y:S04]  /*33590*/  LDGSTS.E [R2+0x1c008], desc[UR8][R4.64], P2 ;  /* 0x1c00800004027fae */ /* 0x0005e80009121848 */
[----:B-1----:R-:W3:Y:S04]  /*335a0*/  LDL.LU R212, [R1+0x10c] ;  /* 0x00010c0001d47983 */ /* 0x002ee80000300800 */
[----:B------:R-:W4:Y:S01]  /*335b0*/  LDL.LU R7, [R1+0x110] ;  /* 0x0001100001077983 */ /* 0x000f220000300800 */
[----:B------:R-:W-:-:S05]  /*335c0*/  IADD3 R9, P2, R9, UR4, RZ ;  /* 0x0000000409097c10 */ /* 0x000fca000ff5e0ff */
[----:B------:R-:W-:Y:S01]  /*335d0*/  STL [R1+0x700], R9 ;  /* 0x0007000901007387 */ /* 0x000fe20000100800 */
[----:B--2---:R-:W-:Y:S01]  /*335e0*/  IMAD.MOV.U32 R4, RZ, RZ, R9 ;  /* 0x000000ffff047224 */ /* 0x004fe200078e0009 */
[----:B------:R-:W-:-:S04]  /*335f0*/  IADD3.X R213, R213, UR6, RZ, P2, !PT ;  /* 0x00000006d5d57c10 */ /* 0x000fc800097fe4ff */
[----:B------:R-:W-:Y:S01]  /*33600*/  MOV R5, R213 ;  /* 0x000000d500057202 */ /* 0x000fe20000000f00 */
[----:B------:R1:W-:Y:S01]  /*33610*/  STL [R1+0x6fc], R213 ;  /* 0x0006fcd501007387 */ /* 0x0003e20000100800 */
[----:B------:R-:W-:-:S03]  /*33620*/  IADD3.X R8, R8, UR6, RZ, P3, !PT ;  /* 0x0000000608087c10 */ /* 0x000fc60009ffe4ff */
        /* <DEDUP_REMOVED lines=8> */
[----:B------:R-:W2:Y:S04]  /*336b0*/  LDL.LU R3, [R1+0x120] ;  /* 0x0001200001037983 */ /* 0x000ea80000300800 */
[----:B------:R1:W-:Y:S01]  /*336c0*/  LDGSTS.E [R2+0x1c00c], desc[UR8][R4.64], P1 ;  /* 0x1c00c00004027fae */ /* 0x0003e20008921848 */
[----:B------:R-:W-:-:S04]  /*336d0*/  ISETP.GT.AND P1, PT, R0, 0x10, PT ;  /* 0x000000100000780c */ /* 0x000fc80003f24270 */
[----:B-1----:R-:W-:-:S04]  /*336e0*/  SEL R2, RZ, 0x4, !P1 ;  /* 0x00000004ff027807 */ /* 0x002fc80004800000 */
[----:B------:R-:W-:-:S04]  /*336f0*/  SEL R2, R2, RZ, !P0 ;  /* 0x000000ff02027207 */ /* 0x000fc80004000000 */
[----:B------:R-:W-:Y:S02]  /*33700*/  ISETP.NE.U32.AND P2, PT, R2, RZ, PT ;  /* 0x000000ff0200720c */ /* 0x000fe40003f45070 */
[----:B------:R-:W-:-:S04]  /*33710*/  LOP3.LUT R2, R6, 0x40, RZ, 0x3c, !PT ;  /* 0x0000004006027812 */ /* 0x000fc800078e3cff */
[----:B------:R-:W-:Y:S02]  /*33720*/  IADD3 R2, R2, UR16, RZ ;  /* 0x0000001002027c10 */ /* 0x000fe4000fffe0ff */
[----:B----4-:R-:W-:-:S04]  /*33730*/  IADD3 R7, P1, R7, UR4, RZ ;  /* 0x0000000407077c10 */ /* 0x010fc8000ff3e0ff */
[----:B---3--:R-:W-:Y:S01]  /*33740*/  IADD3.X R212, R212, UR6, RZ, P1, !PT ;  /* 0x00000006d4d47c10 */ /* 0x008fe20008ffe4ff */
[----:B------:R-:W-:Y:S01]  /*33750*/  STL [R1+0x110], R7 ;  /* 0x0001100701007387 */ /* 0x000fe20000100800 */
[----:B------:R-:W-:-:S03]  /*33760*/  IMAD.MOV.U32 R4, RZ, RZ, R7 ;  /* 0x000000ffff047224 */ /* 0x000fc600078e0007 */
[----:B------:R1:W-:Y:S01]  /*33770*/  STL [R1+0x10c], R212 ;  /* 0x00010cd401007387 */ /* 0x0003e20000100800 */
[----:B------:R-:W-:-:S03]  /*33780*/  IMAD.MOV.U32 R5, RZ, RZ, R212 ;  /* 0x000000ffff057224 */ /* 0x000fc600078e00d4 */
[----:B------:R-:W3:Y:S04]  /*33790*/  LDL.LU R215, [R1+0x124] ;  /* 0x0001240001d77983 */ /* 0x000ee80000300800 */
[----:B------:R-:W4:Y:S04]  /*337a0*/  LDL.LU R214, [R1+0x128] ;  /* 0x0001280001d67983 */ /* 0x000f280000300800 */
[----:B-1----:R-:W3:Y:S04]  /*337b0*/  LDL.LU R212, [R1+0x12c] ;  /* 0x00012c0001d47983 */ /* 0x002ee80000300800 */
[----:B------:R-:W3:Y:S01]  /*337c0*/  LDL.LU R7, [R1+0x130] ;  /* 0x0001300001077983 */ /* 0x000ee20000300800 */
[----:B------:R-:W-:-:S03]  /*337d0*/  ISETP.GT.AND P1, PT, R0, 0x11, PT ;  /* 0x000000110000780c */ /* 0x000fc60003f24270 */
[----:B------:R1:W-:Y:S02]  /*337e0*/  LDGSTS.E [R2], desc[UR8][R4.64], P2 ;  /* 0x0000000004027fae */ /* 0x0003e40009121848 */
[----:B-1----:R-:W-:-:S04]  /*337f0*/  SEL R4, RZ, 0x4, !P1 ;  /* 0x00000004ff047807 */ /* 0x002fc80004800000 */
[----:B------:R-:W-:-:S04]  /*33800*/  SEL R4, R4, RZ, !P0 ;  /* 0x000000ff04047207 */ /* 0x000fc80004000000 */
[----:B------:R-:W-:Y:S02]  /*33810*/  ISETP.NE.U32.AND P1, PT, R4, RZ, PT ;  /* 0x000000ff0400720c */ /* 0x000fe40003f25070 */
[----:B------:R-:W-:-:S04]  /*33820*/  IADD3 R9, P3, R9, UR4, RZ ;  /* 0x0000000409097c10 */ /* 0x000fc8000ff7e0ff */
        /* <DEDUP_REMOVED lines=9> */
[----:B-1----:R-:W-:-:S03]  /*338c0*/  IMAD.MOV.U32 R4, RZ, RZ, R3 ;  /* 0x000000ffff047224 */ /* 0x002fc600078e0003 */
[----:B------:R1:W-:Y:S01]  /*338d0*/  STL [R1+0x11c], R8 ;  /* 0x00011c0801007387 */ /* 0x0003e20000100800 */
[----:B------:R-:W-:-:S03]  /*338e0*/  MOV R5, R8 ;  /* 0x0000000800057202 */ /* 0x000fc60000000f00 */
[----:B------:R-:W2:Y:S04]  /*338f0*/  LDL.LU R213, [R1+0x134] ;  /* 0x0001340001d57983 */ /* 0x000ea80000300800 */
[----:B------:R-:W2:Y:S04]  /*33900*/  LDL.LU R9, [R1+0x138] ;  /* 0x0001380001097983 */ /* 0x000ea80000300800 */
[----:B-1----:R-:W2:Y:S04]  /*33910*/  LDL.LU R8, [R1+0x13c] ;  /* 0x00013c0001087983 */ /* 0x002ea80000300800 */
[----:B------:R-:W2:Y:S01]  /*33920*/  LDL.LU R3, [R1+0x140] ;  /* 0x0001400001037983 */ /* 0x000ea20000300800 */
[----:B------:R-:W-:-:S03]  /*33930*/  ISETP.GT.AND P2, PT, R0, 0x12, PT ;  /* 0x000000120000780c */ /* 0x000fc60003f44270 */
[----:B------:R1:W-:Y:S02]  /*33940*/  LDGSTS.E [R2+0x4], desc[UR8][R4.64], P1 ;  /* 0x0000400004027fae */ /* 0x0003e40008921848 */
[----:B-1----:R-:W-:-:S04]  /*33950*/  SEL R4, RZ, 0x4, !P2 ;  /* 0x00000004ff047807 */ /* 0x002fc80005000000 */
[----:B------:R-:W-:-:S04]  /*33960*/  SEL R4, R4, RZ, !P0 ;  /* 0x000000ff04047207 */ /* 0x000fc80004000000 */
[----:B------:R-:W-:Y:S02]  /*33970*/  ISETP.NE.U32.AND P2, PT, R4, RZ, PT ;  /* 0x000000ff0400720c */ /* 0x000fe40003f45070 */
[----:B----4-:R-:W-:-:S04]  /*33980*/  IADD3 R214, P3, R214, UR4, RZ ;  /* 0x00000004d6d67c10 */ /* 0x010fc8000ff7e0ff */
[----:B---3--:R-:W-:Y:S02]  /*33990*/  IADD3.X R215, R215, UR6, RZ, P3, !PT ;  /* 0x00000006d7d77c10 */ /* 0x008fe40009ffe4ff */
[----:B------:R-:W-:Y:S01]  /*339a0*/  IADD3 R7, P4, R7, UR4, RZ ;  /* 0x0000000407077c10 */ /* 0x000fe2000ff9e0ff */
[----:B------:R-:W-:Y:S03]  /*339b0*/  STL [R1+0x128], R214 ;  /* 0x000128d601007387 */ /* 0x000fe60000100800 */
[----:B------:R-:W-:Y:S01]  /*339c0*/  IADD3.X R212, R212, UR6, RZ, P4, !PT ;  /* 0x00000006d4d47c10 */ /* 0x000fe2000a7fe4ff */
[----:B------:R1:W-:Y:S01]  /*339d0*/  STL [R1+0x124], R215 ;  /* 0x000124d701007387 */ /* 0x0003e20000100800 */
[----:B------:R-:W-:Y:S02]  /*339e0*/  IMAD.MOV.U32 R4, RZ, RZ, R214 ;  /* 0x000000ffff047224 */ /* 0x000fe400078e00d6 */
        /* <DEDUP_REMOVED lines=19> */
[----:B------:R-:W-:Y:S02]  /*33b20*/  IMAD.MOV.U32 R4, RZ, RZ, R9 ;  /* 0x000000ffff047224 */ /* 0x000fe400078e0009 */
[----:B------:R-:W-:Y:S01]  /*33b30*/  IADD3.X R8, R8, UR6, RZ, P4, !PT ;  /* 0x0000000608087c10 */ /* 0x000fe2000a7fe4ff */
[----:B------:R1:W-:Y:S01]  /*33b40*/  STL [R1+0x134], R213 ;  /* 0x000134d501007387 */ /* 0x0003e20000100800 */
[----:B------:R-:W-:-:S03]  /*33b50*/  MOV R5, R213 ;  /* 0x000000d500057202 */ /* 0x000fc60000000f00 */
[----:B------:R-:W-:Y:S04]  /*33b60*/  STL [R1+0x140], R3 ;  /* 0x0001400301007387 */ /* 0x000fe80000100800 */
[----:B------:R2:W-:Y:S04]  /*33b70*/  STL [R1+0x13c], R8 ;  /* 0x00013c0801007387 */ /* 0x0005e80000100800 */
[----:B-1----:R-:W3:Y:S04]  /*33b80*/  LDL.LU R213, [R1+0x314] ;  /* 0x0003140001d57983 */ /* 0x002ee80000300800 */
[----:B------:R1:W-:Y:S04]  /*33b90*/  LDGSTS.E [R2+0x4008], desc[UR8][R4.64], P2 ;  /* 0x0400800004027fae */ /* 0x0003e80009121848 */
[----:B------:R-:W3:Y:S01]  /*33ba0*/  LDL.LU R9, [R1+0x318] ;  /* 0x0003180001097983 */ /* 0x000ee20000300800 */
        /* <DEDUP_REMOVED lines=9> */
[----:B----4-:R-:W-:-:S04]  /*33c40*/  IADD3 R214, P3, R214, UR4, RZ ;  /* 0x00000004d6d67c10 */ /* 0x010fc8000ff7e0ff */
[----:B------:R-:W-:Y:S01]  /*33c50*/  IADD3.X R215, R215, UR6, RZ, P3, !PT ;  /* 0x00000006d7d77c10 */ /* 0x000fe20009ffe4ff */
[----:B------:R-:W-:Y:S01]  /*33c60*/  STL [R1+0x148], R214 ;  /* 0x000148d601007387 */ /* 0x000fe20000100800 */
[----:B------:R-:W-:-:S03]  /*33c70*/  MOV R4, R214 ;  /* 0x000000d600047202 */ /* 0x000fc60000000f00 */
[----:B------:R-:W-:Y:S01]  /*33c80*/  IMAD.MOV.U32 R5, RZ, RZ, R215 ;  /* 0x000000ffff057224 */ /* 0x000fe200078e00d7 */
[----:B------:R1:W-:Y:S04]  /*33c90*/  STL [R1+0x144], R215 ;  /* 0x000144d701007387 */ /* 0x0003e80000100800 */
[----:B------:R4:W-:Y:S01]  /*33ca0*/  LDGSTS.E [R2+0x400c], desc[UR8][R4.64], P1 ;  /* 0x0400c00004027fae */ /* 0x0009e20008921848 */
[----:B---3--:R-:W-:-:S04]  /*33cb0*/  IADD3 R7, P4, R7, UR4, RZ ;  /* 0x0000000407077c10 */ /* 0x008fc8000ff9e0ff */
[----:B------:R-:W-:Y:S01]  /*33cc0*/  IADD3.X R212, R212, UR6, RZ, P4, !PT ;  /* 0x00000006d4d47c10 */ /* 0x000fe2000a7fe4ff */
[----:B------:R-:W-:Y:S01]  /*33cd0*/  STL [R1+0x310], R7 ;  /* 0x0003100701007387 */ /* 0x000fe20000100800 */
[----:B----4-:R-:W-:-:S03]  /*33ce0*/  IMAD.MOV.U32 R4, RZ, RZ, R7 ;  /* 0x000000ffff047224 */ /* 0x010fc600078e0007 */
[----:B------:R3:W-:Y:S01]  /*33cf0*/  STL [R1+0x30c], R212 ;  /* 0x00030cd401007387 */ /* 0x0007e20000100800 */
[----:B------:R-:W-:-:S03]  /*33d00*/  MOV R5, R212 ;  /* 0x000000d400057202 */ /* 0x000fc60000000f00 */
[----:B-1----:R-:W4:Y:S04]  /*33d10*/  LDL.LU R215, [R1+0x324] ;  /* 0x0003240001d77983 */ /* 0x002f280000300800 */
[----:B------:R-:W4:Y:S04]  /*33d20*/  LDL.LU R214, [R1+0x328] ;  /* 0x0003280001d67983 */ /* 0x000f280000300800 */
        /* <DEDUP_REMOVED lines=10> */
[----:B------:R-:W-:-:S03]  /*33dd0*/  IMAD.MOV.U32 R4, RZ, RZ, R9 ;  /* 0x000000ffff047224 */ /* 0x000fc600078e0009 */
[----:B------:R-:W-:Y:S01]  /*33de0*/  IMAD.MOV.U32 R5, RZ, RZ, R213 ;  /* 0x000000ffff057224 */ /* 0x000fe200078e00d5 */
[----:B--2---:R-:W-:Y:S01]  /*33df0*/  IADD3 R3, P4, R3, UR4, RZ ;  /* 0x0000000403037c10 */ /* 0x004fe2000ff9e0ff */
[----:B------:R1:W-:Y:S03]  /*33e00*/  STL [R1+0x314], R213 ;  /* 0x000314d501007387 */ /* 0x0003e60000100800 */
[----:B------:R-:W-:Y:S01]  /*33e10*/  IADD3.X R8, R8, UR6, RZ, P4, !PT ;  /* 0x0000000608087c10 */ /* 0x000fe2000a7fe4ff */
[----:B------:R-:W-:Y:S04]  /*33e20*/  STL [R1+0x320], R3 ;  /* 0x0003200301007387 */ /* 0x000fe80000100800 */
[----:B------:R2:W-:Y:S04]  /*33e30*/  STL [R1+0x31c], R8 ;  /* 0x00031c0801007387 */ /* 0x0005e80000100800 */
[----:B-1----:R-:W3:Y:S04]  /*33e40*/  LDL.LU R213, [R1+0x334] ;  /* 0x0003340001d57983 */ /* 0x002ee80000300800 */
[----:B------:R1:W-:Y:S04]  /*33e50*/  LDGSTS.E [R2+0xc000], desc[UR8][R4.64], P2 ;  /* 0x0c00000004027fae */ /* 0x0003e80009121848 */
[----:B------:R-:W3:Y:S01]  /*33e60*/  LDL.LU R9, [R1+0x338] ;  /* 0x0003380001097983 */ /* 0x000ee20000300800 */
[----:B-1----:R-:W-:Y:S01]  /*33e70*/  IMAD.MOV.U32 R5, RZ, RZ, R8 ;  /* 0x000000ffff057224 */ /* 0x002fe200078e0008 */
[----:B------:R-:W-:-:S02]  /*33e80*/  MOV R4, R3 ;  /* 0x0000000300047202 */ /* 0x000fc40000000f00 */
        /* <DEDUP_REMOVED lines=8> */
[----:B------:R-:W-:Y:S02]  /*33f10*/  IADD3.X R215, R215, UR6, RZ, P3, !PT ;  /* 0x00000006d7d77c10 */ /* 0x000fe40009ffe4ff */
[----:B---3--:R-:W-:Y:S01]  /*33f20*/  IADD3 R7, P4, R7, UR4, RZ ;  /* 0x0000000407077c10 */ /* 0x008fe2000ff9e0ff */
[----:B------:R-:W-:Y:S03]  /*33f30*/  STL [R1+0x328], R214 ;  /* 0x000328d601007387 */ /* 0x000fe60000100800 */
[----:B------:R-:W-:Y:S01]  /*33f40*/  IADD3.X R212, R212, UR6, RZ, P4, !PT ;  /* 0x00000006d4d47c10 */ /* 0x000fe2000a7fe4ff */
[----:B------:R1:W-:Y:S01]  /*33f50*/  STL [R1+0x324], R215 ;  /* 0x000324d701007387 */ /* 0x0003e20000100800 */
[----:B------:R-:W-:Y:S01]  /*33f60*/  IMAD.MOV.U32 R4, RZ, RZ, R214 ;  /* 0x000000ffff047224 */ /* 0x000fe200078e00d6 */
[----:B------:R-:W-:Y:S02]  /*33f70*/  MOV R5, R215 ;  /* 0x000000d700057202 */ /* 0x000fe40000000f00 */
        /* <DEDUP_REMOVED lines=17> */
[----:B------:R-:W-:Y:S02]  /*34090*/  MOV R4, R9 ;  /* 0x0000000900047202 */ /* 0x000fe40000000f00 */
[----:B--2---:R-:W-:Y:S01]  /*340a0*/  IADD3 R3, P4, R3, UR4, RZ ;  /* 0x0000000403037c10 */ /* 0x004fe2000ff9e0ff */
[----:B------:R-:W-:-:S03]  /*340b0*/  IMAD.MOV.U32 R5, RZ, RZ, R213 ;  /* 0x000000ffff057224 */ /* 0x000fc600078e00d5 */
[----:B------:R-:W-:Y:S01]  /*340c0*/  IADD3.X R8, R8, UR6, RZ, P4, !PT ;  /* 0x0000000608087c10 */ /* 0x000fe2000a7fe4ff */
[----:B------:R1:W-:Y:S04]  /*340d0*/  STL [R1+0x334], R213 ;  /* 0x000334d501007387 */ /* 0x0003e80000100800 */
[----:B------:R-:W-:Y:S04]  /*340e0*/  STL [R1+0x340], R3 ;  /* 0x0003400301007387 */ /* 0x000fe80000100800 */
[----:B------:R2:W-:Y:S04]  /*340f0*/  STL [R1+0x33c], R8 ;  /* 0x00033c0801007387 */ /* 0x0005e80000100800 */
[----:B-1----:R-:W3:Y:S04]  /*34100*/  LDL.LU R213, [R1+0x514] ;  /* 0x0005140001d57983 */ /* 0x002ee80000300800 */
[----:B------:R1:W-:Y:S04]  /*34110*/  LDGSTS.E [R2+0xc008], desc[UR8][R4.64], P2 ;  /* 0x0c00800004027fae */ /* 0x0003e80009121848 */
[----:B------:R-:W3:Y:S01]  /*34120*/  LDL.LU R9, [R1+0x518] ;  /* 0x0005180001097983 */ /* 0x000ee20000300800 */
[----:B-1----:R-:W-:Y:S01]  /*34130*/  MOV R5, R8 ;  /* 0x0000000800057202 */ /* 0x002fe20000000f00 */
[----:B------:R-:W-:-:S02]  /*34140*/  IMAD.MOV.U32 R4, RZ, RZ, R3 ;  /* 0x000000ffff047224 */ /* 0x000fc400078e0003 */
        /* <DEDUP_REMOVED lines=9> */
[----:B------:R-:W-:Y:S01]  /*341e0*/  IMAD.MOV.U32 R4, RZ, RZ, R214 ;  /* 0x000000ffff047224 */ /* 0x000fe200078e00d6 */
[----:B------:R-:W-:Y:S03]  /*341f0*/  STL [R1+0x348], R214 ;  /* 0x000348d601007387 */ /* 0x000fe60000100800 */
[----:B------:R-:W-:Y:S01]  /*34200*/  IMAD.MOV.U32 R5, RZ, RZ, R215 ;  /* 0x000000ffff057224 */ /* 0x000fe200078e00d7 */
[----:B------:R1:W-:Y:S04]  /*34210*/  STL [R1+0x344], R215 ;  /* 0x000344d701007387 */ /* 0x0003e80000100800 */
[----:B------:R4:W-:Y:S01]  /*34220*/  LDGSTS.E [R2+0xc00c], desc[UR8][R4.64], P1 ;  /* 0x0c00c00004027fae */ /* 0x0009e20008921848 */
[----:B---3--:R-:W-:-:S04]  /*34230*/  IADD3 R7, P4, R7, UR4, RZ ;  /* 0x0000000407077c10 */ /* 0x008fc8000ff9e0ff */
[----:B------:R-:W-:Y:S01]  /*34240*/  IADD3.X R212, R212, UR6, RZ, P4, !PT ;  /* 0x00000006d4d47c10 */ /* 0x000fe2000a7fe4ff */
[----:B------:R-:W-:Y:S01]  /*34250*/  STL [R1+0x510], R7 ;  /* 0x0005100701007387 */ /* 0x000fe20000100800 */
[----:B----4-:R-:W-:-:S03]  /*34260*/  MOV R4, R7 ;  /* 0x0000000700047202 */ /* 0x010fc60000000f00 */
[----:B------:R3:W-:Y:S01]  /*34270*/  STL [R1+0x50c], R212 ;  /* 0x00050cd401007387 */ /* 0x0007e20000100800 */
[----:B------:R-:W-:-:S03]  /*34280*/  IMAD.MOV.U32 R5, RZ, RZ, R212 ;  /* 0x000000ffff057224 */ /* 0x000fc600078e00d4 */
        /* <DEDUP_REMOVED lines=20> */
[----:B-1----:R-:W3:Y:S04]  /*343d0*/  LDL.LU R213, [R1+0x534] ;  /* 0x0005340001d57983 */ /* 0x002ee80000300800 */
[----:B------:R-:W3:Y:S01]  /*343e0*/  LDL.LU R9, [R1+0x538] ;  /* 0x0005380001097983 */ /* 0x000ee20000300800 */
[----:B--2---:R-:W-:-:S02]  /*343f0*/  IMAD.MOV.U32 R5, RZ, RZ, R8 ;  /* 0x000000ffff057224 */ /* 0x004fc400078e0008 */
[----:B------:R-:W-:Y:S01]  /*34400*/  IMAD.MOV.U32 R4, RZ, RZ, R3 ;  /* 0x000000ffff047224 */ /* 0x000fe200078e0003 */
[----:B------:R-:W2:Y:S04]  /*34410*/  LDL.LU R8, [R1+0x53c] ;  /* 0x00053c0001087983 */ /* 0x000ea80000300800 */
        /* <DEDUP_REMOVED lines=12> */
[----:B------:R-:W-:Y:S01]  /*344e0*/  MOV R4, R214 ;  /* 0x000000d600047202 */ /* 0x000fe20000000f00 */
[----:B------:R-:W-:Y:S02]  /*344f0*/  IMAD.MOV.U32 R5, RZ, RZ, R215 ;  /* 0x000000ffff057224 */ /* 0x000fe400078e00d7 */
[----:B------:R-:W-:Y:S04]  /*34500*/  STL [R1+0x530], R7 ;  /* 0x0005300701007387 */ /* 0x000fe80000100800 */
[----:B------:R3:W-:Y:S04]  /*34510*/  STL [R1+0x52c], R212 ;  /* 0x00052cd401007387 */ /* 0x0007e80000100800 */
[----:B-1----:R-:W4:Y:S04]  /*34520*/  LDL.LU R215, [R1+0x544] ;  /* 0x0005440001d77983 */ /* 0x002f280000300800 */
[----:B------:R-:W4:Y:S04]  /*34530*/  LDL.LU R214, [R1+0x548] ;  /* 0x0005480001d67983 */ /* 0x000f280000300800 */
[----:B------:R1:W-:Y:S02]  /*34540*/  LDGSTS.E [R2+0x14004], desc[UR8][R4.64], P1 ;  /* 0x1400400004027fae */ /* 0x0003e40008921848 */
[----:B-1----:R-:W-:Y:S01]  /*34550*/  MOV R5, R212 ;  /* 0x000000d400057202 */ /* 0x002fe20000000f00 */
        /* <DEDUP_REMOVED lines=13> */
[----:B------:R-:W-:Y:S01]  /*34630*/  IADD3.X R8, R8, UR6, RZ, P4, !PT ;  /* 0x0000000608087c10 */ /* 0x000fe2000a7fe4ff */
        /* <DEDUP_REMOVED lines=18> */
[----:B------:R-:W-:-:S03]  /*34760*/  IMAD.MOV.U32 R4, RZ, RZ, R214 ;  /* 0x000000ffff047224 */ /* 0x000fc600078e00d6 */
[----:B------:R-:W-:Y:S01]  /*34770*/  MOV R5, R215 ;  /* 0x000000d700057202 */ /* 0x000fe20000000f00 */
[----:B------:R-:W-:Y:S04]  /*34780*/  STL [R1+0x548], R214 ;  /* 0x000548d601007387 */ /* 0x000fe80000100800 */
[----:B------:R-:W-:Y:S04]  /*34790*/  STL [R1+0x544], R215 ;  /* 0x000544d701007387 */ /* 0x000fe80000100800 */
[----:B------:R1:W-:Y:S01]  /*347a0*/  LDGSTS.E [R2+0x1400c], desc[UR8][R4.64], P1 ;  /* 0x1400c00004027fae */ /* 0x0003e20008921848 */
[----:B---3--:R-:W-:-:S04]  /*347b0*/  IADD3 R7, P4, R7, UR4, RZ ;  /* 0x0000000407077c10 */ /* 0x008fc8000ff9e0ff */
[----:B------:R-:W-:Y:S01]  /*347c0*/  IADD3.X R212, R212, UR6, RZ, P4, !PT ;  /* 0x00000006d4d47c10 */ /* 0x000fe2000a7fe4ff */
[----:B------:R-:W-:Y:S01]  /*347d0*/  STL [R1+0x710], R7 ;  /* 0x0007100701007387 */ /* 0x000fe20000100800 */
[----:B-1----:R-:W-:-:S03]  /*347e0*/  IMAD.MOV.U32 R4, RZ, RZ, R7 ;  /* 0x000000ffff047224 */ /* 0x002fc600078e0007 */
[----:B------:R1:W-:Y:S01]  /*347f0*/  STL [R1+0x70c], R212 ;  /* 0x00070cd401007387 */ /* 0x0003e20000100800 */
[----:B------:R-:W-:Y:S01]  /*34800*/  IMAD.MOV.U32 R5, RZ, RZ, R212 ;  /* 0x000000ffff057224 */ /* 0x000fe200078e00d4 */
[----:B------:R-:W-:-:S04]  /*34810*/  ISETP.GT.AND P1, PT, R0, 0x71, PT ;  /* 0x000000710000780c */ /* 0x000fc80003f24270 */
[----:B------:R3:W-:Y:S04]  /*34820*/  LDGSTS.E [R2+0x18000], desc[UR8][R4.64], P2 ;  /* 0x1800000004027fae */ /* 0x0007e80009121848 */
[----:B-1----:R-:W4:Y:S04]  /*34830*/  LDL.LU R212, [R1+0x724] ;  /* 0x0007240001d47983 */ /* 0x002f280000300800 */
[----:B------:R-:W4:Y:S04]  /*34840*/  LDL.LU R7, [R1+0x728] ;  /* 0x0007280001077983 */ /* 0x000f280000300800 */
[----:B------:R-:W4:Y:S04]  /*34850*/  LDL.LU R215, [R1+0x72c] ;  /* 0x00072c0001d77983 */ /* 0x000f280000300800 */
[----:B------:R-:W4:Y:S01]  /*34860*/  LDL.LU R214, [R1+0x730] ;  /* 0x0007300001d67983 */ /* 0x000f220000300800 */
[----:B---3--:R-:W-:-:S04]  /*34870*/  SEL R4, RZ, 0x4, !P1 ;  /* 0x00000004ff047807 */ /* 0x008fc80004800000 */
[----:B------:R-:W-:-:S04]  /*34880*/  SEL R4, R4, RZ, !P0 ;  /* 0x000000ff04047207 */ /* 0x000fc80004000000 */
[----:B------:R-:W-:Y:S02]  /*34890*/  ISETP.NE.U32.AND P1, PT, R4, RZ, PT ;  /* 0x000000ff0400720c */ /* 0x000fe40003f25070 */
[----:B------:R-:W-:-:S04]  /*348a0*/  IADD3 R9, P3, R9, UR4, RZ ;  /* 0x0000000409097c10 */ /* 0x000fc8000ff7e0ff */
[----:B------:R-:W-:Y:S02]  /*348b0*/  IADD3.X R213, R213, UR6, RZ, P3, !PT ;  /* 0x00000006d5d57c10 */ /* 0x000fe40009ffe4ff */
[----:B------:R-:W-:Y:S01]  /*348c0*/  MOV R4, R9 ;  /* 0x0000000900047202 */ /* 0x000fe20000000f00 */
[----:B------:R-:W-:Y:S02]  /*348d0*/  STL [R1+0x718], R9 ;  /* 0x0007180901007387 */ /* 0x000fe40000100800 */
[----:B------:R-:W-:Y:S02]  /*348e0*/  IMAD.MOV.U32 R5, RZ, RZ, R213 ;  /* 0x000000ffff057224 */ /* 0x000fe400078e00d5 */
[----:B------:R1:W-:Y:S04]  /*348f0*/  STL [R1+0x714], R213 ;  /* 0x000714d501007387 */ /* 0x0003e80000100800 */
[----:B------:R3:W-:Y:S01]  /*34900*/  LDGSTS.E [R2+0x1c000], desc[UR8][R4.64], P2 ;  /* 0x1c00000004027fae */ /* 0x0007e20009121848 */
[----:B--2---:R-:W-:-:S04]  /*34910*/  IADD3 R3, P4, R3, UR4, RZ ;  /* 0x0000000403037c10 */ /* 0x004fc8000ff9e0ff */
[----:B------:R-:W-:Y:S01]  /*34920*/  IADD3.X R8, R8, UR6, RZ, P4, !PT ;  /* 0x0000000608087c10 */ /* 0x000fe2000a7fe4ff */
[----:B------:R-:W-:Y:S03]  /*34930*/  STL [R1+0x720], R3 ;  /* 0x0007200301007387 */ /* 0x000fe60000100800 */
[----:B---3--:R-:W-:Y:S01]  /*34940*/  MOV R5, R8 ;  /* 0x0000000800057202 */ /* 0x008fe20000000f00 */
[----:B------:R2:W-:Y:S04]  /*34950*/  STL [R1+0x71c], R8 ;  /* 0x00071c0801007387 */ /* 0x0005e80000100800 */
[----:B-1----:R-:W3:Y:S04]  /*34960*/  LDL.LU R213, [R1+0x734] ;  /* 0x0007340001d57983 */ /* 0x002ee80000300800 */
[----:B--2---:R-:W2:Y:S01]  /*34970*/  LDL.LU R8, [R1+0x738] ;  /* 0x0007380001087983 */ /* 0x004ea20000300800 */
[----:B------:R-:W-:Y:S01]  /*34980*/  IMAD.MOV.U32 R4, RZ, RZ, R3 ;  /* 0x000000ffff047224 */ /* 0x000fe200078e0003 */
[----:B------:R-:W-:-:S02]  /*34990*/  ISETP.GT.AND P2, PT, R0, 0x72, PT ;  /* 0x000000720000780c */ /* 0x000fc40003f44270 */
        /* <DEDUP_REMOVED lines=9> */
[----:B------:R-:W-:Y:S02]  /*34a30*/  STL [R1+0x728], R7 ;  /* 0x0007280701007387 */ /* 0x000fe40000100800 */
[----:B------:R-:W-:Y:S01]  /*34a40*/  IMAD.MOV.U32 R5, RZ, RZ, R212 ;  /* 0x000000ffff057224 */ /* 0x000fe200078e00d4 */
[----:B------:R-:W-:Y:S01]  /*34a50*/  IADD3.X R215, R215, UR6, RZ, P4, !PT ;  /* 0x00000006d7d77c10 */ /* 0x000fe2000a7fe4ff */
[----:B------:R1:W-:Y:S01]  /*34a60*/  STL [R1+0x724], R212 ;  /* 0x000724d401007387 */ /* 0x0003e20000100800 */
[----:B------:R-:W-:-:S03]  /*34a70*/  IMAD.MOV.U32 R4, RZ, RZ, R7 ;  /* 0x000000ffff047224 */ /* 0x000fc600078e0007 */
[----:B------:R-:W-:Y:S04]  /*34a80*/  STL [R1+0x730], R214 ;  /* 0x000730d601007387 */ /* 0x000fe80000100800 */
[----:B------:R4:W-:Y:S04]  /*34a90*/  LDGSTS.E [R2+0x1c004], desc[UR8][R4.64], P1 ;  /* 0x1c00400004027fae */ /* 0x0009e80008921848 */
[----:B-1----:R-:W3:Y:S04]  /*34aa0*/  LDL.LU R212, [R1+0x73c] ;  /* 0x00073c0001d47983 */ /* 0x002ee80000300800 */
[----:B------:R-:W-:Y:S04]  /*34ab0*/  STL [R1+0x72c], R215 ;  /* 0x00072cd701007387 */ /* 0x000fe80000100800 */
[----:B------:R-:W3:Y:S01]  /*34ac0*/  LDL.LU R7, [R1+0x744] ;  /* 0x0007440001077983 */ /* 0x000ee20000300800 */
[----:B----4-:R-:W-:Y:S01]  /*34ad0*/  MOV R4, R214 ;  /* 0x000000d600047202 */ /* 0x010fe20000000f00 */
        /* <DEDUP_REMOVED lines=9> */
[----:B------:R-:W-:Y:S02]  /*34b70*/  IMAD.MOV.U32 R4, RZ, RZ, R8 ;  /* 0x000000ffff047224 */ /* 0x000fe400078e0008 */
[----:B------:R-:W-:Y:S01]  /*34b80*/  MOV R5, R213 ;  /* 0x000000d500057202 */ /* 0x000fe20000000f00 */
[----:B------:R1:W-:Y:S04]  /*34b90*/  STL [R1+0x734], R213 ;  /* 0x000734d501007387 */ /* 0x0003e80000100800 */
[----:B------:R2:W-:Y:S04]  /*34ba0*/  LDGSTS.E [R2+0x1c008], desc[UR8][R4.64], P2 ;  /* 0x1c00800004027fae */ /* 0x0005e80009121848 */
[----:B-1----:R-:W3:Y:S04]  /*34bb0*/  LDL.LU R213, [R1+0x14c] ;  /* 0x00014c0001d57983 */ /* 0x002ee80000300800 */
[----:B------:R-:W4:Y:S01]  /*34bc0*/  LDL.LU R8, [R1+0x150] ;  /* 0x0001500001087983 */ /* 0x000f220000300800 */
[----:B------:R-:W-:-:S02]  /*34bd0*/  IADD3 R9, P2, R9, UR4, RZ ;  /* 0x0000000409097c10 */ /* 0x000fc4000ff5e0ff */
[----:B------:R-:W-:-:S03]  /*34be0*/  IADD3 R3, P3, R3, UR4, RZ ;  /* 0x0000000403037c10 */ /* 0x000fc6000ff7e0ff */
[----:B------:R-:W-:Y:S01]  /*34bf0*/  STL [R1+0x740], R9 ;  /* 0x0007400901007387 */ /* 0x000fe20000100800 */
[----:B--2---:R-:W-:Y:S01]  /*34c00*/  IMAD.MOV.U32 R4, RZ, RZ, R9 ;  /* 0x000000ffff047224 */ /* 0x004fe200078e0009 */
[----:B------:R-:W-:-:S05]  /*34c10*/  IADD3.X R212, R212, UR6, RZ, P2, !PT ;  /* 0x00000006d4d47c10 */ /* 0x000fca00097fe4ff */
[----:B------:R-:W-:Y:S01]  /*34c20*/  IMAD.MOV.U32 R5, RZ, RZ, R212 ;  /* 0x000000ffff057224 */ /* 0x000fe200078e00d4 */
[----:B------:R-:W-:Y:S01]  /*34c30*/  IADD3.X R7, R7, UR6, RZ, P3, !PT ;  /* 0x0000000607077c10 */ /* 0x000fe20009ffe4ff */
        /* <DEDUP_REMOVED lines=9> */
[----:B------:R-:W2:Y:S04]  /*34cd0*/  LDL.LU R3, [R1+0x160] ;  /* 0x0001600001037983 */ /* 0x000ea80000300800 */
[----:B------:R1:W-:Y:S01]  /*34ce0*/  LDGSTS.E [R2+0x1c00c], desc[UR8][R4.64], P1 ;  /* 0x1c00c00004027fae */ /* 0x0003e20008921848 */
[----:B------:R-:W-:-:S04]  /*34cf0*/  ISETP.GT.AND P1, PT, R0, 0x14, PT ;  /* 0x000000140000780c */ /* 0x000fc80003f24270 */
[----:B-1----:R-:W-:Y:S02]  /*34d00*/  SEL R2, RZ, 0x4, !P1 ;  /* 0x00000004ff027807 */ /* 0x002fe40004800000 */
[----:B----4-:R-:W-:-:S04]  /*34d10*/  IADD3 R8, P1, R8, UR4, RZ ;  /* 0x0000000408087c10 */ /* 0x010fc8000ff3e0ff */
[----:B---3--:R-:W-:Y:S01]  /*34d20*/  IADD3.X R213, R213, UR6, RZ, P1, !PT ;  /* 0x00000006d5d57c10 */ /* 0x008fe20008ffe4ff */
[----:B------:R-:W-:Y:S04]  /*34d30*/  STL [R1+0x150], R8 ;  /* 0x0001500801007387 */ /* 0x000fe80000100800 */
[----:B------:R1:W-:Y:S01]  /*34d40*/  STL [R1+0x14c], R213 ;  /* 0x00014cd501007387 */ /* 0x0003e20000100800 */
[----:B------:R-:W-:-:S03]  /*34d50*/  IMAD.MOV.U32 R5, RZ, RZ, R213 ;  /* 0x000000ffff057224 */ /* 0x000fc600078e00d5 */
[----:B------:R-:W3:Y:S01]  /*34d60*/  LDL.LU R215, [R1+0x164] ;  /* 0x0001640001d77983 */ /* 0x000ee20000300800 */
[----:B------:R-:W-:-:S03]  /*34d70*/  MOV R4, R8 ;  /* 0x0000000800047202 */ /* 0x000fc60000000f00 */
[----:B------:R-:W4:Y:S04]  /*34d80*/  LDL.LU R214, [R1+0x168] ;  /* 0x0001680001d67983 */ /* 0x000f280000300800 */
[----:B-1----:R-:W3:Y:S04]  /*34d90*/  LDL.LU R213, [R1+0x16c] ;  /* 0x00016c0001d57983 */ /* 0x002ee80000300800 */
[----:B------:R-:W3:Y:S01]  /*34da0*/  LDL.LU R8, [R1+0x170] ;  /* 0x0001700001087983 */ /* 0x000ee20000300800 */
[----:B------:R-:W-:-:S04]  /*34db0*/  SEL R2, R2, RZ, !P0 ;  /* 0x000000ff02027207 */ /* 0x000fc80004000000 */
[----:B------:R-:W-:Y:S02]  /*34dc0*/  ISETP.NE.U32.AND P2, PT, R2, RZ, PT ;  /* 0x000000ff0200720c */ /* 0x000fe40003f45070 */
[----:B------:R-:W-:Y:S02]  /*34dd0*/  LOP3.LUT R2, R6, 0x50, RZ, 0x3c, !PT ;  /* 0x0000005006027812 */ /* 0x000fe400078e3cff */
[----:B------:R-:W-:-:S03]  /*34de0*/  ISETP.GT.AND P1, PT, R0, 0x15, PT ;  /* 0x000000150000780c */ /* 0x000fc60003f24270 */
[----:B------:R-:W-:-:S06]  /*34df0*/  VIADD R2, R2, UR16 ;  /* 0x0000001002027c36 */ /* 0x000fcc0008000000 */
[----:B------:R1:W-:Y:S02]  /*34e00*/  LDGSTS.E [R2], desc[UR8][R4.64], P2 ;  /* 0x0000000004027fae */ /* 0x0003e40009121848 */
        /* <DEDUP_REMOVED lines=23> */
[----:B------:R-:W-:Y:S02]  /*34f80*/  SEL R4, R4, RZ, !P0 ;  /* 0x000000ff04047207 */ /* 0x000fe40004000000 */
[----:B----4-:R-:W-:-:S04]  /*34f90*/  IADD3 R214, P3, R214, UR4, RZ ;  /* 0x00000004d6d67c10 */ /* 0x010fc8000ff7e0ff */
[----:B---3--:R-:W-:Y:S02]  /*34fa0*/  IADD3.X R215, R215, UR6, RZ, P3, !PT ;  /* 0x00000006d7d77c10 */ /* 0x008fe40009ffe4ff */
[----:B------:R-:W-:Y:S01]  /*34fb0*/  IADD3 R8, P4, R8, UR4, RZ ;  /* 0x0000000408087c10 */ /* 0x000fe2000ff9e0ff */
[----:B------:R-:W-:Y:S01]  /*34fc0*/  STL [R1+0x168], R214 ;  /* 0x000168d601007387 */ /* 0x000fe20000100800 */
[----:B------:R-:W-:Y:S02]  /*34fd0*/  ISETP.NE.U32.AND P2, PT, R4, RZ, PT ;  /* 0x000000ff0400720c */ /* 0x000fe40003f45070 */
[----:B------:R-:W-:Y:S01]  /*34fe0*/  IADD3.X R213, R213, UR6, RZ, P4, !PT ;  /* 0x00000006d5d57c10 */ /* 0x000fe2000a7fe4ff */
[----:B------:R-:W-:Y:S01]  /*34ff0*/  IMAD.MOV.U32 R5, RZ, RZ, R215 ;  /* 0x000000ffff057224 */ /* 0x000fe200078e00d7 */
[----:B------:R-:W-:Y:S01]  /*35000*/  MOV R4, R214 ;  /* 0x000000d600047202 */ /* 0x000fe20000000f00 */
[----:B------:R1:W-:Y:S04]  /*35010*/  STL [R1+0x164], R215 ;  /* 0x000164d701007387 */ /* 0x0003e80000100800 */
[----:B------:R-:W-:Y:S04]  /*35020*/  STL [R1+0x170], R8 ;  /* 0x0001700801007387 */ /* 0x000fe80000100800 */
[----:B------:R3:W-:Y:S04]  /*35030*/  STL [R1+0x16c], R213 ;  /* 0x00016cd501007387 */ /* 0x0007e80000100800 */
[----:B-1----:R-:W4:Y:S04]  /*35040*/  LDL.LU R215, [R1+0x184] ;  /* 0x0001840001d77983 */ /* 0x002f280000300800 */
[----:B------:R1:W-:Y:S04]  /*35050*/  LDGSTS.E [R2+0x4004], desc[UR8][R4.64], P1 ;  /* 0x0400400004027fae */ /* 0x0003e80008921848 */
[----:B------:R-:W4:Y:S01]  /*35060*/  LDL.LU R214, [R1+0x188] ;  /* 0x0001880001d67983 */ /* 0x000f220000300800 */
[----:B-1----:R-:W-:Y:S01]  /*35070*/  MOV R5, R213 ;  /* 0x000000d500057202 */ /* 0x002fe20000000f00 */
[----:B------:R-:W-:-:S02]  /*35080*/  IMAD.MOV.U32 R4, RZ, RZ, R8 ;  /* 0x000000ffff047224 */ /* 0x000fc400078e0008 */
        /* <DEDUP_REMOVED lines=27> */
[----:B------:R-:W-:Y:S02]  /*35240*/  SEL R4, R4, RZ, !P0 ;  /* 0x000000ff04047207 */ /* 0x000fe40004000000 */
[----:B----4-:R-:W-:-:S04]  /*35250*/  IADD3 R214, P3, R214, UR4, RZ ;  /* 0x00000004d6d67c10 */ /* 0x010fc8000ff7e0ff */
[----:B------:R-:W-:Y:S02]  /*35260*/  IADD3.X R215, R215, UR6, RZ, P3, !PT ;  /* 0x00000006d7d77c10 */ /* 0x000fe40009ffe4ff */
[----:B------:R-:W-:Y:S01]  /*35270*/  ISETP.NE.U32.AND P2, PT, R4, RZ, PT ;  /* 0x000000ff0400720c */ /* 0x000fe20003f45070 */
[----:B------:R-:W-:Y:S01]  /*35280*/  IMAD.MOV.U32 R4, RZ, RZ, R214 ;  /* 0x000000ffff047224 */ /* 0x000fe200078e00d6 */
[----:B------:R-:W-:Y:S02]  /*35290*/  MOV R5, R215 ;  /* 0x000000d700057202 */ /* 0x000fe40000000f00 */
[----:B---3--:R-:W-:Y:S01]  /*352a0*/  IADD3 R8, P4, R8, UR4, RZ ;  /* 0x0000000408087c10 */ /* 0x008fe2000ff9e0ff */
[----:B------:R-:W-:Y:S03]  /*352b0*/  STL [R1+0x188], R214 ;  /* 0x000188d601007387 */ /* 0x000fe60000100800 */
        /* <DEDUP_REMOVED lines=43> */
[----:B---3--:R-:W-:Y:S01]  /*35570*/  IADD3.X R213, R213, UR6, RZ, P4, !PT ;  /* 0x00000006d5d57c10 */ /* 0x008fe2000a7fe4ff */
[----:B------:R-:W-:Y:S02]  /*35580*/  IMAD.MOV.U32 R4, RZ, RZ, R214 ;  /* 0x000000ffff047224 */ /* 0x000fe400078e00d6 */
[----:B------:R-:W-:Y:S01]  /*35590*/  STL [R1+0x370], R8 ;  /* 0x0003700801007387 */ /* 0x000fe20000100800 */
[----:B------:R-:W-:-:S03]  /*355a0*/  IMAD.MOV.U32 R5, RZ, RZ, R215 ;  /* 0x000000ffff057224 */ /* 0x000fc600078e00d7 */
        /* <DEDUP_REMOVED lines=37> */
[----:B------:R-:W-:Y:S01]  /*35800*/  STL [R1+0x388], R214 ;  /* 0x000388d601007387 */ /* 0x000fe20000100800 */
[----:B------:R-:W-:Y:S01]  /*35810*/  MOV R4, R214 ;  /* 0x000000d600047202 */ /* 0x000fe20000000f00 */
[----:B------:R-:W-:Y:S02]  /*35820*/  IMAD.MOV.U32 R5, RZ, RZ, R215 ;  /* 0x000000ffff057224 */ /* 0x000fe400078e00d7 */
        /* <DEDUP_REMOVED lines=70> */
[----:B------:R2:W-:Y:S04]  /*35c90*/  STL [R1+0x57c], R7 ;  /* 0x00057c0701007387 */ /* 0x0005e80000100800 */
[----:B-1----:R-:W3:Y:S04]  /*35ca0*/  LDL.LU R212, [R1+0x754] ;  /* 0x0007540001d47983 */ /* 0x002ee80000300800 */
[----:B------:R-:W3:Y:S04]  /*35cb0*/  LDL.LU R9, [R1+0x758] ;  /* 0x0007580001097983 */ /* 0x000ee80000300800 */
[----:B------:R1:W-:Y:S02]  /*35cc0*/  LDGSTS.E [R2+0x14008], desc[UR8][R4.64], P2 ;  /* 0x1400800004027fae */ /* 0x0003e40009121848 */
[----:B-1----:R-:W-:Y:S01]  /*35cd0*/  MOV R5, R7 ;  /* 0x0000000700057202 */ /* 0x002fe20000000f00 */
        /* <DEDUP_REMOVED lines=10> */
[----:B------:R-:W-:Y:S02]  /*35d80*/  IMAD.MOV.U32 R4, RZ, RZ, R214 ;  /* 0x000000ffff047224 */ /* 0x000fe400078e00d6 */
[----:B------:R-:W-:Y:S01]  /*35d90*/  IMAD.MOV.U32 R5, RZ, RZ, R215 ;  /* 0x000000ffff057224 */ /* 0x000fe200078e00d7 */
[----:B------:R-:W-:Y:S04]  /*35da0*/  STL [R1+0x588], R214 ;  /* 0x000588d601007387 */ /* 0x000fe80000100800 */
[----:B------:R-:W-:Y:S04]  /*35db0*/  STL [R1+0x584], R215 ;  /* 0x000584d701007387 */ /* 0x000fe80000100800 */
[----:B------:R1:W-:Y:S01]  /*35dc0*/  LDGSTS.E [R2+0x1400c], desc[UR8][R4.64], P1 ;  /* 0x1400c00004027fae */ /* 0x0003e20008921848 */
[----:B---3--:R-:W-:-:S04]  /*35dd0*/  IADD3 R8, P4, R8, UR4, RZ ;  /* 0x0000000408087c10 */ /* 0x008fc8000ff9e0ff */
[----:B------:R-:W-:Y:S01]  /*35de0*/  IADD3.X R213, R213, UR6, RZ, P4, !PT ;  /* 0x00000006d5d57c10 */ /* 0x000fe2000a7fe4ff */
[----:B------:R-:W-:Y:S01]  /*35df0*/  STL [R1+0x750], R8 ;  /* 0x0007500801007387 */ /* 0x000fe20000100800 */
[----:B-1----:R-:W-:-:S03]  /*35e00*/  MOV R4, R8 ;  /* 0x0000000800047202 */ /* 0x002fc60000000f00 */
        /* <DEDUP_REMOVED lines=12> */
[----:B------:R-:W-:Y:S01]  /*35ed0*/  IADD3.X R212, R212, UR6, RZ, P3, !PT ;  /* 0x00000006d4d47c10 */ /* 0x000fe20009ffe4ff */
[----:B------:R-:W-:Y:S01]  /*35ee0*/  IMAD.MOV.U32 R4, RZ, RZ, R9 ;  /* 0x000000ffff047224 */ /* 0x000fe200078e0009 */
[----:B------:R-:W-:Y:S02]  /*35ef0*/  STL [R1+0x758], R9 ;  /* 0x0007580901007387 */ /* 0x000fe40000100800 */
[----:B------:R-:W-:Y:S02]  /*35f00*/  MOV R5, R212 ;  /* 0x000000d400057202 */ /* 0x000fe40000000f00 */
        /* <DEDUP_REMOVED lines=9> */
[----:B------:R-:W-:Y:S01]  /*35fa0*/  IMAD.MOV.U32 R4, RZ, RZ, R3 ;  /* 0x000000ffff047224 */ /* 0x000fe200078e0003 */
[----:B------:R-:W-:Y:S02]  /*35fb0*/  ISETP.GT.AND P2, PT, R0, 0x76, PT ;  /* 0x000000760000780c */ /* 0x000fe40003f44270 */
[----:B------:R-:W3:Y:S04]  /*35fc0*/  LDL.LU R9, [R1+0x780] ;  /* 0x0007800001097983 */ /* 0x000ee80000300800 */
[----:B------:R1:W-:Y:S04]  /*35fd0*/  LDGSTS.E [R2+0x18004], desc[UR8][R4.64], P1 ;  /* 0x1800400004027fae */ /* 0x0003e80008921848 */
[----:B------:R-:W3:Y:S01]  /*35fe0*/  LDL.LU R3, [R1+0x788] ;  /* 0x0007880001037983 */ /* 0x000ee20000300800 */
[----:B-1----:R-:W-:-:S04]  /*35ff0*/  SEL R4, RZ, 0x4, !P2 ;  /* 0x00000004ff047807 */ /* 0x002fc80005000000 */
[----:B------:R-:W-:-:S04]  /*36000*/  SEL R4, R4, RZ, !P0 ;  /* 0x000000ff04047207 */ /* 0x000fc80004000000 */
[----:B------:R-:W-:Y:S02]  /*36010*/  ISETP.NE.U32.AND P2, PT, R4, RZ, PT ;  /* 0x000000ff0400720c */ /* 0x000fe40003f45070 */
[----:B----4-:R-:W-:-:S04]  /*36020*/  IADD3 R8, P3, R8, UR4, RZ ;  /* 0x0000000408087c10 */ /* 0x010fc8000ff7e0ff */
[----:B------:R-:W-:Y:S01]  /*36030*/  IADD3.X R213, R213, UR6, RZ, P3, !PT ;  /* 0x00000006d5d57c10 */ /* 0x000fe20009ffe4ff */
[----:B------:R-:W-:Y:S01]  /*36040*/  STL [R1+0x768], R8 ;  /* 0x0007680801007387 */ /* 0x000fe20000100800 */
[----:B------:R-:W-:-:S03]  /*36050*/  IADD3 R214, P4, R214, UR4, RZ ;  /* 0x00000004d6d67c10 */ /* 0x000fc6000ff9e0ff */
[----:B------:R1:W-:Y:S01]  /*36060*/  STL [R1+0x764], R213 ;  /* 0x000764d501007387 */ /* 0x0003e20000100800 */
[----:B------:R-:W-:Y:S01]  /*36070*/  IMAD.MOV.U32 R5, RZ, RZ, R213 ;  /* 0x000000ffff057224 */ /* 0x000fe200078e00d5 */
[----:B------:R-:W-:Y:S02]  /*36080*/  IADD3.X R215, R215, UR6, RZ, P4, !PT ;  /* 0x00000006d7d77c10 */ /* 0x000fe4000a7fe4ff */
[----:B------:R-:W-:Y:S01]  /*36090*/  STL [R1+0x770], R214 ;  /* 0x000770d601007387 */ /* 0x000fe20000100800 */
[----:B------:R-:W-:-:S03]  /*360a0*/  MOV R4, R8 ;  /* 0x0000000800047202 */ /* 0x000fc60000000f00 */
[----:B-1----:R-:W4:Y:S04]  /*360b0*/  LDL.LU R213, [R1+0x77c] ;  /* 0x00077c0001d57983 */ /* 0x002f280000300800 */
[----:B------:R-:W-:Y:S04]  /*360c0*/  STL [R1+0x76c], R215 ;  /* 0x00076cd701007387 */ /* 0x000fe80000100800 */
[----:B------:R-:W4:Y:S04]  /*360d0*/  LDL.LU R8, [R1+0x784] ;  /* 0x0007840001087983 */ /* 0x000f280000300800 */
[----:B------:R1:W-:Y:S01]  /*360e0*/  LDGSTS.E [R2+0x1c004], desc[UR8][R4.64], P1 ;  /* 0x1c00400004027fae */ /* 0x0003e20008921848 */
[----:B------:R-:W-:Y:S01]  /*360f0*/  ISETP.GT.AND P1, PT, R0, 0x77, PT ;  /* 0x000000770000780c */ /* 0x000fe20003f24270 */
[----:B-1----:R-:W-:Y:S01]  /*36100*/  IMAD.MOV.U32 R4, RZ, RZ, R214 ;  /* 0x000000ffff047224 */ /* 0x002fe200078e00d6 */
[----:B------:R-:W-:-:S05]  /*36110*/  MOV R5, R215 ;  /* 0x000000d700057202 */ /* 0x000fca0000000f00 */
[----:B------:R1:W-:Y:S02]  /*36120*/  LDGSTS.E [R2+0x18008], desc[UR8][R4.64], P2 ;  /* 0x1800800004027fae */ /* 0x0003e40009121848 */
[----:B-1----:R-:W-:-:S04]  /*36130*/  SEL R4, RZ, 0x4, !P1 ;  /* 0x00000004ff047807 */ /* 0x002fc80004800000 */
[----:B------:R-:W-:-:S04]  /*36140*/  SEL R4, R4, RZ, !P0 ;  /* 0x000000ff04047207 */ /* 0x000fc80004000000 */
[----:B------:R-:W-:Y:S02]  /*36150*/  ISETP.NE.U32.AND P1, PT, R4, RZ, PT ;  /* 0x000000ff0400720c */ /* 0x000fe40003f25070 */
[----:B--2---:R-:W-:-:S04]  /*36160*/  IADD3 R7, P3, R7, UR4, RZ ;  /* 0x0000000407077c10 */ /* 0x004fc8000ff7e0ff */
[----:B---3--:R-:W-:Y:S01]  /*36170*/  IADD3.X R212, R212, UR6, RZ, P3, !PT ;  /* 0x00000006d4d47c10 */ /* 0x008fe20009ffe4ff */
[----:B------:R-:W-:Y:S01]  /*36180*/  STL [R1+0x778], R7 ;  /* 0x0007780701007387 */ /* 0x000fe20000100800 */
[----:B------:R-:W-:-:S03]  /*36190*/  IMAD.MOV.U32 R4, RZ, RZ, R7 ;  /* 0x000000ffff047224 */ /* 0x000fc600078e0007 */
[----:B------:R1:W-:Y:S01]  /*361a0*/  STL [R1+0x774], R212 ;  /* 0x000774d401007387 */ /* 0x0003e20000100800 */
[----:B------:R-:W-:-:S05]  /*361b0*/  IMAD.MOV.U32 R5, RZ, RZ, R212 ;  /* 0x000000ffff057224 */ /* 0x000fca00078e00d4 */
[----:B------:R2:W-:Y:S04]  /*361c0*/  LDGSTS.E [R2+0x1c008], desc[UR8][R4.64], P2 ;  /* 0x1c00800004027fae */ /* 0x0005e80009121848 */
[----:B-1----:R-:W3:Y:S04]  /*361d0*/  LDL.LU R212, [R1+0x18c] ;  /* 0x00018c0001d47983 */ /* 0x002ee80000300800 */
[----:B------:R-:W3:Y:S01]  /*361e0*/  LDL.LU R7, [R1+0x190] ;  /* 0x0001900001077983 */ /* 0x000ee20000300800 */
[----:B------:R-:W-:Y:S02]  /*361f0*/  IADD3 R9, P2, R9, UR4, RZ ;  /* 0x0000000409097c10 */ /* 0x000fe4000ff5e0ff */
[----:B------:R-:W-:-:S02]  /*36200*/  IADD3 R3, P3, R3, UR4, RZ ;  /* 0x0000000403037c10 */ /* 0x000fc4000ff7e0ff */
[----:B--2---:R-:W-:Y:S01]  /*36210*/  MOV R4, R9 ;  /* 0x0000000900047202 */ /* 0x004fe20000000f00 */
[----:B------:R-:W-:Y:S01]  /*36220*/  STL [R1+0x780], R9 ;  /* 0x0007800901007387 */ /* 0x000fe20000100800 */
[----:B----4-:R-:W-:-:S05]  /*36230*/  IADD3.X R213, R213, UR6, RZ, P2, !PT ;  /* 0x00000006d5d57c10 */ /* 0x010fca00097fe4ff */
[----:B------:R-:W-:Y:S01]  /*36240*/  IMAD.MOV.U32 R5, RZ, RZ, R213 ;  /* 0x000000ffff057224 */ /* 0x000fe200078e00d5 */
[----:B------:R-:W-:Y:S01]  /*36250*/  IADD3.X R8, R8, UR6, RZ, P3, !PT ;  /* 0x0000000608087c10 */ /* 0x000fe20009ffe4ff */
[----:B------:R1:W-:Y:S04]  /*36260*/  STL [R1+0x77c], R213 ;  /* 0x00077cd501007387 */ /* 0x0003e80000100800 */
[----:B------:R-:W-:Y:S04]  /*36270*/  STL [R1+0x788], R3 ;  /* 0x0007880301007387 */ /* 0x000fe80000100800 */
[----:B------:R2:W-:Y:S04]  /*36280*/  STL [R1+0x784], R8 ;  /* 0x0007840801007387 */ /* 0x0005e80000100800 */
[----:B------:R4:W-:Y:S04]  /*36290*/  LDGSTS.E [R2+0x1800c], desc[UR8][R4.64], P1 ;  /* 0x1800c00004027fae */ /* 0x0009e80008921848 */
[----:B-1----:R-:W3:Y:S04]  /*362a0*/  LDL.LU R213, [R1+0x194] ;  /* 0x0001940001d57983 */ /* 0x002ee80000300800 */
[----:B------:R-:W3:Y:S01]  /*362b0*/  LDL.LU R9, [R1+0x198] ;  /* 0x0001980001097983 */ /* 0x000ee20000300800 */
[----:B----4-:R-:W-:Y:S01]  /*362c0*/  MOV R5, R8 ;  /* 0x0000000800057202 */ /* 0x010fe20000000f00 */
[----:B------:R-:W-:-:S02]  /*362d0*/  IMAD.MOV.U32 R4, RZ, RZ, R3 ;  /* 0x000000ffff047224 */ /* 0x000fc400078e0003 */
[----:B--2---:R-:W2:Y:S04]  /*362e0*/  LDL.LU R8, [R1+0x19c] ;  /* 0x00019c0001087983 */ /* 0x004ea80000300800 */
[----:B------:R-:W4:Y:S04]  /*362f0*/  LDL.LU R3, [R1+0x1a0] ;  /* 0x0001a00001037983 */ /* 0x000f280000300800 */
[----:B------:R1:W-:Y:S01]  /*36300*/  LDGSTS.E [R2+0x1c00c], desc[UR8][R4.64], P1 ;  /* 0x1c00c00004027fae */ /* 0x0003e20008921848 */
[----:B------:R-:W-:-:S04]  /*36310*/  ISETP.GT.AND P1, PT, R0, 0x18, PT ;  /* 0x000000180000780c */ /* 0x000fc80003f24270 */
[----:B-1----:R-:W-:-:S04]  /*36320*/  SEL R2, RZ, 0x4, !P1 ;  /* 0x00000004ff027807 */ /* 0x002fc80004800000 */
[----:B------:R-:W-:-:S04]  /*36330*/  SEL R2, R2, RZ, !P0 ;  /* 0x000000ff02027207 */ /* 0x000fc80004000000 */
[----:B------:R-:W-:Y:S02]  /*36340*/  ISETP.NE.U32.AND P2, PT, R2, RZ, PT ;  /* 0x000000ff0200720c */ /* 0x000fe40003f45070 */
[----:B------:R-:W-:-:S05]  /*36350*/  LOP3.LUT R2, R6, 0x60, RZ, 0x3c, !PT ;  /* 0x0000006006027812 */ /* 0x000fca00078e3cff */
[----:B------:R-:W-:Y:S01]  /*36360*/  VIADD R2, R2, UR16 ;  /* 0x0000001002027c36 */ /* 0x000fe20008000000 */
[----:B---3--:R-:W-:-:S04]  /*36370*/  IADD3 R7, P1, R7, UR4, RZ ;  /* 0x0000000407077c10 */ /* 0x008fc8000ff3e0ff */
[----:B------:R-:W-:Y:S01]  /*36380*/  IADD3.X R212, R212, UR6, RZ, P1, !PT ;  /* 0x00000006d4d47c10 */ /* 0x000fe20008ffe4ff */
[----:B------:R-:W-:Y:S01]  /*36390*/  STL [R1+0x190], R7 ;  /* 0x0001900701007387 */ /* 0x000fe20000100800 */
[----:B------:R-:W-:-:S03]  /*363a0*/  IMAD.MOV.U32 R4, RZ, RZ, R7 ;  /* 0x000000ffff047224 */ /* 0x000fc600078e0007 */
[----:B------:R1:W-:Y:S01]  /*363b0*/  STL [R1+0x18c], R212 ;  /* 0x00018cd401007387 */ /* 0x0003e20000100800 */
[----:B------:R-:W-:-:S03]  /*363c0*/  MOV R5, R212 ;  /* 0x000000d400057202 */ /* 0x000fc60000000f00 */
[----:B------:R-:W3:Y:S04]  /*363d0*/  LDL.LU R215, [R1+0x1a4] ;  /* 0x0001a40001d77983 */ /* 0x000ee80000300800 */
[----:B------:R-:W3:Y:S04]  /*363e0*/  LDL.LU R214, [R1+0x1a8] ;  /* 0x0001a80001d67983 */ /* 0x000ee80000300800 */
        /* <DEDUP_REMOVED lines=8> */
[----:B------:R-:W-:Y:S02]  /*36470*/  IADD3.X R213, R213, UR6, RZ, P3, !PT ;  /* 0x00000006d5d57c10 */ /* 0x000fe40009ffe4ff */
[----:B----4-:R-:W-:Y:S01]  /*36480*/  IADD3 R3, P4, R3, UR4, RZ ;  /* 0x0000000403037c10 */ /* 0x010fe2000ff9e0ff */
[----:B------:R-:W-:Y:S03]  /*36490*/  STL [R1+0x198], R9 ;  /* 0x0001980901007387 */ /* 0x000fe60000100800 */
[----:B--2---:R-:W-:Y:S01]  /*364a0*/  IADD3.X R8, R8, UR6, RZ, P4, !PT ;  /* 0x0000000608087c10 */ /* 0x004fe2000a7fe4ff */
        /* <DEDUP_REMOVED lines=17> */
[----:B---3--:R-:W-:-:S04]  /*365c0*/  IADD3 R214, P3, R214, UR4, RZ ;  /* 0x00000004d6d67c10 */ /* 0x008fc8000ff7e0ff */
        /* <DEDUP_REMOVED lines=9> */
[----:B-1----:R-:W2:Y:S04]  /*36660*/  LDL.LU R215, [R1+0x1c4] ;  /* 0x0001c40001d77983 */ /* 0x002ea80000300800 */
[----:B------:R1:W-:Y:S04]  /*36670*/  LDGSTS.E [R2+0x4004], desc[UR8][R4.64], P1 ;  /* 0x0400400004027fae */ /* 0x0003e80008921848 */
[----:B------:R-:W2:Y:S01]  /*36680*/  LDL.LU R214, [R1+0x1c8] ;  /* 0x0001c80001d67983 */ /* 0x000ea20000300800 */
        /* <DEDUP_REMOVED lines=19> */
[----:B----4-:R-:W-:-:S03]  /*367c0*/  IMAD.MOV.U32 R4, RZ, RZ, R3 ;  /* 0x000000ffff047224 */ /* 0x010fc600078e0003 */
[----:B------:R2:W-:Y:S01]  /*367d0*/  STL [R1+0x1bc], R8 ;  /* 0x0001bc0801007387 */ /* 0x0005e20000100800 */
[----:B------:R-:W-:-:S03]  /*367e0*/  MOV R5, R8 ;  /* 0x0000000800057202 */ /* 0x000fc60000000f00 */
[----:B-1----:R-:W4:Y:S04]  /*367f0*/  LDL.LU R213, [R1+0x394] ;  /* 0x0003940001d57983 */ /* 0x002f280000300800 */
[----:B------:R-:W4:Y:S04]  /*36800*/  LDL.LU R9, [R1+0x398] ;  /* 0x0003980001097983 */ /* 0x000f280000300800 */
        /* <DEDUP_REMOVED lines=12> */
[----:B---3--:R-:W-:Y:S01]  /*368d0*/  IADD3 R7, P4, R7, UR4, RZ ;  /* 0x0000000407077c10 */ /* 0x008fe2000ff9e0ff */
[----:B------:R1:W-:Y:S03]  /*368e0*/  STL [R1+0x1c4], R215 ;  /* 0x0001c4d701007387 */ /* 0x0003e60000100800 */
[----:B------:R-:W-:Y:S01]  /*368f0*/  IADD3.X R212, R212, UR6, RZ, P4, !PT ;  /* 0x00000006d4d47c10 */ /* 0x000fe2000a7fe4ff */
[----:B------:R-:W-:Y:S04]  /*36900*/  STL [R1+0x390], R7 ;  /* 0x0003900701007387 */ /* 0x000fe80000100800 */
[----:B------:R3:W-:Y:S04]  /*36910*/  STL [R1+0x38c], R212 ;  /* 0x00038cd401007387 */ /* 0x0007e80000100800 */
[----:B-1----:R-:W2:Y:S04]  /*36920*/  LDL.LU R215, [R1+0x3a4] ;  /* 0x0003a40001d77983 */ /* 0x002ea80000300800 */
[----:B------:R1:W-:Y:S04]  /*36930*/  LDGSTS.E [R2+0x400c], desc[UR8][R4.64], P1 ;  /* 0x0400c00004027fae */ /* 0x0003e80008921848 */
[----:B------:R-:W2:Y:S01]  /*36940*/  LDL.LU R214, [R1+0x3a8] ;  /* 0x0003a80001d67983 */ /* 0x000ea20000300800 */
[----:B-1----:R-:W-:Y:S01]  /*36950*/  IMAD.MOV.U32 R5, RZ, RZ, R212 ;  /* 0x000000ffff057224 */ /* 0x002fe200078e00d4 */
[----:B------:R-:W-:-:S02]  /*36960*/  MOV R4, R7 ;  /* 0x0000000700047202 */ /* 0x000fc40000000f00 */
        /* <DEDUP_REMOVED lines=9> */
[----:B--2---:R-:W-:Y:S01]  /*36a00*/  IADD3 R3, P4, R3, UR4, RZ ;  /* 0x0000000403037c10 */ /* 0x004fe2000ff9e0ff */
[----:B------:R-:W-:Y:S01]  /*36a10*/  STL [R1+0x398], R9 ;  /* 0x0003980901007387 */ /* 0x000fe20000100800 */
[----:B------:R-:W-:Y:S02]  /*36a20*/  IMAD.MOV.U32 R4, RZ, RZ, R9 ;  /* 0x000000ffff047224 */ /* 0x000fe400078e0009 */
[----:B------:R-:W-:Y:S01]  /*36a30*/  IADD3.X R8, R8, UR6, RZ, P4, !PT ;  /* 0x0000000608087c10 */ /* 0x000fe2000a7fe4ff */
[----:B------:R1:W-:Y:S01]  /*36a40*/  STL [R1+0x394], R213 ;  /* 0x000394d501007387 */ /* 0x0003e20000100800 */
[----:B------:R-:W-:-:S03]  /*36a50*/  MOV R5, R213 ;  /* 0x000000d500057202 */ /* 0x000fc60000000f00 */
[----:B------:R-:W-:Y:S04]  /*36a60*/  STL [R1+0x3a0], R3 ;  /* 0x0003a00301007387 */ /* 0x000fe80000100800 */
[----:B------:R2:W-:Y:S04]  /*36a70*/  STL [R1+0x39c], R8 ;  /* 0x00039c0801007387 */ /* 0x0005e80000100800 */
[----:B-1----:R-:W4:Y:S04]  /*36a80*/  LDL.LU R213, [R1+0x3b4] ;  /* 0x0003b40001d57983 */ /* 0x002f280000300800 */
[----:B------:R1:W-:Y:S04]  /*36a90*/  LDGSTS.E [R2+0xc000], desc[UR8][R4.64], P2 ;  /* 0x0c00000004027fae */ /* 0x0003e80009121848 */
[----:B------:R-:W4:Y:S01]  /*36aa0*/  LDL.LU R9, [R1+0x3b8] ;  /* 0x0003b80001097983 */ /* 0x000f220000300800 */
        /* <DEDUP_REMOVED lines=13> */
[----:B---3--:R-:W-:Y:S01]  /*36b80*/  IADD3 R7, P4, R7, UR4, RZ ;  /* 0x0000000407077c10 */ /* 0x008fe2000ff9e0ff */
[----:B------:R-:W-:-:S03]  /*36b90*/  IMAD.MOV.U32 R5, RZ, RZ, R215 ;  /* 0x000000ffff057224 */ /* 0x000fc600078e00d7 */
[----:B------:R-:W-:Y:S01]  /*36ba0*/  IADD3.X R212, R212, UR6, RZ, P4, !PT ;  /* 0x00000006d4d47c10 */ /* 0x000fe2000a7fe4ff */
        /* <DEDUP_REMOVED lines=25> */
[----:B-1----:R-:W4:Y:S04]  /*36d40*/  LDL.LU R213, [R1+0x594] ;  /* 0x0005940001d57983 */ /* 0x002f280000300800 */
[----:B------:R1:W-:Y:S04]  /*36d50*/  LDGSTS.E [R2+0xc008], desc[UR8][R4.64], P2 ;  /* 0x0c00800004027fae */ /* 0x0003e80009121848 */
[----:B------:R-:W4:Y:S01]  /*36d60*/  LDL.LU R9, [R1+0x598] ;  /* 0x0005980001097983 */ /* 0x000f220000300800 */
        /* <DEDUP_REMOVED lines=22> */
[----:B---3--:R-:W-:-:S02]  /*36ed0*/  IMAD.MOV.U32 R5, RZ, RZ, R212 ;  /* 0x000000ffff057224 */ /* 0x008fc400078e00d4 */
[----:B------:R-:W-:Y:S01]  /*36ee0*/  IMAD.MOV.U32 R4, RZ, RZ, R7 ;  /* 0x000000ffff047224 */ /* 0x000fe200078e0007 */
[----:B------:R-:W3:Y:S04]  /*36ef0*/  LDL.LU R212, [R1+0x5ac] ;  /* 0x0005ac0001d47983 */ /* 0x000ee80000300800 */
        /* <DEDUP_REMOVED lines=63> */
[----:B----4-:R-:W-:-:S02]  /*372f0*/  IMAD.MOV.U32 R5, RZ, RZ, R8 ;  /* 0x000000ffff057224 */ /* 0x010fc400078e0008 */
[----:B------:R-:W-:Y:S01]  /*37300*/  IMAD.MOV.U32 R4, RZ, RZ, R3 ;  /* 0x000000ffff047224 */ /* 0x000fe200078e0003 */
[----:B--2---:R-:W2:Y:S04]  /*37310*/  LDL.LU R8, [R1+0x79c] ;  /* 0x00079c0001087983 */ /* 0x004ea80000300800 */
        /* <DEDUP_REMOVED lines=9> */
[----:B------:R-:W-:Y:S01]  /*373b0*/  IMAD.MOV.U32 R5, RZ, RZ, R215 ;  /* 0x000000ffff057224 */ /* 0x000fe200078e00d7 */
[----:B------:R-:W-:Y:S04]  /*373c0*/  STL [R1+0x5c8], R214 ;  /* 0x0005c8d601007387 */ /* 0x000fe80000100800 */
[----:B------:R-:W-:Y:S04]  /*373d0*/  STL [R1+0x5c4], R215 ;  /* 0x0005c4d701007387 */ /* 0x000fe80000100800 */
[----:B------:R1:W-:Y:S01]  /*373e0*/  LDGSTS.E [R2+0x1400c], desc[UR8][R4.64], P1 ;  /* 0x1400c00004027fae */ /* 0x0003e20008921848 */
[----:B---3--:R-:W-:-:S04]  /*373f0*/  IADD3 R7, P4, R7, UR4, RZ ;  /* 0x0000000407077c10 */ /* 0x008fc8000ff9e0ff */
[----:B------:R-:W-:Y:S01]  /*37400*/  IADD3.X R212, R212, UR6, RZ, P4, !PT ;  /* 0x00000006d4d47c10 */ /* 0x000fe2000a7fe4ff */
[----:B------:R-:W-:Y:S03]  /*37410*/  STL [R1+0x790], R7 ;  /* 0x0007900701007387 */ /* 0x000fe60000100800 */
[----:B-1----:R-:W-:Y:S01]  /*37420*/  MOV R5, R212 ;  /* 0x000000d400057202 */ /* 0x002fe20000000f00 */
[----:B------:R1:W-:Y:S01]  /*37430*/  STL [R1+0x78c], R212 ;  /* 0x00078cd401007387 */ /* 0x0003e20000100800 */
[----:B------:R-:W-:Y:S01]  /*37440*/  IMAD.MOV.U32 R4, RZ, RZ, R7 ;  /* 0x000000ffff047224 */ /* 0x000fe200078e0007 */
[----:B------:R-:W-:-:S04]  /*37450*/  ISETP.GT.AND P1, PT, R0, 0x79, PT ;  /* 0x000000790000780c */ /* 0x000fc80003f24270 */
[----:B------:R3:W-:Y:S04]  /*37460*/  LDGSTS.E [R2+0x18000], desc[UR8][R4.64], P2 ;  /* 0x1800000004027fae */ /* 0x0007e80009121848 */
[----:B-1----:R-:W2:Y:S04]  /*37470*/  LDL.LU R212, [R1+0x7a4] ;  /* 0x0007a40001d47983 */ /* 0x002ea80000300800 */
[----:B------:R-:W2:Y:S04]  /*37480*/  LDL.LU R7, [R1+0x7a8] ;  /* 0x0007a80001077983 */ /* 0x000ea80000300800 */
[----:B------:R-:W2:Y:S04]  /*37490*/  LDL.LU R215, [R1+0x7ac] ;  /* 0x0007ac0001d77983 */ /* 0x000ea80000300800 */
[----:B------:R-:W2:Y:S01]  /*374a0*/  LDL.LU R214, [R1+0x7b0] ;  /* 0x0007b00001d67983 */ /* 0x000ea20000300800 */
[----:B---3--:R-:W-:-:S04]  /*374b0*/  SEL R4, RZ, 0x4, !P1 ;  /* 0x00000004ff047807 */ /* 0x008fc80004800000 */
[----:B------:R-:W-:-:S04]  /*374c0*/  SEL R4, R4, RZ, !P0 ;  /* 0x000000ff04047207 */ /* 0x000fc80004000000 */
[----:B------:R-:W-:Y:S02]  /*374d0*/  ISETP.NE.U32.AND P1, PT, R4, RZ, PT ;  /* 0x000000ff0400720c */ /* 0x000fe40003f25070 */
[----:B------:R-:W-:-:S04]  /*374e0*/  IADD3 R9, P3, R9, UR4, RZ ;  /* 0x0000000409097c10 */ /* 0x000fc8000ff7e0ff */
[----:B------:R-:W-:Y:S01]  /*374f0*/  IADD3.X R213, R213, UR6, RZ, P3, !PT ;  /* 0x00000006d5d57c10 */ /* 0x000fe20009ffe4ff */
[----:B------:R-:W-:Y:S01]  /*37500*/  STL [R1+0x798], R9 ;  /* 0x0007980901007387 */ /* 0x000fe20000100800 */
[----:B----4-:R-:W-:-:S03]  /*37510*/  IADD3 R3, P4, R3, UR4, RZ ;  /* 0x0000000403037c10 */ /* 0x010fc6000ff9e0ff */
[----:B------:R1:W-:Y:S01]  /*37520*/  STL [R1+0x794], R213 ;  /* 0x000794d501007387 */ /* 0x0003e20000100800 */
[----:B--2---:R-:W-:-:S03]  /*37530*/  IADD3.X R8, R8, UR6, RZ, P4, !PT ;  /* 0x0000000608087c10 */ /* 0x004fc6000a7fe4ff */
[----:B------:R-:W-:Y:S01]  /*37540*/  STL [R1+0x7a0], R3 ;  /* 0x0007a00301007387 */ /* 0x000fe20000100800 */
[----:B------:R-:W-:Y:S02]  /*37550*/  IMAD.MOV.U32 R5, RZ, RZ, R213 ;  /* 0x000000ffff057224 */ /* 0x000fe400078e00d5 */
[----:B------:R-:W-:Y:S01]  /*37560*/  IMAD.MOV.U32 R4, RZ, RZ, R9 ;  /* 0x000000ffff047224 */ /* 0x000fe200078e0009 */
[----:B------:R2:W-:Y:S04]  /*37570*/  STL [R1+0x79c], R8 ;  /* 0x00079c0801007387 */ /* 0x0005e80000100800 */
[----:B-1----:R-:W3:Y:S04]  /*37580*/  LDL.LU R213, [R1+0x7b4] ;  /* 0x0007b40001d57983 */ /* 0x002ee80000300800 */
[----:B------:R-:W4:Y:S04]  /*37590*/  LDL.LU R9, [R1+0x7b8] ;  /* 0x0007b80001097983 */ /* 0x000f280000300800 */
[----:B------:R1:W-:Y:S01]  /*375a0*/  LDGSTS.E [R2+0x1c000], desc[UR8][R4.64], P2 ;  /* 0x1c00000004027fae */ /* 0x0003e20009121848 */
[----:B------:R-:W-:-:S02]  /*375b0*/  ISETP.GT.AND P2, PT, R0, 0x7a, PT ;  /* 0x0000007a0000780c */ /* 0x000fc40003f44270 */
[----:B-1----:R-:W-:Y:S01]  /*375c0*/  MOV R4, R3 ;  /* 0x0000000300047202 */ /* 0x002fe20000000f00 */
[----:B------:R-:W-:Y:S02]  /*375d0*/  IMAD.MOV.U32 R5, RZ, RZ, R8 ;  /* 0x000000ffff057224 */ /* 0x000fe400078e0008 */
[----:B--2---:R-:W2:Y:S04]  /*375e0*/  LDL.LU R8, [R1+0x7c0] ;  /* 0x0007c00001087983 */ /* 0x004ea80000300800 */
[----:B------:R1:W-:Y:S04]  /*375f0*/  LDGSTS.E [R2+0x18004], desc[UR8][R4.64], P1 ;  /* 0x1800400004027fae */ /* 0x0003e80008921848 */
[----:B------:R-:W2:Y:S01]  /*37600*/  LDL.LU R3, [R1+0x7c8] ;  /* 0x0007c80001037983 */ /* 0x000ea20000300800 */
[----:B-1----:R-:W-:-:S04]  /*37610*/  SEL R4, RZ, 0x4, !P2 ;  /* 0x00000004ff047807 */ /* 0x002fc80005000000 */
[----:B------:R-:W-:-:S04]  /*37620*/  SEL R4, R4, RZ, !P0 ;  /* 0x000000ff04047207 */ /* 0x000fc80004000000 */
[----:B------:R-:W-:Y:S02]  /*37630*/  ISETP.NE.U32.AND P2, PT, R4, RZ, PT ;  /* 0x000000ff0400720c */ /* 0x000fe40003f45070 */
[----:B------:R-:W-:-:S04]  /*37640*/  IADD3 R7, P3, R7, UR4, RZ ;  /* 0x0000000407077c10 */ /* 0x000fc8000ff7e0ff */
        /* <DEDUP_REMOVED lines=9> */
[----:B-1----:R-:W2:Y:S04]  /*376e0*/  LDL.LU R212, [R1+0x7bc] ;  /* 0x0007bc0001d47983 */ /* 0x002ea80000300800 */
[----:B------:R-:W-:Y:S04]  /*376f0*/  STL [R1+0x7ac], R215 ;  /* 0x0007acd701007387 */ /* 0x000fe80000100800 */
[----:B------:R-:W2:Y:S01]  /*37700*/  LDL.LU R7, [R1+0x7c4] ;  /* 0x0007c40001077983 */ /* 0x000ea20000300800 */
[----:B------:R-:W-:-:S02]  /*37710*/  IMAD.MOV.U32 R4, RZ, RZ, R214 ;  /* 0x000000ffff047224 */ /* 0x000fc400078e00d6 */
[----:B------:R-:W-:Y:S01]  /*37720*/  IMAD.MOV.U32 R5, RZ, RZ, R215 ;  /* 0x000000ffff057224 */ /* 0x000fe200078e00d7 */
[----:B------:R-:W-:-:S04]  /*37730*/  ISETP.GT.AND P1, PT, R0, 0x7b, PT ;  /* 0x0000007b0000780c */ /* 0x000fc80003f24270 */
[----:B------:R1:W-:Y:S02]  /*37740*/  LDGSTS.E [R2+0x18008], desc[UR8][R4.64], P2 ;  /* 0x1800800004027fae */ /* 0x0003e40009121848 */
[----:B-1----:R-:W-:-:S04]  /*37750*/  SEL R4, RZ, 0x4, !P1 ;  /* 0x00000004ff047807 */ /* 0x002fc80004800000 */
[----:B------:R-:W-:-:S04]  /*37760*/  SEL R4, R4, RZ, !P0 ;  /* 0x000000ff04047207 */ /* 0x000fc80004000000 */
[----:B------:R-:W-:Y:S02]  /*37770*/  ISETP.NE.U32.AND P1, PT, R4, RZ, PT ;  /* 0x000000ff0400720c */ /* 0x000fe40003f25070 */
[----:B----4-:R-:W-:-:S04]  /*37780*/  IADD3 R9, P3, R9, UR4, RZ ;  /* 0x0000000409097c10 */ /* 0x010fc8000ff7e0ff */
[----:B---3--:R-:W-:Y:S01]  /*37790*/  IADD3.X R213, R213, UR6, RZ, P3, !PT ;  /* 0x00000006d5d57c10 */ /* 0x008fe20009ffe4ff */
[----:B------:R-:W-:Y:S01]  /*377a0*/  STL [R1+0x7b8], R9 ;  /* 0x0007b80901007387 */ /* 0x000fe20000100800 */
[----:B------:R-:W-:-:S03]  /*377b0*/  MOV R4, R9 ;  /* 0x0000000900047202 */ /* 0x000fc60000000f00 */
[----:B------:R1:W-:Y:S01]  /*377c0*/  STL [R1+0x7b4], R213 ;  /* 0x0007b4d501007387 */ /* 0x0003e20000100800 */
[----:B------:R-:W-:-:S05]  /*377d0*/  IMAD.MOV.U32 R5, RZ, RZ, R213 ;  /* 0x000000ffff057224 */ /* 0x000fca00078e00d5 */
[----:B------:R3:W-:Y:S04]  /*377e0*/  LDGSTS.E [R2+0x1c008], desc[UR8][R4.64], P2 ;  /* 0x1c00800004027fae */ /* 0x0007e80009121848 */
[----:B-1----:R-:W4:Y:S04]  /*377f0*/  LDL.LU R213, [R1+0x1cc] ;  /* 0x0001cc0001d57983 */ /* 0x002f280000300800 */
[----:B------:R-:W4:Y:S01]  /*37800*/  LDL.LU R9, [R1+0x1d0] ;  /* 0x0001d00001097983 */ /* 0x000f220000300800 */
[----:B--2---:R-:W-:Y:S02]  /*37810*/  IADD3 R8, P2, R8, UR4, RZ ;  /* 0x0000000408087c10 */ /* 0x004fe4000ff5e0ff */
[----:B------:R-:W-:-:S03]  /*37820*/  IADD3 R3, P3, R3, UR4, RZ ;  /* 0x0000000403037c10 */ /* 0x000fc6000ff7e0ff */
[----:B------:R-:W-:Y:S01]  /*37830*/  STL [R1+0x7c0], R8 ;  /* 0x0007c00801007387 */ /* 0x000fe20000100800 */
[----:B---3--:R-:W-:Y:S01]  /*37840*/  IMAD.MOV.U32 R4, RZ, RZ, R8 ;  /* 0x000000ffff047224 */ /* 0x008fe200078e0008 */
        /* <DEDUP_REMOVED lines=15> */
[----:B-1----:R-:W-:Y:S02]  /*37940*/  SEL R2, RZ, 0x4, !P1 ;  /* 0x00000004ff027807 */ /* 0x002fe40004800000 */
[----:B----4-:R-:W-:-:S04]  /*37950*/  IADD3 R9, P1, R9, UR4, RZ ;  /* 0x0000000409097c10 */ /* 0x010fc8000ff3e0ff */
[----:B------:R-:W-:Y:S01]  /*37960*/  IADD3.X R213, R213, UR6, RZ, P1, !PT ;  /* 0x00000006d5d57c10 */ /* 0x000fe20008ffe4ff */
[----:B------:R-:W-:Y:S01]  /*37970*/  STL [R1+0x1d0], R9 ;  /* 0x0001d00901007387 */ /* 0x000fe20000100800 */
[----:B------:R-:W-:-:S03]  /*37980*/  IMAD.MOV.U32 R4, RZ, RZ, R9 ;  /* 0x000000ffff047224 */ /* 0x000fc600078e0009 */
[----:B------:R1:W-:Y:S01]  /*37990*/  STL [R1+0x1cc], R213 ;  /* 0x0001ccd501007387 */ /* 0x0003e20000100800 */
[----:B------:R-:W-:-:S03]  /*379a0*/  IMAD.MOV.U32 R5, RZ, RZ, R213 ;  /* 0x000000ffff057224 */ /* 0x000fc600078e00d5 */
[----:B------:R-:W4:Y:S04]  /*379b0*/  LDL.LU R215, [R1+0x1e4] ;  /* 0x0001e40001d77983 */ /* 0x000f280000300800 */
[----:B------:R-:W4:Y:S04]  /*379c0*/  LDL.LU R214, [R1+0x1e8] ;  /* 0x0001e80001d67983 */ /* 0x000f280000300800 */
[----:B-1----:R-:W4:Y:S04]  /*379d0*/  LDL.LU R213, [R1+0x1ec] ;  /* 0x0001ec0001d57983 */ /* 0x002f280000300800 */
[----:B------:R-:W4:Y:S01]  /*379e0*/  LDL.LU R9, [R1+0x1f0] ;  /* 0x0001f00001097983 */ /* 0x000f220000300800 */
[----:B------:R-:W-:-:S04]  /*379f0*/  SEL R2, R2, RZ, !P0 ;  /* 0x000000ff02027207 */ /* 0x000fc80004000000 */
[----:B------:R-:W-:Y:S02]  /*37a00*/  ISETP.NE.U32.AND P2, PT, R2, RZ, PT ;  /* 0x000000ff0200720c */ /* 0x000fe40003f45070 */
[----:B------:R-:W-:Y:S02]  /*37a10*/  LOP3.LUT R2, R6, 0x70, RZ, 0x3c, !PT ;  /* 0x0000007006027812 */ /* 0x000fe400078e3cff */
[----:B------:R-:W-:Y:S02]  /*37a20*/  ISETP.GT.AND P1, PT, R0, 0x1d, PT ;  /* 0x0000001d0000780c */ /* 0x000fe40003f24270 */
[----:B------:R-:W-:-:S07]  /*37a30*/  IADD3 R2, R2, UR16, RZ ;  /* 0x0000001002027c10 */ /* 0x000fce000fffe0ff */
[----:B------:R1:W-:Y:S02]  /*37a40*/  LDGSTS.E [R2], desc[UR8][R4.64], P2 ;  /* 0x0000000004027fae */ /* 0x0003e40009121848 */
        /* <DEDUP_REMOVED lines=26> */
[----:B------:R-:W-:Y:S01]  /*37bf0*/  IADD3 R9, P4, R9, UR4, RZ ;  /* 0x0000000409097c10 */ /* 0x000fe2000ff9e0ff */
[----:B------:R-:W-:Y:S01]  /*37c00*/  STL [R1+0x1e8], R214 ;  /* 0x0001e8d601007387 */ /* 0x000fe20000100800 */
[----:B------:R-:W-:Y:S02]  /*37c10*/  ISETP.NE.U32.AND P2, PT, R4, RZ, PT ;  /* 0x000000ff0400720c */ /* 0x000fe40003f45070 */
[----:B------:R-:W-:Y:S01]  /*37c20*/  IADD3.X R213, R213, UR6, RZ, P4, !PT ;  /* 0x00000006d5d57c10 */ /* 0x000fe2000a7fe4ff */
[----:B------:R1:W-:Y:S01]  /*37c30*/  STL [R1+0x1e4], R215 ;  /* 0x0001e4d701007387 */ /* 0x0003e20000100800 */
[----:B------:R-:W-:Y:S02]  /*37c40*/  IMAD.MOV.U32 R4, RZ, RZ, R214 ;  /* 0x000000ffff047224 */ /* 0x000fe400078e00d6 */
[----:B------:R-:W-:Y:S01]  /*37c50*/  IMAD.MOV.U32 R5, RZ, RZ, R215 ;  /* 0x000000ffff057224 */ /* 0x000fe200078e00d7 */
[----:B------:R-:W-:Y:S04]  /*37c60*/  STL [R1+0x1f0], R9 ;  /* 0x0001f00901007387 */ /* 0x000fe80000100800 */
        /* <DEDUP_REMOVED lines=32> */
[----:B-1----:R-:W-:Y:S02]  /*37e70*/  SEL R4, RZ, 0x4, !P2 ;  /* 0x00000004ff047807 */ /* 0x002fe40005000000 */
[----:B------:R-:W-:Y:S02]  /*37e80*/  IADD3 R214, P3, R214, UR4, RZ ;  /* 0x00000004d6d67c10 */ /* 0x000fe4000ff7e0ff */
[----:B------:R-:W-:Y:S02]  /*37e90*/  SEL R4, R4, RZ, !P0 ;  /* 0x000000ff04047207 */ /* 0x000fe40004000000 */
[----:B------:R-:W-:Y:S02]  /*37ea0*/  IADD3.X R215, R215, UR6, RZ, P3, !PT ;  /* 0x00000006d7d77c10 */ /* 0x000fe40009ffe4ff */
[----:B------:R-:W-:Y:S01]  /*37eb0*/  ISETP.NE.U32.AND P2, PT, R4, RZ, PT ;  /* 0x000000ff0400720c */ /* 0x000fe20003f45070 */
[----:B------:R-:W-:Y:S01]  /*37ec0*/  STL [R1+0x208], R214 ;  /* 0x000208d601007387 */ /* 0x000fe20000100800 */
[----:B------:R-:W-:Y:S01]  /*37ed0*/  MOV R4, R214 ;  /* 0x000000d600047202 */ /* 0x000fe20000000f00 */
[----:B------:R-:W-:-:S02]  /*37ee0*/  IMAD.MOV.U32 R5, RZ, RZ, R215 ;  /* 0x000000ffff057224 */ /* 0x000fc400078e00d7 */
[----:B------:R1:W-:Y:S04]  /*37ef0*/  STL [R1+0x204], R215 ;  /* 0x000204d701007387 */ /* 0x0003e80000100800 */
[----:B------:R1:W-:Y:S01]  /*37f00*/  LDGSTS.E [R2+0x400c], desc[UR8][R4.64], P1 ;  /* 0x0400c00004027fae */ /* 0x0003e20008921848 */
[----:B----4-:R-:W-:-:S04]  /*37f10*/  IADD3 R9, P4, R9, UR4, RZ ;  /* 0x0000000409097c10 */ /* 0x010fc8000ff9e0ff */
[----:B------:R-:W-:Y:S01]  /*37f20*/  IADD3.X R213, R213, UR6, RZ, P4, !PT ;  /* 0x00000006d5d57c10 */ /* 0x000fe2000a7fe4ff */
[----:B------:R-:W-:Y:S01]  /*37f30*/  STL [R1+0x3d0], R9 ;  /* 0x0003d00901007387 */ /* 0x000fe20000100800 */
[----:B-1----:R-:W-:-:S03]  /*37f40*/  IMAD.MOV.U32 R4, RZ, RZ, R9 ;  /* 0x000000ffff047224 */ /* 0x002fc600078e0009 */
[----:B------:R1:W-:Y:S01]  /*37f50*/  STL [R1+0x3cc], R213 ;  /* 0x0003ccd501007387 */ /* 0x0003e20000100800 */
[----:B------:R-:W-:-:S03]  /*37f60*/  MOV R5, R213 ;  /* 0x000000d500057202 */ /* 0x000fc60000000f00 */
[----:B------:R-:W4:Y:S04]  /*37f70*/  LDL.LU R215, [R1+0x3e4] ;  /* 0x0003e40001d77983 */ /* 0x000f280000300800 */
[----:B------:R-:W4:Y:S04]  /*37f80*/  LDL.LU R214, [R1+0x3e8] ;  /* 0x0003e80001d67983 */ /* 0x000f280000300800 */
[----:B-1----:R-:W4:Y:S04]  /*37f90*/  LDL.LU R213, [R1+0x3ec] ;  /* 0x0003ec0001d57983 */ /* 0x002f280000300800 */
        /* <DEDUP_REMOVED lines=25> */
[----:B-1----:R-:W-:Y:S02]  /*38130*/  SEL R4, RZ, 0x4, !P2 ;  /* 0x00000004ff047807 */ /* 0x002fe40005000000 */
[----:B----4-:R-:W-:Y:S02]  /*38140*/  IADD3 R214, P3, R214, UR4, RZ ;  /* 0x00000004d6d67c10 */ /* 0x010fe4000ff7e0ff */
[----:B------:R-:W-:Y:S02]  /*38150*/  SEL R4, R4, RZ, !P0 ;  /* 0x000000ff04047207 */ /* 0x000fe40004000000 */
[----:B------:R-:W-:Y:S02]  /*38160*/  IADD3.X R215, R215, UR6, RZ, P3, !PT ;  /* 0x00000006d7d77c10 */ /* 0x000fe40009ffe4ff */
[----:B------:R-:W-:Y:S01]  /*38170*/  IADD3 R9, P4, R9, UR4, RZ ;  /* 0x0000000409097c10 */ /* 0x000fe2000ff9e0ff */
[----:B------:R-:W-:Y:S01]  /*38180*/  STL [R1+0x3e8], R214 ;  /* 0x0003e8d601007387 */ /* 0x000fe20000100800 */
[----:B------:R-:W-:-:S02]  /*38190*/  ISETP.NE.U32.AND P2, PT, R4, RZ, PT ;  /* 0x000000ff0400720c */ /* 0x000fc40003f45070 */
[----:B------:R-:W-:Y:S01]  /*381a0*/  IADD3.X R213, R213, UR6, RZ, P4, !PT ;  /* 0x00000006d5d57c10 */ /* 0x000fe2000a7fe4ff */
[----:B------:R1:W-:Y:S01]  /*381b0*/  STL [R1+0x3e4], R215 ;  /* 0x0003e4d701007387 */ /* 0x0003e20000100800 */
[----:B------:R-:W-:Y:S01]  /*381c0*/  IMAD.MOV.U32 R4, RZ, RZ, R214 ;  /* 0x000000ffff047224 */ /* 0x000fe200078e00d6 */
[----:B------:R-:W-:Y:S02]  /*381d0*/  MOV R5, R215 ;  /* 0x000000d700057202 */ /* 0x000fe40000000f00 */
[----:B------:R-:W-:Y:S04]  /*381e0*/  STL [R1+0x3f0], R9 ;  /* 0x0003f00901007387 */ /* 0x000fe80000100800 */
[----:B------:R4:W-:Y:S04]  /*381f0*/  STL [R1+0x3ec], R213 ;  /* 0x0003ecd501007387 */ /* 0x0009e80000100800 */
[----:B-1----:R-:W2:Y:S04]  /*38200*/  LDL.LU R215, [R1+0x404] ;  /* 0x0004040001d77983 */ /* 0x002ea80000300800 */
[----:B------:R-:W2:Y:S04]  /*38210*/  LDL.LU R214, [R1+0x408] ;  /* 0x0004080001d67983 */ /* 0x000ea80000300800 */
[----:B------:R1:W-:Y:S02]  /*38220*/  LDGSTS.E [R2+0xc004], desc[UR8][R4.64], P1 ;  /* 0x0c00400004027fae */ /* 0x0003e40008921848 */
[----:B-1----:R-:W-:-:S02]  /*38230*/  IMAD.MOV.U32 R5, RZ, RZ, R213 ;  /* 0x000000ffff057224 */ /* 0x002fc400078e00d5 */
[----:B------:R-:W-:Y:S01]  /*38240*/  IMAD.MOV.U32 R4, RZ, RZ, R9 ;  /* 0x000000ffff047224 */ /* 0x000fe200078e0009 */
        /* <DEDUP_REMOVED lines=30> */
[----:B------:R-:W-:Y:S02]  /*38430*/  STL [R1+0x408], R214 ;  /* 0x000408d601007387 */ /* 0x000fe40000100800 */
[----:B------:R-:W-:Y:S01]  /*38440*/  IMAD.MOV.U32 R5, RZ, RZ, R215 ;  /* 0x000000ffff057224 */ /* 0x000fe200078e00d7 */
[----:B------:R-:W-:Y:S01]  /*38450*/  ISETP.NE.U32.AND P2, PT, R4, RZ, PT ;  /* 0x000000ff0400720c */ /* 0x000fe20003f45070 */
[----:B------:R-:W-:Y:S01]  /*38460*/  IMAD.MOV.U32 R4, RZ, RZ, R214 ;  /* 0x000000ffff047224 */ /* 0x000fe200078e00d6 */
[----:B------:R1:W-:Y:S04]  /*38470*/  STL [R1+0x404], R215 ;  /* 0x000404d701007387 */ /* 0x0003e80000100800 */
[----:B------:R1:W-:Y:S01]  /*38480*/  LDGSTS.E [R2+0xc00c], desc[UR8][R4.64], P1 ;  /* 0x0c00c00004027fae */ /* 0x0003e20008921848 */
        /* <DEDUP_REMOVED lines=43> */
[----:B------:R-:W-:Y:S01]  /*38740*/  MOV R4, R214 ;  /* 0x000000d600047202 */ /* 0x000fe20000000f00 */
[----:B------:R-:W-:Y:S02]  /*38750*/  IMAD.MOV.U32 R5, RZ, RZ, R215 ;  /* 0x000000ffff057224 */ /* 0x000fe400078e00d7 */
[----:B------:R-:W-:Y:S04]  /*38760*/  STL [R1+0x5f0], R9 ;  /* 0x0005f00901007387 */ /* 0x000fe80000100800 */
[----:B------:R4:W-:Y:S04]  /*38770*/  STL [R1+0x5ec], R213 ;  /* 0x0005ecd501007387 */ /* 0x0009e80000100800 */
[----:B-1----:R-:W2:Y:S04]  /*38780*/  LDL.LU R215, [R1+0x604] ;  /* 0x0006040001d77983 */ /* 0x002ea80000300800 */
[----:B------:R-:W2:Y:S04]  /*38790*/  LDL.LU R214, [R1+0x608] ;  /* 0x0006080001d67983 */ /* 0x000ea80000300800 */
[----:B------:R1:W-:Y:S02]  /*387a0*/  LDGSTS.E [R2+0x14004], desc[UR8][R4.64], P1 ;  /* 0x1400400004027fae */ /* 0x0003e40008921848 */
[----:B-1----:R-:W-:Y:S01]  /*387b0*/  MOV R5, R213 ;  /* 0x000000d500057202 */ /* 0x002fe20000000f00 */
        /* <DEDUP_REMOVED lines=30> */
[----:B------:R-:W-:Y:S02]  /*389a0*/  SEL R4, R4, RZ, !P0 ;  /* 0x000000ff04047207 */ /* 0x000fe40004000000 */
[----:B------:R-:W-:Y:S02]  /*389b0*/  MOV R5, R215 ;  /* 0x000000d700057202 */ /* 0x000fe40000000f00 */
[----:B------:R-:W-:Y:S01]  /*389c0*/  ISETP.NE.U32.AND P2, PT, R4, RZ, PT ;  /* 0x000000ff0400720c */ /* 0x000fe20003f45070 */
[----:B------:R-:W-:Y:S01]  /*389d0*/  IMAD.MOV.U32 R4, RZ, RZ, R214 ;  /* 0x000000ffff047224 */ /* 0x000fe200078e00d6 */
[----:B------:R1:W-:Y:S01]  /*389e0*/  STL [R1+0x608], R214 ;  /* 0x000608d601007387 */ /* 0x0003e20000100800 */
[----:B----4-:R-:W-:-:S03]  /*389f0*/  IADD3 R9, P4, R9, UR4, RZ ;  /* 0x0000000409097c10 */ /* 0x010fc6000ff9e0ff */
[----:B------:R-:W-:Y:S01]  /*38a00*/  STL [R1+0x604], R215 ;  /* 0x000604d701007387 */ /* 0x000fe20000100800 */
[----:B------:R-:W-:-:S03]  /*38a10*/  IADD3.X R213, R213, UR6, RZ, P4, !PT ;  /* 0x00000006d5d57c10 */ /* 0x000fc6000a7fe4ff */
[----:B------:R-:W-:Y:S04]  /*38a20*/  STL [R1+0x7d0], R9 ;  /* 0x0007d00901007387 */ /* 0x000fe80000100800 */
[----:B------:R4:W-:Y:S04]  /*38a30*/  LDGSTS.E [R2+0x1400c], desc[UR8][R4.64], P1 ;  /* 0x1400c00004027fae */ /* 0x0009e80008921848 */
[----:B------:R4:W-:Y:S04]  /*38a40*/  STL [R1+0x7cc], R213 ;  /* 0x0007ccd501007387 */ /* 0x0009e80000100800 */
[----:B-1----:R-:W2:Y:S01]  /*38a50*/  LDL.LU R214, [R1+0x7e4] ;  /* 0x0007e40001d67983 */ /* 0x002ea20000300800 */
[----:B----4-:R-:W-:-:S03]  /*38a60*/  IMAD.MOV.U32 R5, RZ, RZ, R213 ;  /* 0x000000ffff057224 */ /* 0x010fc600078e00d5 */
[----:B------:R-:W4:Y:S01]  /*38a70*/  LDL.LU R213, [R1+0x7e8] ;  /* 0x0007e80001d57983 */ /* 0x000f220000300800 */
[----:B------:R-:W-:-:S03]  /*38a80*/  IMAD.MOV.U32 R4, RZ, RZ, R9 ;  /* 0x000000ffff047224 */ /* 0x000fc600078e0009 */
        /* <DEDUP_REMOVED lines=9> */
[----:B------:R-:W-:Y:S01]  /*38b20*/  MOV R4, R8 ;  /* 0x0000000800047202 */ /* 0x000fe20000000f00 */
[----:B------:R1:W-:Y:S02]  /*38b30*/  STL [R1+0x7d8], R8 ;  /* 0x0007d80801007387 */ /* 0x0003e40000100800 */
[----:B------:R-:W-:Y:S02]  /*38b40*/  IMAD.MOV.U32 R5, RZ, RZ, R212 ;  /* 0x000000ffff057224 */ /* 0x000fe400078e00d4 */
[----:B------:R-:W-:Y:S04]  /*38b50*/  STL [R1+0x7d4], R212 ;  /* 0x0007d4d401007387 */ /* 0x000fe80000100800 */
        /* <DEDUP_REMOVED lines=8> */
[----:B------:R-:W-:-:S03]  /*38be0*/  IMAD.MOV.U32 R4, RZ, RZ, R3 ;  /* 0x000000ffff047224 */ /* 0x000fc600078e0003 */
[----:B------:R-:W3:Y:S01]  /*38bf0*/  LDL.LU R3, [R1+0x800] ;  /* 0x0008000001037983 */ /* 0x000ee20000300800 */
[----:B------:R-:W-:-:S03]  /*38c00*/  ISETP.GT.AND P2, PT, R0, 0x7e, PT ;  /* 0x0000007e0000780c */ /* 0x000fc60003f44270 */
[----:B------:R1:W-:Y:S04]  /*38c10*/  LDGSTS.E [R2+0x18004], desc[UR8][R4.64], P1 ;  /* 0x1800400004027fae */ /* 0x0003e80008921848 */
[----:B------:R-:W3:Y:S01]  /*38c20*/  LDL.LU R212, [R1+0x808] ;  /* 0x0008080001d47983 */ /* 0x000ee20000300800 */
[----:B-1----:R-:W-:-:S04]  /*38c30*/  SEL R4, RZ, 0x4, !P2 ;  /* 0x00000004ff047807 */ /* 0x002fc80005000000 */
[----:B------:R-:W-:Y:S02]  /*38c40*/  SEL R4, R4, RZ, !P0 ;  /* 0x000000ff04047207 */ /* 0x000fe40004000000 */
[----:B----4-:R-:W-:-:S04]  /*38c50*/  IADD3 R213, P3, R213, UR4, RZ ;  /* 0x00000004d5d57c10 */ /* 0x010fc8000ff7e0ff */
[----:B------:R-:W-:Y:S01]  /*38c60*/  IADD3.X R214, R214, UR6, RZ, P3, !PT ;  /* 0x00000006d6d67c10 */ /* 0x000fe20009ffe4ff */
[----:B------:R1:W-:Y:S01]  /*38c70*/  STL [R1+0x7e8], R213 ;  /* 0x0007e8d501007387 */ /* 0x0003e20000100800 */
[----:B------:R-:W-:-:S03]  /*38c80*/  IADD3 R215, P4, R215, UR4, RZ ;  /* 0x00000004d7d77c10 */ /* 0x000fc6000ff9e0ff */
[----:B------:R4:W-:Y:S01]  /*38c90*/  STL [R1+0x7e4], R214 ;  /* 0x0007e4d601007387 */ /* 0x0009e20000100800 */
[----:B------:R-:W-:Y:S01]  /*38ca0*/  ISETP.NE.U32.AND P2, PT, R4, RZ, PT ;  /* 0x000000ff0400720c */ /* 0x000fe20003f45070 */
[----:B------:R-:W-:Y:S01]  /*38cb0*/  IMAD.MOV.U32 R4, RZ, RZ, R213 ;  /* 0x000000ffff047224 */ /* 0x000fe200078e00d5 */
[----:B------:R-:W-:Y:S01]  /*38cc0*/  IADD3.X R9, R9, UR6, RZ, P4, !PT ;  /* 0x0000000609097c10 */ /* 0x000fe2000a7fe4ff */
[----:B------:R-:W-:Y:S04]  /*38cd0*/  STL [R1+0x7f0], R215 ;  /* 0x0007f0d701007387 */ /* 0x000fe80000100800 */
[----:B-1----:R-:W3:Y:S01]  /*38ce0*/  LDL.LU R213, [R1+0x7fc] ;  /* 0x0007fc0001d57983 */ /* 0x002ee20000300800 */
[----:B------:R-:W-:-:S03]  /*38cf0*/  IMAD.MOV.U32 R5, RZ, RZ, R214 ;  /* 0x000000ffff057224 */ /* 0x000fc600078e00d6 */
[----:B------:R1:W-:Y:S04]  /*38d00*/  STL [R1+0x7ec], R9 ;  /* 0x0007ec0901007387 */ /* 0x0003e80000100800 */
[----:B----4-:R-:W4:Y:S04]  /*38d10*/  LDL.LU R214, [R1+0x804] ;  /* 0x0008040001d67983 */ /* 0x010f280000300800 */
[----:B------:R1:W-:Y:S01]  /*38d20*/  LDGSTS.E [R2+0x1c004], desc[UR8][R4.64], P1 ;  /* 0x1c00400004027fae */ /* 0x0003e20008921848 */
[----:B------:R-:W-:Y:S02]  /*38d30*/  ISETP.GT.AND P1, PT, R0, 0x7f, PT ;  /* 0x0000007f0000780c */ /* 0x000fe40003f24270 */
[----:B-1----:R-:W-:Y:S01]  /*38d40*/  MOV R4, R215 ;  /* 0x000000d700047202 */ /* 0x002fe20000000f00 */
[----:B------:R-:W-:-:S02]  /*38d50*/  IMAD.MOV.U32 R5, RZ, RZ, R9 ;  /* 0x000000ffff057224 */ /* 0x000fc400078e0009 */
[----:B------:R-:W4:Y:S04]  /*38d60*/  LDL.LU R9, [R1+0xf60] ;  /* 0x000f600001097983 */ /* 0x000f280000300800 */
[----:B------:R1:W-:Y:S02]  /*38d70*/  LDGSTS.E [R2+0x18008], desc[UR8][R4.64], P2 ;  /* 0x1800800004027fae */ /* 0x0003e40009121848 */
[----:B-1----:R-:W-:-:S04]  /*38d80*/  SEL R4, RZ, 0x4, !P1 ;  /* 0x00000004ff047807 */ /* 0x002fc80004800000 */
[----:B------:R-:W-:-:S04]  /*38d90*/  SEL R4, R4, RZ, !P0 ;  /* 0x000000ff04047207 */ /* 0x000fc80004000000 */
[----:B------:R-:W-:Y:S02]  /*38da0*/  ISETP.NE.U32.AND P1, PT, R4, RZ, PT ;  /* 0x000000ff0400720c */ /* 0x000fe40003f25070 */
[----:B--2---:R-:W-:-:S04]  /*38db0*/  IADD3 R7, P3, R7, UR4, RZ ;  /* 0x0000000407077c10 */ /* 0x004fc8000ff7e0ff */
[----:B---3--:R-:W-:Y:S01]  /*38dc0*/  IADD3.X R8, R8, UR6, RZ, P3, !PT ;  /* 0x0000000608087c10 */ /* 0x008fe20009ffe4ff */
[----:B------:R-:W-:-:S03]  /*38dd0*/  IMAD.MOV.U32 R4, RZ, RZ, R7 ;  /* 0x000000ffff047224 */ /* 0x000fc600078e0007 */
[----:B------:R-:W-:Y:S01]  /*38de0*/  MOV R5, R8 ;  /* 0x0000000800057202 */ /* 0x000fe20000000f00 */
[----:B------:R1:W-:Y:S04]  /*38df0*/  STL [R1+0x7f8], R7 ;  /* 0x0007f80701007387 */ /* 0x0003e80000100800 */
[----:B------:R2:W-:Y:S01]  /*38e00*/  LDGSTS.E [R2+0x1c008], desc[UR8][R4.64], P2 ;  /* 0x1c00800004027fae */ /* 0x0005e20009121848 */
[----:B------:R-:W-:-:S03]  /*38e10*/  IADD3 R3, P2, R3, UR4, RZ ;  /* 0x0000000403037c10 */ /* 0x000fc6000ff5e0ff */
[----:B------:R3:W-:Y:S04]  /*38e20*/  STL [R1+0x7f4], R8 ;  /* 0x0007f40801007387 */ /* 0x0007e80000100800 */
[----:B-1----:R-:W4:Y:S01]  /*38e30*/  LDL.LU R7, [R1+0x810] ;  /* 0x0008100001077983 */ /* 0x002f220000300800 */
[----:B--2---:R-:W-:-:S03]  /*38e40*/  IMAD.MOV.U32 R4, RZ, RZ, R3 ;  /* 0x000000ffff047224 */ /* 0x004fc600078e0003 */
[----:B---3--:R-:W2:Y:S04]  /*38e50*/  LDL.LU R8, [R1+0x850] ;  /* 0x0008500001087983 */ /* 0x008ea80000300800 */
[----:B------:R1:W-:Y:S02]  /*38e60*/  STL [R1+0x800], R3 ;  /* 0x0008000301007387 */ /* 0x0003e40000100800 */
[----:B-1----:R-:W1:Y:S01]  /*38e70*/  S2R R3, SR_TID.X ;  /* 0x0000000000037919 */ /* 0x002e620000002100 */
[----:B------:R-:W-:Y:S02]  /*38e80*/  IADD3 R212, P3, R212, UR4, RZ ;  /* 0x00000004d4d47c10 */ /* 0x000fe4000ff7e0ff */
[----:B------:R-:W-:-:S05]  /*38e90*/  IADD3.X R213, R213, UR6, RZ, P2, !PT ;  /* 0x00000006d5d57c10 */ /* 0x000fca00097fe4ff */
[----:B------:R-:W-:Y:S01]  /*38ea0*/  IMAD.MOV.U32 R5, RZ, RZ, R213 ;  /* 0x000000ffff057224 */ /* 0x000fe200078e00d5 */
[----:B------:R3:W-:Y:S01]  /*38eb0*/  STL [R1+0x7fc], R213 ;  /* 0x0007fcd501007387 */ /* 0x0007e20000100800 */
[----:B----4-:R-:W-:-:S03]  /*38ec0*/  IADD3.X R214, R214, UR6, RZ, P3, !PT ;  /* 0x00000006d6d67c10 */ /* 0x010fc60009ffe4ff */
[----:B------:R4:W-:Y:S04]  /*38ed0*/  STL [R1+0x808], R212 ;  /* 0x000808d401007387 */ /* 0x0009e80000100800 */
[----:B------:R1:W-:Y:S04]  /*38ee0*/  LDGSTS.E [R2+0x1800c], desc[UR8][R4.64], P1 ;  /* 0x1800c00004027fae */ /* 0x0003e80008921848 */
[----:B---3--:R-:W3:Y:S04]  /*38ef0*/  LDL.LU R213, [R1+0x80c] ;  /* 0x00080c0001d57983 */ /* 0x008ee80000300800 */
[----:B------:R4:W-:Y:S01]  /*38f00*/  STL [R1+0x804], R214 ;  /* 0x000804d601007387 */ /* 0x0009e20000100800 */
[----:B-1----:R-:W-:Y:S01]  /*38f10*/  MOV R4, R212 ;  /* 0x000000d400047202 */ /* 0x002fe20000000f00 */
[----:B------:R-:W-:-:S02]  /*38f20*/  IMAD.MOV.U32 R5, RZ, RZ, R214 ;  /* 0x000000ffff057224 */ /* 0x000fc400078e00d6 */
[----:B------:R-:W3:Y:S01]  /*38f30*/  LDL.LU R215, [R1+0x84c] ;  /* 0x00084c0001d77983 */ /* 0x000ee20000300800 */
[----:B------:R-:W-:-:S03]  /*38f40*/  LOP3.LUT R3, R3, 0x7f, RZ, 0xc0, !PT ;  /* 0x0000007f03037812 */ /* 0x000fc600078ec0ff */
[----:B------:R1:W-:Y:S04]  /*38f50*/  LDGSTS.E [R2+0x1c00c], desc[UR8][R4.64], P1 ;  /* 0x1c00c00004027fae */ /* 0x0003e80008921848 */
[----:B----4-:R-:W4:Y:S01]  /*38f60*/  LDL.LU R212, [R1+0x88c] ;  /* 0x00088c0001d47983 */ /* 0x010f220000300800 */
[----:B------:R-:W-:Y:S01]  /*38f70*/  ISETP.GE.AND P1, PT, R3, R0, PT ;  /* 0x000000000300720c */ /* 0x000fe20003f26270 */
[----:B------:R-:W-:Y:S02]  /*38f80*/  ULEA UR12, UR60, UR10, 0x10 ;  /* 0x0000000a3c0c7291 */ /* 0x000fe4000f8e803f */
[----:B------:R-:W0:Y:S04]  /*38f90*/  LDGDEPBAR ;  /* 0x00000000000079af */ /* 0x000e280000000000 */
[----:B------:R-:W4:Y:S04]  /*38fa0*/  LDL.LU R2, [R1+0x890] ;  /* 0x0008900001027983 */ /* 0x000f280000300800 */
[----:B------:R-:W4:Y:S04]  /*38fb0*/  LDL.LU R214, [R1+0x8cc] ;  /* 0x0008cc0001d67983 */ /* 0x000f280000300800 */
[----:B------:R-:W4:Y:S01]  /*38fc0*/  LDL.LU R3, [R1+0x8d0] ;  /* 0x0008d00001037983 */ /* 0x000f220000300800 */
[----:B------:R-:W-:-:S04]  /*38fd0*/  SEL R0, RZ, 0x4, P1 ;  /* 0x00000004ff007807 */ /* 0x000fc80000800000 */
[----:B------:R-:W-:-:S04]  /*38fe0*/  SEL R0, R0, RZ, !P0 ;  /* 0x000000ff00007207 */ /* 0x000fc80004000000 */
[----:B------:R-:W-:Y:S01]  /*38ff0*/  ISETP.NE.U32.AND P0, PT, R0, RZ, PT ;  /* 0x000000ff0000720c */ /* 0x000fe20003f05070 */
[----:B------:R-:W-:-:S05]  /*39000*/  IMAD.U32 R0, RZ, RZ, UR12 ;  /* 0x0000000cff007e24 */ /* 0x000fca000f8e00ff */
[----:B------:R-:W-:Y:S02]  /*39010*/  IADD3 R0, R9, 0x100000, R0 ;  /* 0x0010000009007810 */ /* 0x000fe40007ffe000 */
[----:B------:R-:W-:Y:S02]  /*39020*/  IADD3 R7, P1, R7, UR5, RZ ;  /* 0x0000000507077c10 */ /* 0x000fe4000ff3e0ff */
[----:B--2---:R-:W-:-:S03]  /*39030*/  IADD3 R8, P2, R8, UR5, RZ ;  /* 0x0000000508087c10 */ /* 0x004fc6000ff5e0ff */
[----:B------:R2:W-:Y:S01]  /*39040*/  STL [R1+0x810], R7 ;  /* 0x0008100701007387 */ /* 0x0005e20000100800 */
[----:B-1----:R-:W-:-:S03]  /*39050*/  MOV R4, R7 ;  /* 0x0000000700047202 */ /* 0x002fc60000000f00 */
[----:B------:R-:W-:Y:S01]  /*39060*/  STL [R1+0x850], R8 ;  /* 0x0008500801007387 */ /* 0x000fe20000100800 */
[----:B---3--:R-:W-:-:S05]  /*39070*/  IADD3.X R213, R213, UR7, RZ, P1, !PT ;  /* 0x00000007d5d57c10 */ /* 0x008fca0008ffe4ff */
[----:B------:R-:W-:Y:S01]  /*39080*/  IMAD.MOV.U32 R5, RZ, RZ, R213 ;  /* 0x000000ffff057224 */ /* 0x000fe200078e00d5 */
[----:B------:R1:W-:Y:S01]  /*39090*/  STL [R1+0x80c], R213 ;  /* 0x00080cd501007387 */ /* 0x0003e20000100800 */
[----:B------:R-:W-:-:S03]  /*390a0*/  IADD3.X R215, R215, UR7, RZ, P2, !PT ;  /* 0x00000007d7d77c10 */ /* 0x000fc600097fe4ff */
[----:B--2---:R-:W2:Y:S04]  /*390b0*/  LDL.LU R7, [R1+0x910] ;  /* 0x0009100001077983 */ /* 0x004ea80000300800 */
[----:B------:R3:W-:Y:S04]  /*390c0*/  STL [R1+0x84c], R215 ;  /* 0x00084cd701007387 */ /* 0x0007e80000100800 */
[----:B------:R3:W-:Y:S04]  /*390d0*/  LDGSTS.E [R0+-0x60000], desc[UR8][R4.64], P0 ;  /* 0xa000000004007fae */ /* 0x0007e80008121848 */
[----:B-1----:R-:W2:Y:S01]  /*390e0*/  LDL.LU R213, [R1+0x950] ;  /* 0x0009500001d57983 */ /* 0x002ea20000300800 */
[----:B----4-:R-:W-:-:S04]  /*390f0*/  IADD3 R2, P1, R2, UR5, RZ ;  /* 0x0000000502027c10 */ /* 0x010fc8000ff3e0ff */
[----:B------:R-:W-:Y:S01]  /*39100*/  IADD3.X R212, R212, UR7, RZ, P1, !PT ;  /* 0x00000007d4d47c10 */ /* 0x000fe20008ffe4ff */
[----:B---3--:R-:W-:Y:S01]  /*39110*/  IMAD.MOV.U32 R4, RZ, RZ, R8 ;  /* 0x000000ffff047224 */ /* 0x008fe200078e0008 */
[----:B------:R-:W-:Y:S01]  /*39120*/  MOV R5, R215 ;  /* 0x000000d700057202 */ /* 0x000fe20000000f00 */
[----:B------:R-:W3:Y:S01]  /*39130*/  LDL.LU R8, [R1+0x90c] ;  /* 0x00090c0001087983 */ /* 0x000ee20000300800 */
[----:B------:R-:W-:-:S03]  /*39140*/  IADD3 R3, P2, R3, UR5, RZ ;  /* 0x0000000503037c10 */ /* 0x000fc6000ff5e0ff */
[----:B------:R-:W4:Y:S01]  /*39150*/  LDL.LU R215, [R1+0x94c] ;  /* 0x00094c0001d77983 */ /* 0x000f220000300800 */
[----:B------:R-:W-:-:S03]  /*39160*/  IADD3.X R214, R214, UR7, RZ, P2, !PT ;  /* 0x00000007d6d67c10 */ /* 0x000fc600097fe4ff */
[----:B------:R1:W-:Y:S04]  /*39170*/  LDGSTS.E [R0+-0x5fc00], desc[UR8][R4.64], P0 ;  /* 0xa040000004007fae */ /* 0x0003e80008121848 */
[----:B------:R1:W-:Y:S04]  /*39180*/  STL [R1+0x890], R2 ;  /* 0x0008900201007387 */ /* 0x0003e80000100800 */
[----:B------:R1:W-:Y:S02]  /*39190*/  STL [R1+0x88c], R212 ;  /* 0x00088cd401007387 */ /* 0x0003e40000100800 */
[----:B-1----:R-:W-:-:S02]  /*391a0*/  IMAD.MOV.U32 R4, RZ, RZ, R2 ;  /* 0x000000ffff047224 */ /* 0x002fc400078e0002 */
[----:B------:R-:W-:Y:S01]  /*391b0*/  IMAD.MOV.U32 R5, RZ, RZ, R212 ;  /* 0x000000ffff057224 */ /* 0x000fe200078e00d4 */
[----:B------:R1:W-:Y:S04]  /*391c0*/  STL [R1+0x8d0], R3 ;  /* 0x0008d00301007387 */ /* 0x0003e80000100800 */
[----:B------:R-:W4:Y:S04]  /*391d0*/  LDL.LU R2, [R1+0x990] ;  /* 0x0009900001027983 */ /* 0x000f280000300800 */
[----:B------:R1:W-:Y:S04]  /*391e0*/  STL [R1+0x8cc], R214 ;  /* 0x0008ccd601007387 */ /* 0x0003e80000100800 */
[----:B------:R1:W-:Y:S04]  /*391f0*/  LDGSTS.E [R0+-0x5f800], desc[UR8][R4.64], P0 ;  /* 0xa080000004007fae */ /* 0x0003e80008121848 */
[----:B------:R-:W4:Y:S01]  /*39200*/  LDL.LU R212, [R1+0x9d0] ;  /* 0x0009d00001d47983 */ /* 0x000f220000300800 */
[----:B-1----:R-:W-:-:S03]  /*39210*/  MOV R4, R3 ;  /* 0x0000000300047202 */ /* 0x002fc60000000f00 */
[----:B------:R-:W4:Y:S01]  /*39220*/  LDL.LU R3, [R1+0x98c] ;  /* 0x00098c0001037983 */ /* 0x000f220000300800 */
[----:B------:R-:W-:-:S03]  /*39230*/  IMAD.MOV.U32 R5, RZ, RZ, R214 ;  /* 0x000000ffff057224 */ /* 0x000fc600078e00d6 */
[----:B------:R-:W4:Y:S04]  /*39240*/  LDL.LU R214, [R1+0x9cc] ;  /* 0x0009cc0001d67983 */ /* 0x000f280000300800 */
[----:B------:R1:W-:Y:S01]  /*39250*/  LDGSTS.E [R0+-0x5f400], desc[UR8][R4.64], P0 ;  /* 0xa0c0000004007fae */ /* 0x0003e20008121848 */
[----:B--2---:R-:W-:-:S05]  /*39260*/  IADD3 R7, P1, R7, UR5, RZ ;  /* 0x0000000507077c10 */ /* 0x004fca000ff3e0ff */
[----:B------:R2:W-:Y:S01]  /*39270*/  STL [R1+0x910], R7 ;  /* 0x0009100701007387 */ /* 0x0005e20000100800 */
[----:B-1----:R-:W-:Y:S01]  /*39280*/  IMAD.MOV.U32 R4, RZ, RZ, R7 ;  /* 0x000000ffff047224 */ /* 0x002fe200078e0007 */
[----:B------:R-:W-:Y:S02]  /*39290*/  IADD3 R213, P2, R213, UR5, RZ ;  /* 0x00000005d5d57c10 */ /* 0x000fe4000ff5e0ff */
[----:B---3--:R-:W-:Y:S02]  /*392a0*/  IADD3.X R8, R8, UR7, RZ, P1, !PT ;  /* 0x0000000708087c10 */ /* 0x008fe40008ffe4ff */
[----:B----4-:R-:W-:-:S03]  /*392b0*/  IADD3.X R215, R215, UR7, RZ, P2, !PT ;  /* 0x00000007d7d77c10 */ /* 0x010fc600097fe4ff */
[----:B------:R1:W-:Y:S01]  /*392c0*/  STL [R1+0x90c], R8 ;  /* 0x00090c0801007387 */ /* 0x0003e20000100800 */
[----:B------:R-:W-:-:S03]  /*392d0*/  MOV R5, R8 ;  /* 0x0000000800057202 */ /* 0x000fc60000000f00 */
[----:B------:R3:W-:Y:S04]  /*392e0*/  STL [R1+0x950], R213 ;  /* 0x000950d501007387 */ /* 0x0007e80000100800 */
[----:B--2---:R-:W2:Y:S04]  /*392f0*/  LDL.LU R7, [R1+0xa10] ;  /* 0x000a100001077983 */ /* 0x004ea80000300800 */
[----:B------:R4:W-:Y:S04]  /*39300*/  STL [R1+0x94c], R215 ;  /* 0x00094cd701007387 */ /* 0x0009e80000100800 */
[----:B------:R3:W-:Y:S04]  /*39310*/  LDGSTS.E [R0+-0x5f000], desc[UR8][R4.64], P0 ;  /* 0xa100000004007fae */ /* 0x0007e80008121848 */
[----:B-1----:R-:W2:Y:S01]  /*39320*/  LDL.LU R8, [R1+0xa50] ;  /* 0x000a500001087983 */ /* 0x002ea20000300800 */
[----:B------:R-:W-:Y:S01]  /*39330*/  IADD3 R2, P1, R2, UR5, RZ ;  /* 0x0000000502027c10 */ /* 0x000fe2000ff3e0ff */
[----:B---3--:R-:W-:-:S02]  /*39340*/  IMAD.MOV.U32 R4, RZ, RZ, R213 ;  /* 0x000000ffff047224 */ /* 0x008fc400078e00d5 */
[----:B------:R-:W-:Y:S01]  /*39350*/  IMAD.MOV.U32 R5, RZ, RZ, R215 ;  /* 0x000000ffff057224 */ /* 0x000fe200078e00d7 */
[----:B------:R-:W3:Y:S01]  /*39360*/  LDL.LU R213, [R1+0xa0c] ;  /* 0x000a0c0001d57983 */ /* 0x000ee20000300800 */
[----:B------:R-:W-:-:S03]  /*39370*/  IADD3 R212, P2, R212, UR5, RZ ;  /* 0x00000005d4d47c10 */ /* 0x000fc6000ff5e0ff */
[----:B----4-:R-:W4:Y:S04]  /*39380*/  LDL.LU R215, [R1+0xa4c] ;  /* 0x000a4c0001d77983 */ /* 0x010f280000300800 */
[----:B------:R1:W-:Y:S01]  /*39390*/  LDGSTS.E [R0+-0x5ec00], desc[UR8][R4.64], P0 ;  /* 0xa140000004007fae */ /* 0x0003e20008121848 */
[----:B------:R-:W-:-:S03]  /*393a0*/  IADD3.X R3, R3, UR7, RZ, P1, !PT ;  /* 0x0000000703037c10 */ /* 0x000fc60008ffe4ff */
[----:B------:R1:W-:Y:S01]  /*393b0*/  STL [R1+0x990], R2 ;  /* 0x0009900201007387 */ /* 0x0003e20000100800 */
[----:B------:R-:W-:-:S03]  /*393c0*/  IADD3.X R214, R214, UR7, RZ, P2, !PT ;  /* 0x00000007d6d67c10 */ /* 0x000fc600097fe4ff */
[----:B------:R1:W-:Y:S02]  /*393d0*/  STL [R1+0x98c], R3 ;  /* 0x00098c0301007387 */ /* 0x0003e40000100800 */
[----:B-1----:R-:W-:Y:S01]  /*393e0*/  MOV R4, R2 ;  /* 0x0000000200047202 */ /* 0x002fe20000000f00 */
[----:B------:R-:W-:Y:S01]  /*393f0*/  IMAD.MOV.U32 R5, RZ, RZ, R3 ;  /* 0x000000ffff057224 */ /* 0x000fe200078e0003 */
[----:B------:R1:W-:Y:S04]  /*39400*/  STL [R1+0x9d0], R212 ;  /* 0x0009d0d401007387 */ /* 0x0003e80000100800 */
[----:B------:R-:W4:Y:S04]  /*39410*/  LDL.LU R2, [R1+0xa90] ;  /* 0x000a900001027983 */ /* 0x000f280000300800 */
[----:B------:R1:W-:Y:S04]  /*39420*/  STL [R1+0x9cc], R214 ;  /* 0x0009ccd601007387 */ /* 0x0003e80000100800 */
[----:B------:R1:W-:Y:S04]  /*39430*/  LDGSTS.E [R0+-0x5e800], desc[UR8][R4.64], P0 ;  /* 0xa180000004007fae */ /* 0x0003e80008121848 */
[----:B------:R-:W4:Y:S01]  /*39440*/  LDL.LU R3, [R1+0xad0] ;  /* 0x000ad00001037983 */ /* 0x000f220000300800 */
[----:B-1----:R-:W-:-:S03]  /*39450*/  IMAD.MOV.U32 R4, RZ, RZ, R212 ;  /* 0x000000ffff047224 */ /* 0x002fc600078e00d4 */
[----:B------:R-:W4:Y:S01]  /*39460*/  LDL.LU R212, [R1+0xa8c] ;  /* 0x000a8c0001d47983 */ /* 0x000f220000300800 */
[----:B------:R-:W-:-:S03]  /*39470*/  MOV R5, R214 ;  /* 0x000000d600057202 */ /* 0x000fc60000000f00 */
[----:B------:R-:W4:Y:S04]  /*39480*/  LDL.LU R214, [R1+0xacc] ;  /* 0x000acc0001d67983 */ /* 0x000f280000300800 */
[----:B------:R1:W-:Y:S01]  /*39490*/  LDGSTS.E [R0+-0x5e400], desc[UR8][R4.64], P0 ;  /* 0xa1c0000004007fae */ /* 0x0003e20008121848 */
[----:B--2---:R-:W-:-:S05]  /*394a0*/  IADD3 R7, P1, R7, UR5, RZ ;  /* 0x0000000507077c10 */ /* 0x004fca000ff3e0ff */
[----:B------:R-:W-:Y:S01]  /*394b0*/  STL [R1+0xa10], R7 ;  /* 0x000a100701007387 */ /* 0x000fe20000100800 */
[----:B-1----:R-:W-:Y:S01]  /*394c0*/  IMAD.MOV.U32 R4, RZ, RZ, R7 ;  /* 0x000000ffff047224 */ /* 0x002fe200078e0007 */
[----:B------:R-:W-:Y:S02]  /*394d0*/  IADD3 R8, P2, R8, UR5, RZ ;  /* 0x0000000508087c10 */ /* 0x000fe4000ff5e0ff */
[----:B---3--:R-:W-:Y:S02]  /*394e0*/  IADD3.X R213, R213, UR7, RZ, P1, !PT ;  /* 0x00000007d5d57c10 */ /* 0x008fe40008ffe4ff */
[----:B----4-:R-:W-:-:S03]  /*394f0*/  IADD3.X R215, R215, UR7, RZ, P2, !PT ;  /* 0x00000007d7d77c10 */ /* 0x010fc600097fe4ff */
[----:B------:R-:W-:Y:S01]  /*39500*/  IMAD.MOV.U32 R5, RZ, RZ, R213 ;  /* 0x000000ffff057224 */ /* 0x000fe200078e00d5 */
[----:B------:R1:W-:Y:S04]  /*39510*/  STL [R1+0xa0c], R213 ;  /* 0x000a0cd501007387 */ /* 0x0003e80000100800 */
[----:B------:R-:W-:Y:S04]  /*39520*/  STL [R1+0xa50], R8 ;  /* 0x000a500801007387 */ /* 0x000fe80000100800 */
[----:B------:R2:W-:Y:S04]  /*39530*/  LDGSTS.E [R0+-0x5e000], desc[UR8][R4.64], P0 ;  /* 0xa200000004007fae */ /* 0x0005e80008121848 */
[----:B-1----:R-:W3:Y:S04]  /*39540*/  LDL.LU R213, [R1+0xb10] ;  /* 0x000b100001d57983 */ /* 0x002ee80000300800 */
[----:B------:R1:W-:Y:S01]  /*39550*/  STL [R1+0xa4c], R215 ;  /* 0x000a4cd701007387 */ /* 0x0003e20000100800 */
[----:B------:R-:W-:-:S03]  /*39560*/  IADD3 R2, P1, R2, UR5, RZ ;  /* 0x0000000502027c10 */ /* 0x000fc6000ff3e0ff */
[----:B------:R-:W4:Y:S01]  /*39570*/  LDL.LU R7, [R1+0xb50] ;  /* 0x000b500001077983 */ /* 0x000f220000300800 */
[----:B--2---:R-:W-:Y:S01]  /*39580*/  MOV R4, R8 ;  /* 0x0000000800047202 */ /* 0x004fe20000000f00 */
[----:B------:R-:W-:Y:S02]  /*39590*/  IMAD.MOV.U32 R5, RZ, RZ, R215 ;  /* 0x000000ffff057224 */ /* 0x000fe400078e00d7 */
[----:B-1----:R-:W2:Y:S04]  /*395a0*/  LDL.LU R215, [R1+0xb0c] ;  /* 0x000b0c0001d77983 */ /* 0x002ea80000300800 */
[----:B------:R-:W2:Y:S01]  /*395b0*/  LDL.LU R8, [R1+0xb4c] ;  /* 0x000b4c0001087983 */ /* 0x000ea20000300800 */
[----:B------:R-:W-:-:S03]  /*395c0*/  IADD3 R3, P2, R3, UR5, RZ ;  /* 0x0000000503037c10 */ /* 0x000fc6000ff5e0ff */
[----:B------:R1:W-:Y:S04]  /*395d0*/  LDGSTS.E [R0+-0x5dc00], desc[UR8][R4.64], P0 ;  /* 0xa240000004007fae */ /* 0x0003e80008121848 */
[----:B------:R-:W-:Y:S01]  /*395e0*/  STL [R1+0xa90], R2 ;  /* 0x000a900201007387 */ /* 0x000fe20000100800 */
[----:B------:R-:W-:Y:S02]  /*395f0*/  IADD3.X R212, R212, UR7, RZ, P1, !PT ;  /* 0x00000007d4d47c10 */ /* 0x000fe40008ffe4ff */
[----:B------:R-:W-:Y:S01]  /*39600*/  IADD3.X R214, R214, UR7, RZ, P2, !PT ;  /* 0x00000007d6d67c10 */ /* 0x000fe200097fe4ff */
[----:B-1----:R-:W-:Y:S01]  /*39610*/  IMAD.MOV.U32 R4, RZ, RZ, R2 ;  /* 0x000000ffff047224 */ /* 0x002fe200078e0002 */
[----:B------:R-:W-:Y:S01]  /*39620*/  MOV R5, R212 ;  /* 0x000000d400057202 */ /* 0x000fe20000000f00 */
[----:B------:R1:W-:Y:S04]  /*39630*/  STL [R1+0xa8c], R212 ;  /* 0x000a8cd401007387 */ /* 0x0003e80000100800 */
[----:B------:R-:W-:Y:S04]  /*39640*/  STL [R1+0xad0], R3 ;  /* 0x000ad00301007387 */ /* 0x000fe80000100800 */
[----:B------:R1:W-:Y:S04]  /*39650*/  LDGSTS.E [R0+-0x5d800], desc[UR8][R4.64], P0 ;  /* 0xa280000004007fae */ /* 0x0003e80008121848 */
[----:B-1----:R-:W2:Y:S04]  /*39660*/  LDL.LU R212, [R1+0xb90] ;  /* 0x000b900001d47983 */ /* 0x002ea80000300800 */
[----:B------:R1:W-:Y:S04]  /*39670*/  STL [R1+0xacc], R214 ;  /* 0x000accd601007387 */ /* 0x0003e80000100800 */
[----:B------:R-:W2:Y:S01]  /*39680*/  LDL.LU R2, [R1+0xbd0] ;  /* 0x000bd00001027983 */ /* 0x000ea20000300800 */
[----:B------:R-:W-:-:S03]  /*39690*/  IMAD.MOV.U32 R5, RZ, RZ, R214 ;  /* 0x000000ffff057224 */ /* 0x000fc600078e00d6 */
[----:B-1----:R-:W2:Y:S01]  /*396a0*/  LDL.LU R214, [R1+0xb8c] ;  /* 0x000b8c0001d67983 */ /* 0x002ea20000300800 */
[----:B------:R-:W-:-:S03]  /*396b0*/  IMAD.MOV.U32 R4, RZ, RZ, R3 ;  /* 0x000000ffff047224 */ /* 0x000fc600078e0003 */
[----:B------:R-:W2:Y:S04]  /*396c0*/  LDL.LU R3, [R1+0xbcc] ;  /* 0x000bcc0001037983 */ /* 0x000ea80000300800 */
[----:B------:R1:W-:Y:S01]  /*396d0*/  LDGSTS.E [R0+-0x5d400], desc[UR8][R4.64], P0 ;  /* 0xa2c0000004007fae */ /* 0x0003e20008121848 */
[----:B---3--:R-:W-:-:S04]  /*396e0*/  IADD3 R213, P1, R213, UR5, RZ ;  /* 0x00000005d5d57c10 */ /* 0x008fc8000ff3e0ff */
[----:B-1----:R-:W-:Y:S02]  /*396f0*/  MOV R4, R213 ;  /* 0x000000d500047202 */ /* 0x002fe40000000f00 */
[----:B----4-:R-:W-:Y:S02]  /*39700*/  IADD3 R7, P2, R7, UR5, RZ ;  /* 0x0000000507077c10 */ /* 0x010fe4000ff5e0ff */
[----:B--2---:R-:W-:-:S05]  /*39710*/  IADD3.X R215, R215, UR7, RZ, P1, !PT ;  /* 0x00000007d7d77c10 */ /* 0x004fca0008ffe4ff */
[----:B------:R-:W-:Y:S01]  /*39720*/  IMAD.MOV.U32 R5, RZ, RZ, R215 ;  /* 0x000000ffff057224 */ /* 0x000fe200078e00d7 */
[----:B------:R-:W-:-:S04]  /*39730*/  IADD3.X R8, R8, UR7, RZ, P2, !PT ;  /* 0x0000000708087c10 */ /* 0x000fc800097fe4ff */
[----:B------:R1:W-:Y:S04]  /*39740*/  LDGSTS.E [R0+-0x5d000], desc[UR8][R4.64], P0 ;  /* 0xa300000004007fae */ /* 0x0003e80008121848 */
[----:B------:R2:W-:Y:S04]  /*39750*/  STL [R1+0xb10], R213 ;  /* 0x000b10d501007387 */ /* 0x0005e80000100800 */
[----:B------:R-:W-:Y:S01]  /*39760*/  STL [R1+0xb0c], R215 ;  /* 0x000b0cd701007387 */ /* 0x000fe20000100800 */
[----:B-1----:R-:W-:Y:S01]  /*39770*/  IMAD.MOV.U32 R4, RZ, RZ, R7 ;  /* 0x000000ffff047224 */ /* 0x002fe200078e0007 */
[----:B------:R-:W-:-:S02]  /*39780*/  MOV R5, R8 ;  /* 0x0000000800057202 */ /* 0x000fc40000000f00 */
[----:B------:R1:W-:Y:S04]  /*39790*/  STL [R1+0xb50], R7 ;  /* 0x000b500701007387 */ /* 0x0003e80000100800 */
[----:B------:R3:W-:Y:S01]  /*397a0*/  LDGSTS.E [R0+-0x5cc00], desc[UR8][R4.64], P0 ;  /* 0xa340000004007fae */ /* 0x0007e20008121848 */
[----:B------:R-:W-:-:S03]  /*397b0*/  IADD3 R212, P1, R212, UR5, RZ ;  /* 0x00000005d4d47c10 */ /* 0x000fc6000ff3e0ff */
[----:B------:R4:W-:Y:S02]  /*397c0*/  STL [R1+0xb4c], R8 ;  /* 0x000b4c0801007387 */ /* 0x0009e40000100800 */
[----:B---3--:R-:W-:Y:S02]  /*397d0*/  IMAD.MOV.U32 R4, RZ, RZ, R212 ;  /* 0x000000ffff047224 */ /* 0x008fe400078e00d4 */
[----:B--2---:R-:W2:Y:S01]  /*397e0*/  LDL.LU R213, [R1+0x814] ;  /* 0x0008140001d57983 */ /* 0x004ea20000300800 */
[----:B------:R-:W-:-:S03]  /*397f0*/  IADD3 R2, P2, R2, UR5, RZ ;  /* 0x0000000502027c10 */ /* 0x000fc6000ff5e0ff */
[----:B-1----:R-:W3:Y:S01]  /*39800*/  LDL.LU R7, [R1+0x818] ;  /* 0x0008180001077983 */ /* 0x002ee20000300800 */
[----:B------:R-:W-:-:S03]  /*39810*/  IADD3.X R214, R214, UR7, RZ, P1, !PT ;  /* 0x00000007d6d67c10 */ /* 0x000fc60008ffe4ff */
[----:B------:R-:W2:Y:S01]  /*39820*/  LDL.LU R215, [R1+0x854] ;  /* 0x0008540001d77983 */ /* 0x000ea20000300800 */
[----:B------:R-:W-:Y:S01]  /*39830*/  IADD3.X R3, R3, UR7, RZ, P2, !PT ;  /* 0x0000000703037c10 */ /* 0x000fe200097fe4ff */
[----:B------:R-:W-:Y:S02]  /*39840*/  IMAD.MOV.U32 R5, RZ, RZ, R214 ;  /* 0x000000ffff057224 */ /* 0x000fe400078e00d6 */
[----:B----4-:R-:W4:Y:S04]  /*39850*/  LDL.LU R8, [R1+0x858] ;  /* 0x0008580001087983 */ /* 0x010f280000300800 */
[----:B------:R1:W-:Y:S04]  /*39860*/  LDGSTS.E [R0+-0x5c800], desc[UR8][R4.64], P0 ;  /* 0xa380000004007fae */ /* 0x0003e80008121848 */
[----:B------:R-:W-:Y:S04]  /*39870*/  STL [R1+0xb90], R212 ;  /* 0x000b90d401007387 */ /* 0x000fe80000100800 */
[----:B------:R-:W-:Y:S01]  /*39880*/  STL [R1+0xb8c], R214 ;  /* 0x000b8cd601007387 */ /* 0x000fe20000100800 */
[----:B-1----:R-:W-:Y:S01]  /*39890*/  MOV R4, R2 ;  /* 0x0000000200047202 */ /* 0x002fe20000000f00 */
[----:B------:R-:W-:-:S02]  /*398a0*/  IMAD.MOV.U32 R5, RZ, RZ, R3 ;  /* 0x000000ffff057224 */ /* 0x000fc400078e0003 */
[----:B------:R1:W-:Y:S04]  /*398b0*/  STL [R1+0xbd0], R2 ;  /* 0x000bd00201007387 */ /* 0x0003e80000100800 */
[----:B------:R1:W-:Y:S04]  /*398c0*/  LDGSTS.E [R0+-0x5c400], desc[UR8][R4.64], P0 ;  /* 0xa3c0000004007fae */ /* 0x0003e80008121848 */
[----:B------:R1:W-:Y:S02]  /*398d0*/  STL [R1+0xbcc], R3 ;  /* 0x000bcc0301007387 */ /* 0x0003e40000100800 */
[----:B-1----:R-:W-:-:S02]  /*398e0*/  LOP3.LUT R2, R9, 0x10, RZ, 0x3c, !PT ;  /* 0x0000001009027812 */ /* 0x002fc400078e3cff */
[----:B------:R-:W4:Y:S01]  /*398f0*/  LDL.LU R212, [R1+0x898] ;  /* 0x0008980001d47983 */ /* 0x000f220000300800 */
[----:B------:R-:W-:-:S03]  /*39900*/  IMAD.U32 R0, RZ, RZ, UR12 ;  /* 0x0000000cff007e24 */ /* 0x000fc6000f8e00ff */
[----:B------:R-:W4:Y:S04]  /*39910*/  LDL.LU R214, [R1+0x8d4] ;  /* 0x0008d40001d67983 */ /* 0x000f280000300800 */
[----:B------:R-:W4:Y:S01]  /*39920*/  LDL.LU R3, [R1+0x8d8] ;  /* 0x0008d80001037983 */ /* 0x000f220000300800 */
[----:B------:R-:W-:-:S03]  /*39930*/  IADD3 R0, R2, 0x100000, R0 ;  /* 0x0010000002007810 */ /* 0x000fc60007ffe000 */
[----:B------:R-:W4:Y:S01]  /*39940*/  LDL.LU R2, [R1+0x894] ;  /* 0x0008940001027983 */ /* 0x000f220000300800 */
[----:B---3--:R-:W-:-:S04]  /*39950*/  IADD3 R7, P1, R7, UR5, RZ ;  /* 0x0000000507077c10 */ /* 0x008fc8000ff3e0ff */
[----:B--2---:R-:W-:Y:S01]  /*39960*/  IADD3.X R213, R213, UR7, RZ, P1, !PT ;  /* 0x00000007d5d57c10 */ /* 0x004fe20008ffe4ff */
[----:B------:R1:W-:Y:S01]  /*39970*/  STL [R1+0x818], R7 ;  /* 0x0008180701007387 */ /* 0x0003e20000100800 */
[----:B------:R-:W-:Y:S02]  /*39980*/  MOV R4, R7 ;  /* 0x0000000700047202 */ /* 0x000fe40000000f00 */
[----:B----4-:R-:W-:Y:S01]  /*39990*/  IADD3 R8, P2, R8, UR5, RZ ;  /* 0x0000000508087c10 */ /* 0x010fe2000ff5e0ff */
[----:B------:R-:W-:Y:S01]  /*399a0*/  IMAD.MOV.U32 R5, RZ, RZ, R213 ;  /* 0x000000ffff057224 */ /* 0x000fe200078e00d5 */
[----:B------:R2:W-:Y:S02]  /*399b0*/  STL [R1+0x814], R213 ;  /* 0x000814d501007387 */ /* 0x0005e40000100800 */
[----:B------:R-:W-:Y:S02]  /*399c0*/  IADD3.X R215, R215, UR7, RZ, P2, !PT ;  /* 0x00000007d7d77c10 */ /* 0x000fe400097fe4ff */
[----:B------:R3:W-:Y:S04]  /*399d0*/  STL [R1+0x858], R8 ;  /* 0x0008580801007387 */ /* 0x0007e80000100800 */
[----:B-1----:R-:W4:Y:S04]  /*399e0*/  LDL.LU R7, [R1+0x918] ;  /* 0x0009180001077983 */ /* 0x002f280000300800 */
[----:B------:R1:W-:Y:S04]  /*399f0*/  STL [R1+0x854], R215 ;  /* 0x000854d701007387 */ /* 0x0003e80000100800 */
[----:B------:R3:W-:Y:S04]  /*39a00*/  LDGSTS.E [R0+-0x5ff80], desc[UR8][R4.64], P0 ;  /* 0xa008000004007fae */ /* 0x0007e80008121848 */
[----:B--2---:R-:W2:Y:S01]  /*39a10*/  LDL.LU R213, [R1+0x958] ;  /* 0x0009580001d57983 */ /* 0x004ea20000300800 */
[----:B------:R-:W-:Y:S01]  /*39a20*/  IADD3 R212, P1, R212, UR5, RZ ;  /* 0x00000005d4d47c10 */ /* 0x000fe2000ff3e0ff */
[----:B---3--:R-:W-:Y:S01]  /*39a30*/  IMAD.MOV.U32 R4, RZ, RZ, R8 ;  /* 0x000000ffff047224 */ /* 0x008fe200078e0008 */
[----:B------:R-:W-:Y:S01]  /*39a40*/  MOV R5, R215 ;  /* 0x000000d700057202 */ /* 0x000fe20000000f00 */
[----:B------:R-:W3:Y:S04]  /*39a50*/  LDL.LU R8, [R1+0x914] ;  /* 0x0009140001087983 */ /* 0x000ee80000300800 */
[----:B-1----:R-:W3:Y:S01]  /*39a60*/  LDL.LU R215, [R1+0x954] ;  /* 0x0009540001d77983 */ /* 0x002ee20000300800 */
[----:B------:R-:W-:-:S03]  /*39a70*/  IADD3 R3, P2, R3, UR5, RZ ;  /* 0x0000000503037c10 */ /* 0x000fc6000ff5e0ff */
[----:B------:R1:W-:Y:S01]  /*39a80*/  LDGSTS.E [R0+-0x5fb80], desc[UR8][R4.64], P0 ;  /* 0xa048000004007fae */ /* 0x0003e20008121848 */
[----:B------:R-:W-:Y:S02]  /*39a90*/  IADD3.X R2, R2, UR7, RZ, P1, !PT ;  /* 0x0000000702027c10 */ /* 0x000fe40008ffe4ff */
[----:B------:R-:W-:Y:S01]  /*39aa0*/  IADD3.X R214, R214, UR7, RZ, P2, !PT ;  /* 0x00000007d6d67c10 */ /* 0x000fe200097fe4ff */
[----:B------:R-:W-:Y:S04]  /*39ab0*/  STL [R1+0x898], R212 ;  /* 0x000898d401007387 */ /* 0x000fe80000100800 */
[----:B------:R1:W-:Y:S02]  /*39ac0*/  STL [R1+0x894], R2 ;  /* 0x0008940201007387 */ /* 0x0003e40000100800 */
[----:B-1----:R-:W-:-:S02]  /*39ad0*/  IMAD.MOV.U32 R4, RZ, RZ, R212 ;  /* 0x000000ffff047224 */ /* 0x002fc400078e00d4 */
[----:B------:R-:W-:Y:S01]  /*39ae0*/  IMAD.MOV.U32 R5, RZ, RZ, R2 ;  /* 0x000000ffff057224 */ /* 0x000fe200078e0002 */
[----:B------:R1:W-:Y:S04]  /*39af0*/  STL [R1+0x8d8], R3 ;  /* 0x0008d80301007387 */ /* 0x0003e80000100800 */
[----:B------:R-:W3:Y:S04]  /*39b00*/  LDL.LU R2, [R1+0x998] ;  /* 0x0009980001027983 */ /* 0x000ee80000300800 */
[----:B------:R1:W-:Y:S04]  /*39b10*/  STL [R1+0x8d4], R214 ;  /* 0x0008d4d601007387 */ /* 0x0003e80000100800 */
[----:B------:R1:W-:Y:S04]  /*39b20*/  LDGSTS.E [R0+-0x5f780], desc[UR8][R4.64], P0 ;  /* 0xa088000004007fae */ /* 0x0003e80008121848 */
[----:B------:R-:W3:Y:S01]  /*39b30*/  LDL.LU R212, [R1+0x9d8] ;  /* 0x0009d80001d47983 */ /* 0x000ee20000300800 */
[----:B-1----:R-:W-:-:S03]  /*39b40*/  MOV R4, R3 ;  /* 0x0000000300047202 */ /* 0x002fc60000000f00 */
[----:B------:R-:W3:Y:S01]  /*39b50*/  LDL.LU R3, [R1+0x994] ;  /* 0x0009940001037983 */ /* 0x000ee20000300800 */
[----:B------:R-:W-:-:S03]  /*39b60*/  IMAD.MOV.U32 R5, RZ, RZ, R214 ;  /* 0x000000ffff057224 */ /* 0x000fc600078e00d6 */
[----:B------:R-:W3:Y:S04]  /*39b70*/  LDL.LU R214, [R1+0x9d4] ;  /* 0x0009d40001d67983 */ /* 0x000ee80000300800 */
[----:B------:R1:W-:Y:S01]  /*39b80*/  LDGSTS.E [R0+-0x5f380], desc[UR8][R4.64], P0 ;  /* 0xa0c8000004007fae */ /* 0x0003e20008121848 */
[----:B----4-:R-:W-:-:S05]  /*39b90*/  IADD3 R7, P1, R7, UR5, RZ ;  /* 0x0000000507077c10 */ /* 0x010fca000ff3e0ff */
[----:B------:R4:W-:Y:S01]  /*39ba0*/  STL [R1+0x918], R7 ;  /* 0x0009180701007387 */ /* 0x0009e20000100800 */
[----:B-1----:R-:W-:Y:S01]  /*39bb0*/  IMAD.MOV.U32 R4, RZ, RZ, R7 ;  /* 0x000000ffff047224 */ /* 0x002fe200078e0007 */
[----:B--2---:R-:W-:Y:S02]  /*39bc0*/  IADD3 R213, P2, R213, UR5, RZ ;  /* 0x00000005d5d57c10 */ /* 0x004fe4000ff5e0ff */
[----:B---3--:R-:W-:Y:S02]  /*39bd0*/  IADD3.X R8, R8, UR7, RZ, P1, !PT ;  /* 0x0000000708087c10 */ /* 0x008fe40008ffe4ff */
[----:B------:R-:W-:-:S03]  /*39be0*/  IADD3.X R215, R215, UR7, RZ, P2, !PT ;  /* 0x00000007d7d77c10 */ /* 0x000fc600097fe4ff */
[----:B------:R1:W-:Y:S01]  /*39bf0*/  STL [R1+0x914], R8 ;  /* 0x0009140801007387 */ /* 0x0003e20000100800 */
[----:B------:R-:W-:-:S03]  /*39c00*/  MOV R5, R8 ;  /* 0x0000000800057202 */ /* 0x000fc60000000f00 */
[----:B------:R2:W-:Y:S04]  /*39c10*/  STL [R1+0x958], R213 ;  /* 0x000958d501007387 */ /* 0x0005e80000100800 */
[----:B----4-:R-:W3:Y:S04]  /*39c20*/  LDL.LU R7, [R1+0xa18] ;  /* 0x000a180001077983 */ /* 0x010ee80000300800 */
[----:B------:R4:W-:Y:S04]  /*39c30*/  STL [R1+0x954], R215 ;  /* 0x000954d701007387 */ /* 0x0009e80000100800 */
[----:B------:R2:W-:Y:S04]  /*39c40*/  LDGSTS.E [R0+-0x5ef80], desc[UR8][R4.64], P0 ;  /* 0xa108000004007fae */ /* 0x0005e80008121848 */
[----:B-1----:R-:W3:Y:S01]  /*39c50*/  LDL.LU R8, [R1+0xa58] ;  /* 0x000a580001087983 */ /* 0x002ee20000300800 */
[----:B------:R-:W-:Y:S01]  /*39c60*/  IADD3 R2, P1, R2, UR5, RZ ;  /* 0x0000000502027c10 */ /* 0x000fe2000ff3e0ff */
[----:B--2---:R-:W-:-:S02]  /*39c70*/  IMAD.MOV.U32 R4, RZ, RZ, R213 ;  /* 0x000000ffff047224 */ /* 0x004fc400078e00d5 */
[----:B------:R-:W-:Y:S01]  /*39c80*/  IMAD.MOV.U32 R5, RZ, RZ, R215 ;  /* 0x000000ffff057224 */ /* 0x000fe200078e00d7 */
[----:B------:R-:W2:Y:S01]  /*39c90*/  LDL.LU R213, [R1+0xa14] ;  /* 0x000a140001d57983 */ /* 0x000ea20000300800 */
        /* <DEDUP_REMOVED lines=19> */
[----:B---3--:R-:W-:-:S05]  /*39dd0*/  IADD3 R7, P1, R7, UR5, RZ ;  /* 0x0000000507077c10 */ /* 0x008fca000ff3e0ff */
[----:B------:R-:W-:Y:S01]  /*39de0*/  STL [R1+0xa18], R7 ;  /* 0x000a180701007387 */ /* 0x000fe20000100800 */
[----:B-1----:R-:W-:Y:S01]  /*39df0*/  IMAD.MOV.U32 R4, RZ, RZ, R7 ;  /* 0x000000ffff047224 */ /* 0x002fe200078e0007 */
[----:B------:R-:W-:Y:S02]  /*39e00*/  IADD3 R8, P2, R8, UR5, RZ ;  /* 0x0000000508087c10 */ /* 0x000fe4000ff5e0ff */
[----:B--2---:R-:W-:Y:S02]  /*39e10*/  IADD3.X R213, R213, UR7, RZ, P1, !PT ;  /* 0x00000007d5d57c10 */ /* 0x004fe40008ffe4ff */
        /* <DEDUP_REMOVED lines=38> */
[----:B------:R-:W-:Y:S04]  /*3a080*/  STL [R1+0xb18], R213 ;  /* 0x000b18d501007387 */ /* 0x000fe80000100800 */
[----:B------:R-:W-:Y:S01]  /*3a090*/  STL [R1+0xb14], R215 ;  /* 0x000b14d701007387 */ /* 0x000fe20000100800 */
[----:B-1----:R-:W-:Y:S01]  /*3a0a0*/  IMAD.MOV.U32 R4, RZ, RZ, R7 ;  /* 0x000000ffff047224 */ /* 0x002fe200078e0007 */
[----:B------:R-:W-:-:S02]  /*3a0b0*/  MOV R5, R8 ;  /* 0x0000000800057202 */ /* 0x000fc40000000f00 */
[----:B------:R1:W-:Y:S04]  /*3a0c0*/  STL [R1+0xb58], R7 ;  /* 0x000b580701007387 */ /* 0x0003e80000100800 */
[----:B------:R2:W-:Y:S01]  /*3a0d0*/  LDGSTS.E [R0+-0x5cb80], desc[UR8][R4.64], P0 ;  /* 0xa348000004007fae */ /* 0x0005e20008121848 */
[----:B------:R-:W-:-:S03]  /*3a0e0*/  IADD3 R212, P1, R212, UR5, RZ ;  /* 0x00000005d4d47c10 */ /* 0x000fc6000ff3e0ff */
[----:B------:R3:W-:Y:S02]  /*3a0f0*/  STL [R1+0xb54], R8 ;  /* 0x000b540801007387 */ /* 0x0007e40000100800 */
[----:B--2---:R-:W-:Y:S02]  /*3a100*/  IMAD.MOV.U32 R4, RZ, RZ, R212 ;  /* 0x000000ffff047224 */ /* 0x004fe400078e00d4 */
[----:B-1----:R-:W2:Y:S01]  /*3a110*/  LDL.LU R7, [R1+0x820] ;  /* 0x0008200001077983 */ /* 0x002ea20000300800 */
[----:B------:R-:W-:-:S03]  /*3a120*/  IADD3 R2, P2, R2, UR5, RZ ;  /* 0x0000000502027c10 */ /* 0x000fc6000ff5e0ff */
[----:B------:R-:W4:Y:S01]  /*3a130*/  LDL.LU R213, [R1+0x85c] ;  /* 0x00085c0001d57983 */ /* 0x000f220000300800 */
[----:B------:R-:W-:-:S03]  /*3a140*/  IADD3.X R214, R214, UR7, RZ, P1, !PT ;  /* 0x00000007d6d67c10 */ /* 0x000fc60008ffe4ff */
[----:B---3--:R-:W3:Y:S01]  /*3a150*/  LDL.LU R8, [R1+0x860] ;  /* 0x0008600001087983 */ /* 0x008ee20000300800 */
[----:B------:R-:W-:Y:S01]  /*3a160*/  IADD3.X R3, R3, UR7, RZ, P2, !PT ;  /* 0x0000000703037c10 */ /* 0x000fe200097fe4ff */
[----:B------:R-:W-:Y:S02]  /*3a170*/  IMAD.MOV.U32 R5, RZ, RZ, R214 ;  /* 0x000000ffff057224 */ /* 0x000fe400078e00d6 */
[----:B------:R-:W-:Y:S04]  /*3a180*/  STL [R1+0xb98], R212 ;  /* 0x000b98d401007387 */ /* 0x000fe80000100800 */
[----:B------:R1:W-:Y:S04]  /*3a190*/  STL [R1+0xb94], R214 ;  /* 0x000b94d601007387 */ /* 0x0003e80000100800 */
[----:B------:R1:W-:Y:S04]  /*3a1a0*/  LDGSTS.E [R0+-0x5c780], desc[UR8][R4.64], P0 ;  /* 0xa388000004007fae */ /* 0x0003e80008121848 */
[----:B------:R-:W-:Y:S04]  /*3a1b0*/  STL [R1+0xbd8], R2 ;  /* 0x000bd80201007387 */ /* 0x000fe80000100800 */
[----:B------:R1:W-:Y:S02]  /*3a1c0*/  STL [R1+0xbd4], R3 ;  /* 0x000bd40301007387 */ /* 0x0003e40000100800 */
[----:B-1----:R-:W-:Y:S01]  /*3a1d0*/  MOV R4, R2 ;  /* 0x0000000200047202 */ /* 0x002fe20000000f00 */
[----:B------:R-:W-:Y:S01]  /*3a1e0*/  IMAD.MOV.U32 R5, RZ, RZ, R3 ;  /* 0x000000ffff057224 */ /* 0x000fe200078e0003 */
[----:B------:R-:W4:Y:S04]  /*3a1f0*/  LDL.LU R214, [R1+0x89c] ;  /* 0x00089c0001d67983 */ /* 0x000f280000300800 */
[----:B------:R-:W4:Y:S04]  /*3a200*/  LDL.LU R3, [R1+0x8a0] ;  /* 0x0008a00001037983 */ /* 0x000f280000300800 */
[----:B------:R-:W4:Y:S04]  /*3a210*/  LDL.LU R215, [R1+0x8dc] ;  /* 0x0008dc0001d77983 */ /* 0x000f280000300800 */
[----:B------:R-:W4:Y:S04]  /*3a220*/  LDL.LU R212, [R1+0x8e0] ;  /* 0x0008e00001d47983 */ /* 0x000f280000300800 */
[----:B------:R1:W-:Y:S04]  /*3a230*/  LDGSTS.E [R0+-0x5c380], desc[UR8][R4.64], P0 ;  /* 0xa3c8000004007fae */ /* 0x0003e80008121848 */
[----:B------:R-:W4:Y:S01]  /*3a240*/  LDL.LU R5, [R1+0x81c] ;  /* 0x00081c0001057983 */ /* 0x000f220000300800 */
[----:B-1----:R-:W-:Y:S01]  /*3a250*/  IMAD.U32 R0, RZ, RZ, UR12 ;  /* 0x0000000cff007e24 */ /* 0x002fe2000f8e00ff */
[----:B------:R-:W-:-:S04]  /*3a260*/  LOP3.LUT R2, R9, 0x20, RZ, 0x3c, !PT ;  /* 0x0000002009027812 */ /* 0x000fc800078e3cff */
[----:B------:R-:W-:Y:S02]  /*3a270*/  IADD3 R0, R2, 0x100000, R0 ;  /* 0x0010000002007810 */ /* 0x000fe40007ffe000 */
[----:B--2---:R-:W-:-:S04]  /*3a280*/  IADD3 R7, P1, R7, UR5, RZ ;  /* 0x0000000507077c10 */ /* 0x004fc8000ff3e0ff */
[----:B------:R-:W-:Y:S01]  /*3a290*/  MOV R4, R7 ;  /* 0x0000000700047202 */ /* 0x000fe20000000f00 */
[----:B------:R1:W-:Y:S01]  /*3a2a0*/  STL [R1+0x820], R7 ;  /* 0x0008200701007387 */ /* 0x0003e20000100800 */
[----:B---3--:R-:W-:-:S04]  /*3a2b0*/  IADD3 R8, P2, R8, UR5, RZ ;  /* 0x0000000508087c10 */ /* 0x008fc8000ff5e0ff */
[----:B----4-:R-:W-:Y:S02]  /*3a2c0*/  IADD3.X R213, R213, UR7, RZ, P2, !PT ;  /* 0x00000007d5d57c10 */ /* 0x010fe400097fe4ff */
[----:B------:R-:W-:-:S05]  /*3a2d0*/  IADD3.X R5, R5, UR7, RZ, P1, !PT ;  /* 0x0000000705057c10 */ /* 0x000fca0008ffe4ff */
[----:B------:R-:W-:Y:S04]  /*3a2e0*/  STL [R1+0x81c], R5 ;  /* 0x00081c0501007387 */ /* 0x000fe80000100800 */
[----:B------:R2:W-:Y:S04]  /*3a2f0*/  STL [R1+0x860], R8 ;  /* 0x0008600801007387 */ /* 0x0005e80000100800 */
[----:B------:R-:W3:Y:S04]  /*3a300*/  LDL.LU R2, [R1+0x920] ;  /* 0x0009200001027983 */ /* 0x000ee80000300800 */
[----:B------:R4:W-:Y:S04]  /*3a310*/  STL [R1+0x85c], R213 ;  /* 0x00085cd501007387 */ /* 0x0009e80000100800 */
[----:B------:R2:W-:Y:S04]  /*3a320*/  LDGSTS.E [R0+-0x5ff00], desc[UR8][R4.64], P0 ;  /* 0xa010000004007fae */ /* 0x0005e80008121848 */
[----:B-1----:R-:W3:Y:S01]  /*3a330*/  LDL.LU R7, [R1+0x960] ;  /* 0x0009600001077983 */ /* 0x002ee20000300800 */
[----:B--2---:R-:W-:-:S03]  /*3a340*/  IMAD.MOV.U32 R4, RZ, RZ, R8 ;  /* 0x000000ffff047224 */ /* 0x004fc600078e0008 */
[----:B------:R-:W2:Y:S01]  /*3a350*/  LDL.LU R8, [R1+0x91c] ;  /* 0x00091c0001087983 */ /* 0x000ea20000300800 */
[----:B------:R-:W-:-:S03]  /*3a360*/  IMAD.MOV.U32 R5, RZ, RZ, R213 ;  /* 0x000000ffff057224 */ /* 0x000fc600078e00d5 */
[----:B----4-:R-:W4:Y:S01]  /*3a370*/  LDL.LU R213, [R1+0x95c] ;  /* 0x00095c0001d57983 */ /* 0x010f220000300800 */
[----:B------:R-:W-:Y:S02]  /*3a380*/  IADD3 R3, P1, R3, UR5, RZ ;  /* 0x0000000503037c10 */ /* 0x000fe4000ff3e0ff */
[----:B------:R-:W-:Y:S01]  /*3a390*/  IADD3 R212, P2, R212, UR5, RZ ;  /* 0x00000005d4d47c10 */ /* 0x000fe2000ff5e0ff */
[----:B------:R1:W-:Y:S01]  /*3a3a0*/  LDGSTS.E [R0+-0x5fb00], desc[UR8][R4.64], P0 ;  /* 0xa050000004007fae */ /* 0x0003e20008121848 */
[----:B------:R-:W-:Y:S02]  /*3a3b0*/  IADD3.X R214, R214, UR7, RZ, P1, !PT ;  /* 0x00000007d6d67c10 */ /* 0x000fe40008ffe4ff */
[----:B------:R-:W-:Y:S01]  /*3a3c0*/  IADD3.X R215, R215, UR7, RZ, P2, !PT ;  /* 0x00000007d7d77c10 */ /* 0x000fe200097fe4ff */
[----:B------:R1:W-:Y:S04]  /*3a3d0*/  STL [R1+0x8a0], R3 ;  /* 0x0008a00301007387 */ /* 0x0003e80000100800 */
        /* <DEDUP_REMOVED lines=14> */
[----:B------:R3:W-:Y:S01]  /*3a4c0*/  STL [R1+0x920], R2 ;  /* 0x0009200201007387 */ /* 0x0007e20000100800 */
[----:B-1----:R-:W-:Y:S01]  /*3a4d0*/  IMAD.MOV.U32 R4, RZ, RZ, R2 ;  /* 0x000000ffff047224 */ /* 0x002fe200078e0002 */
[----:B------:R-:W-:Y:S02]  /*3a4e0*/  IADD3 R7, P2, R7, UR5, RZ ;  /* 0x0000000507077c10 */ /* 0x000fe4000ff5e0ff */
[----:B--2---:R-:W-:Y:S02]  /*3a4f0*/  IADD3.X R8, R8, UR7, RZ, P1, !PT ;  /* 0x0000000708087c10 */ /* 0x004fe40008ffe4ff */
[----:B----4-:R-:W-:-:S03]  /*3a500*/  IADD3.X R213, R213, UR7, RZ, P2, !PT ;  /* 0x00000007d5d57c10 */ /* 0x010fc600097fe4ff */
[----:B------:R-:W-:Y:S01]  /*3a510*/  IMAD.MOV.U32 R5, RZ, RZ, R8 ;  /* 0x000000ffff057224 */ /* 0x000fe200078e0008 */
[----:B------:R1:W-:Y:S04]  /*3a520*/  STL [R1+0x91c], R8 ;  /* 0x00091c0801007387 */ /* 0x0003e80000100800 */
[----:B------:R2:W-:Y:S04]  /*3a530*/  STL [R1+0x960], R7 ;  /* 0x0009600701007387 */ /* 0x0005e80000100800 */
[----:B---3--:R-:W3:Y:S04]  /*3a540*/  LDL.LU R2, [R1+0xa20] ;  /* 0x000a200001027983 */ /* 0x008ee80000300800 */
[----:B------:R4:W-:Y:S04]  /*3a550*/  STL [R1+0x95c], R213 ;  /* 0x00095cd501007387 */ /* 0x0009e80000100800 */
[----:B------:R2:W-:Y:S04]  /*3a560*/  LDGSTS.E [R0+-0x5ef00], desc[UR8][R4.64], P0 ;  /* 0xa110000004007fae */ /* 0x0005e80008121848 */
[----:B-1----:R-:W3:Y:S01]  /*3a570*/  LDL.LU R8, [R1+0xa60] ;  /* 0x000a600001087983 */ /* 0x002ee20000300800 */
[----:B--2---:R-:W-:-:S03]  /*3a580*/  MOV R4, R7 ;  /* 0x0000000700047202 */ /* 0x004fc60000000f00 */
[----:B------:R-:W2:Y:S01]  /*3a590*/  LDL.LU R7, [R1+0xa1c] ;  /* 0x000a1c0001077983 */ /* 0x000ea20000300800 */
[----:B------:R-:W-:-:S03]  /*3a5a0*/  IMAD.MOV.U32 R5, RZ, RZ, R213 ;  /* 0x000000ffff057224 */ /* 0x000fc600078e00d5 */
[----:B----4-:R-:W4:Y:S01]  /*3a5b0*/  LDL.LU R213, [R1+0xa5c] ;  /* 0x000a5c0001d57983 */ /* 0x010f220000300800 */
[----:B------:R-:W-:Y:S02]  /*3a5c0*/  IADD3 R3, P1, R3, UR5, RZ ;  /* 0x0000000503037c10 */ /* 0x000fe4000ff3e0ff */
[----:B------:R-:W-:Y:S01]  /*3a5d0*/  IADD3 R214, P2, R214, UR5, RZ ;  /* 0x00000005d6d67c10 */ /* 0x000fe2000ff5e0ff */
[----:B------:R1:W-:Y:S01]  /*3a5e0*/  LDGSTS.E [R0+-0x5eb00], desc[UR8][R4.64], P0 ;  /* 0xa150000004007fae */ /* 0x0003e20008121848 */
[----:B------:R-:W-:-:S03]  /*3a5f0*/  IADD3.X R212, R212, UR7, RZ, P1, !PT ;  /* 0x00000007d4d47c10 */ /* 0x000fc60008ffe4ff */
[----:B------:R1:W-:Y:S01]  /*3a600*/  STL [R1+0x9a0], R3 ;  /* 0x0009a00301007387 */ /* 0x0003e20000100800 */
[----:B------:R-:W-:-:S03]  /*3a610*/  IADD3.X R215, R215, UR7, RZ, P2, !PT ;  /* 0x00000007d7d77c10 */ /* 0x000fc600097fe4ff */
[----:B------:R1:W-:Y:S02]  /*3a620*/  STL [R1+0x99c], R212 ;  /* 0x00099cd401007387 */ /* 0x0003e40000100800 */
[----:B-1----:R-:W-:Y:S01]  /*3a630*/  IMAD.MOV.U32 R4, RZ, RZ, R3 ;  /* 0x000000ffff047224 */ /* 0x002fe200078e0003 */
[----:B------:R-:W-:Y:S01]  /*3a640*/  MOV R5, R212 ;  /* 0x000000d400057202 */ /* 0x000fe20000000f00 */
[----:B------:R1:W-:Y:S04]  /*3a650*/  STL [R1+0x9e0], R214 ;  /* 0x0009e0d601007387 */ /* 0x0003e80000100800 */
[----:B------:R-:W4:Y:S04]  /*3a660*/  LDL.LU R3, [R1+0xaa0] ;  /* 0x000aa00001037983 */ /* 0x000f280000300800 */
[----:B------:R1:W-:Y:S04]  /*3a670*/  STL [R1+0x9dc], R215 ;  /* 0x0009dcd701007387 */ /* 0x0003e80000100800 */
[----:B------:R1:W-:Y:S04]  /*3a680*/  LDGSTS.E [R0+-0x5e700], desc[UR8][R4.64], P0 ;  /* 0xa190000004007fae */ /* 0x0003e80008121848 */
[----:B------:R-:W4:Y:S01]  /*3a690*/  LDL.LU R212, [R1+0xae0] ;  /* 0x000ae00001d47983 */ /* 0x000f220000300800 */
[----:B-1----:R-:W-:-:S03]  /*3a6a0*/  IMAD.MOV.U32 R4, RZ, RZ, R214 ;  /* 0x000000ffff047224 */ /* 0x002fc600078e00d6 */
[----:B------:R-:W4:Y:S01]  /*3a6b0*/  LDL.LU R214, [R1+0xa9c] ;  /* 0x000a9c0001d67983 */ /* 0x000f220000300800 */
[----:B------:R-:W-:-:S03]  /*3a6c0*/  IMAD.MOV.U32 R5, RZ, RZ, R215 ;  /* 0x000000ffff057224 */ /* 0x000fc600078e00d7 */
[----:B------:R-:W4:Y:S04]  /*3a6d0*/  LDL.LU R215, [R1+0xadc] ;  /* 0x000adc0001d77983 */ /* 0x000f280000300800 */
[----:B------:R1:W-:Y:S01]  /*3a6e0*/  LDGSTS.E [R0+-0x5e300], desc[UR8][R4.64], P0 ;  /* 0xa1d0000004007fae */ /* 0x0003e20008121848 */
[----:B---3--:R-:W-:-:S04]  /*3a6f0*/  IADD3 R2, P1, R2, UR5, RZ ;  /* 0x0000000502027c10 */ /* 0x008fc8000ff3e0ff */
[----:B-1----:R-:W-:Y:S01]  /*3a700*/  MOV R4, R2 ;  /* 0x0000000200047202 */ /* 0x002fe20000000f00 */
[----:B------:R1:W-:Y:S01]  /*3a710*/  STL [R1+0xa20], R2 ;  /* 0x000a200201007387 */ /* 0x0003e20000100800 */
[----:B------:R-:W-:Y:S02]  /*3a720*/  IADD3 R8, P2, R8, UR5, RZ ;  /* 0x0000000508087c10 */ /* 0x000fe4000ff5e0ff */
[----:B--2---:R-:W-:Y:S02]  /*3a730*/  IADD3.X R7, R7, UR7, RZ, P1, !PT ;  /* 0x0000000707077c10 */ /* 0x004fe40008ffe4ff */
[----:B----4-:R-:W-:-:S03]  /*3a740*/  IADD3.X R213, R213, UR7, RZ, P2, !PT ;  /* 0x00000007d5d57c10 */ /* 0x010fc600097fe4ff */
[----:B------:R-:W-:Y:S01]  /*3a750*/  IMAD.MOV.U32 R5, RZ, RZ, R7 ;  /* 0x000000ffff057224 */ /* 0x000fe200078e0007 */
[----:B------:R2:W-:Y:S04]  /*3a760*/  STL [R1+0xa1c], R7 ;  /* 0x000a1c0701007387 */ /* 0x0005e80000100800 */
[----:B------:R3:W-:Y:S04]  /*3a770*/  STL [R1+0xa60], R8 ;  /* 0x000a600801007387 */ /* 0x0007e80000100800 */
[----:B-1----:R-:W4:Y:S04]  /*3a780*/  LDL.LU R2, [R1+0xb20] ;  /* 0x000b200001027983 */ /* 0x002f280000300800 */
[----:B------:R1:W-:Y:S04]  /*3a790*/  STL [R1+0xa5c], R213 ;  /* 0x000a5cd501007387 */ /* 0x0003e80000100800 */
[----:B------:R3:W-:Y:S04]  /*3a7a0*/  LDGSTS.E [R0+-0x5df00], desc[UR8][R4.64], P0 ;  /* 0xa210000004007fae */ /* 0x0007e80008121848 */
[----:B--2---:R-:W2:Y:S01]  /*3a7b0*/  LDL.LU R7, [R1+0xb60] ;  /* 0x000b600001077983 */ /* 0x004ea20000300800 */
[----:B---3--:R-:W-:-:S03]  /*3a7c0*/  IMAD.MOV.U32 R4, RZ, RZ, R8 ;  /* 0x000000ffff047224 */ /* 0x008fc600078e0008 */
[----:B------:R-:W3:Y:S01]  /*3a7d0*/  LDL.LU R8, [R1+0xb1c] ;  /* 0x000b1c0001087983 */ /* 0x000ee20000300800 */
[----:B------:R-:W-:-:S03]  /*3a7e0*/  MOV R5, R213 ;  /* 0x000000d500057202 */ /* 0x000fc60000000f00 */
[----:B-1----:R-:W3:Y:S01]  /*3a7f0*/  LDL.LU R213, [R1+0xb5c] ;  /* 0x000b5c0001d57983 */ /* 0x002ee20000300800 */
[----:B------:R-:W-:Y:S02]  /*3a800*/  IADD3 R3, P1, R3, UR5, RZ ;  /* 0x0000000503037c10 */ /* 0x000fe4000ff3e0ff */
[----:B------:R-:W-:Y:S01]  /*3a810*/  IADD3 R212, P2, R212, UR5, RZ ;  /* 0x00000005d4d47c10 */ /* 0x000fe2000ff5e0ff */
[----:B------:R1:W-:Y:S01]  /*3a820*/  LDGSTS.E [R0+-0x5db00], desc[UR8][R4.64], P0 ;  /* 0xa250000004007fae */ /* 0x0003e20008121848 */
[----:B------:R-:W-:-:S03]  /*3a830*/  IADD3.X R214, R214, UR7, RZ, P1, !PT ;  /* 0x00000007d6d67c10 */ /* 0x000fc60008ffe4ff */
[----:B------:R-:W-:Y:S01]  /*3a840*/  STL [R1+0xaa0], R3 ;  /* 0x000aa00301007387 */ /* 0x000fe20000100800 */
[----:B------:R-:W-:-:S03]  /*3a850*/  IADD3.X R215, R215, UR7, RZ, P2, !PT ;  /* 0x00000007d7d77c10 */ /* 0x000fc600097fe4ff */
[----:B------:R1:W-:Y:S02]  /*3a860*/  STL [R1+0xa9c], R214 ;  /* 0x000a9cd601007387 */ /* 0x0003e40000100800 */
[----:B-1----:R-:W-:Y:S02]  /*3a870*/  IMAD.MOV.U32 R4, RZ, RZ, R3 ;  /* 0x000000ffff047224 */ /* 0x002fe400078e0003 */
[----:B------:R-:W-:Y:S01]  /*3a880*/  IMAD.MOV.U32 R5, RZ, RZ, R214 ;  /* 0x000000ffff057224 */ /* 0x000fe200078e00d6 */
[----:B------:R-:W-:Y:S04]  /*3a890*/  STL [R1+0xae0], R212 ;  /* 0x000ae0d401007387 */ /* 0x000fe80000100800 */
[----:B------:R-:W3:Y:S04]  /*3a8a0*/  LDL.LU R214, [R1+0xba0] ;  /* 0x000ba00001d67983 */ /* 0x000ee80000300800 */
[----:B------:R1:W-:Y:S04]  /*3a8b0*/  STL [R1+0xadc], R215 ;  /* 0x000adcd701007387 */ /* 0x0003e80000100800 */
[----:B------:R1:W-:Y:S04]  /*3a8c0*/  LDGSTS.E [R0+-0x5d700], desc[UR8][R4.64], P0 ;  /* 0xa290000004007fae */ /* 0x0003e80008121848 */
[----:B------:R-:W3:Y:S01]  /*3a8d0*/  LDL.LU R3, [R1+0xbe0] ;  /* 0x000be00001037983 */ /* 0x000ee20000300800 */
[----:B-1----:R-:W-:-:S03]  /*3a8e0*/  IMAD.MOV.U32 R5, RZ, RZ, R215 ;  /* 0x000000ffff057224 */ /* 0x002fc600078e00d7 */
[----:B------:R-:W3:Y:S01]  /*3a8f0*/  LDL.LU R215, [R1+0xb9c] ;  /* 0x000b9c0001d77983 */ /* 0x000ee20000300800 */
[----:B------:R-:W-:-:S03]  /*3a900*/  MOV R4, R212 ;  /* 0x000000d400047202 */ /* 0x000fc60000000f00 */
        /* <DEDUP_REMOVED lines=24> */
[----:B------:R-:W-:Y:S02]  /*3aa90*/  IADD3.X R212, R212, UR7, RZ, P2, !PT ;  /* 0x00000007d4d47c10 */ /* 0x000fe400097fe4ff */
[----:B-1----:R-:W-:Y:S01]  /*3aaa0*/  MOV R4, R214 ;  /* 0x000000d600047202 */ /* 0x002fe20000000f00 */
[----:B------:R-:W-:Y:S01]  /*3aab0*/  IMAD.MOV.U32 R5, RZ, RZ, R215 ;  /* 0x000000ffff057224 */ /* 0x000fe200078e00d7 */
[----:B------:R-:W-:Y:S04]  /*3aac0*/  STL [R1+0xb9c], R215 ;  /* 0x000b9cd701007387 */ /* 0x000fe80000100800 */
[----:B------:R1:W-:Y:S04]  /*3aad0*/  STL [R1+0xbe0], R3 ;  /* 0x000be00301007387 */ /* 0x0003e80000100800 */
[----:B------:R1:W-:Y:S04]  /*3aae0*/  LDGSTS.E [R0+-0x5c700], desc[UR8][R4.64], P0 ;  /* 0xa390000004007fae */ /* 0x0003e80008121848 */
[----:B------:R1:W-:Y:S04]  /*3aaf0*/  STL [R1+0xbdc], R212 ;  /* 0x000bdcd401007387 */ /* 0x0003e80000100800 */
[----:B------:R-:W4:Y:S01]  /*3ab00*/  LDL.LU R214, [R1+0x8a4] ;  /* 0x0008a40001d67983 */ /* 0x000f220000300800 */
[----:B-1----:R-:W-:-:S03]  /*3ab10*/  IMAD.MOV.U32 R4, RZ, RZ, R3 ;  /* 0x000000ffff047224 */ /* 0x002fc600078e0003 */
[----:B------:R-:W4:Y:S01]  /*3ab20*/  LDL.LU R3, [R1+0x8a8] ;  /* 0x0008a80001037983 */ /* 0x000f220000300800 */
[----:B------:R-:W-:-:S03]  /*3ab30*/  MOV R5, R212 ;  /* 0x000000d400057202 */ /* 0x000fc60000000f00 */
[----:B------:R-:W4:Y:S04]  /*3ab40*/  LDL.LU R215, [R1+0x8e4] ;  /* 0x0008e40001d77983 */ /* 0x000f280000300800 */
[----:B------:R-:W4:Y:S04]  /*3ab50*/  LDL.LU R212, [R1+0x8e8] ;  /* 0x0008e80001d47983 */ /* 0x000f280000300800 */
[----:B------:R1:W-:Y:S02]  /*3ab60*/  LDGSTS.E [R0+-0x5c300], desc[UR8][R4.64], P0 ;  /* 0xa3d0000004007fae */ /* 0x0003e40008121848 */
[----:B-1----:R-:W-:Y:S01]  /*3ab70*/  IMAD.U32 R0, RZ, RZ, UR12 ;  /* 0x0000000cff007e24 */ /* 0x002fe2000f8e00ff */
[----:B------:R-:W-:-:S04]  /*3ab80*/  LOP3.LUT R5, R9, 0x30, RZ, 0x3c, !PT ;  /* 0x0000003009057812 */ /* 0x000fc800078e3cff */
[----:B------:R-:W-:Y:S02]  /*3ab90*/  IADD3 R0, R5, 0x100000, R0 ;  /* 0x0010000005007810 */ /* 0x000fe40007ffe000 */
[----:B---3--:R-:W-:-:S05]  /*3aba0*/  IADD3 R2, P1, R2, UR5, RZ ;  /* 0x0000000502027c10 */ /* 0x008fca000ff3e0ff */
[----:B------:R1:W-:Y:S01]  /*3abb0*/  STL [R1+0x828], R2 ;  /* 0x0008280201007387 */ /* 0x0003e20000100800 */
[----:B------:R-:W-:Y:S01]  /*3abc0*/  IMAD.MOV.U32 R4, RZ, RZ, R2 ;  /* 0x000000ffff047224 */ /* 0x000fe200078e0002 */
[----:B------:R-:W-:-:S05]  /*3abd0*/  IADD3 R8, P2, R8, UR5, RZ ;  /* 0x0000000508087c10 */ /* 0x000fca000ff5e0ff */
[----:B------:R-:W-:Y:S01]  /*3abe0*/  STL [R1+0x868], R8 ;  /* 0x0008680801007387 */ /* 0x000fe20000100800 */
[----:B--2---:R-:W-:-:S04]  /*3abf0*/  IADD3.X R7, R7, UR7, RZ, P1, !PT ;  /* 0x0000000707077c10 */ /* 0x004fc80008ffe4ff */
[----:B------:R-:W-:Y:S01]  /*3ac00*/  MOV R5, R7 ;  /* 0x0000000700057202 */ /* 0x000fe20000000f00 */
[----:B------:R2:W-:Y:S01]  /*3ac10*/  STL [R1+0x824], R7 ;  /* 0x0008240701007387 */ /* 0x0005e20000100800 */
[----:B----4-:R-:W-:-:S03]  /*3ac20*/  IADD3.X R213, R213, UR7, RZ, P2, !PT ;  /* 0x00000007d5d57c10 */ /* 0x010fc600097fe4ff */
[----:B-1----:R-:W3:Y:S04]  /*3ac30*/  LDL.LU R2, [R1+0x928] ;  /* 0x0009280001027983 */ /* 0x002ee80000300800 */
[----:B------:R1:W-:Y:S04]  /*3ac40*/  LDGSTS.E [R0+-0x5fe80], desc[UR8][R4.64], P0 ;  /* 0xa018000004007fae */ /* 0x0003e80008121848 */
[----:B--2---:R-:W2:Y:S04]  /*3ac50*/  LDL.LU R7, [R1+0x968] ;  /* 0x0009680001077983 */ /* 0x004ea80000300800 */
[----:B------:R4:W-:Y:S01]  /*3ac60*/  STL [R1+0x864], R213 ;  /* 0x000864d501007387 */ /* 0x0009e20000100800 */
[----:B-1----:R-:W-:-:S03]  /*3ac70*/  IMAD.MOV.U32 R4, RZ, RZ, R8 ;  /* 0x000000ffff047224 */ /* 0x002fc600078e0008 */
[----:B------:R-:W2:Y:S01]  /*3ac80*/  LDL.LU R8, [R1+0x924] ;  /* 0x0009240001087983 */ /* 0x000ea20000300800 */
[----:B------:R-:W-:-:S03]  /*3ac90*/  IMAD.MOV.U32 R5, RZ, RZ, R213 ;  /* 0x000000ffff057224 */ /* 0x000fc600078e00d5 */
[----:B----4-:R-:W4:Y:S04]  /*3aca0*/  LDL.LU R213, [R1+0x964] ;  /* 0x0009640001d57983 */ /* 0x010f280000300800 */
[----:B------:R1:W-:Y:S01]  /*3acb0*/  LDGSTS.E [R0+-0x5fa80], desc[UR8][R4.64], P0 ;  /* 0xa058000004007fae */ /* 0x0003e20008121848 */
[----:B------:R-:W-:-:S04]  /*3acc0*/  IADD3 R3, P1, R3, UR5, RZ ;  /* 0x0000000503037c10 */ /* 0x000fc8000ff3e0ff */
[----:B------:R-:W-:Y:S02]  /*3acd0*/  IADD3.X R214, R214, UR7, RZ, P1, !PT ;  /* 0x00000007d6d67c10 */ /* 0x000fe40008ffe4ff */
[----:B------:R-:W-:Y:S01]  /*3ace0*/  IADD3 R212, P2, R212, UR5, RZ ;  /* 0x00000005d4d47c10 */ /* 0x000fe2000ff5e0ff */
[----:B------:R1:W-:Y:S02]  /*3acf0*/  STL [R1+0x8a8], R3 ;  /* 0x0008a80301007387 */ /* 0x0003e40000100800 */
[----:B-1----:R-:W-:Y:S01]  /*3ad00*/  MOV R4, R3 ;  /* 0x0000000300047202 */ /* 0x002fe20000000f00 */
[----:B------:R-:W-:Y:S01]  /*3ad10*/  IMAD.MOV.U32 R5, RZ, RZ, R214 ;  /* 0x000000ffff057224 */ /* 0x000fe200078e00d6 */
[----:B------:R-:W-:Y:S01]  /*3ad20*/  IADD3.X R215, R215, UR7, RZ, P2, !PT ;  /* 0x00000007d7d77c10 */ /* 0x000fe200097fe4ff */
[----:B------:R1:W-:Y:S04]  /*3ad30*/  STL [R1+0x8a4], R214 ;  /* 0x0008a4d601007387 */ /* 0x0003e80000100800 */
[----:B------:R1:W-:Y:S04]  /*3ad40*/  STL [R1+0x8e8], R212 ;  /* 0x0008e8d401007387 */ /* 0x0003e80000100800 */
[----:B------:R-:W4:Y:S04]  /*3ad50*/  LDL.LU R3, [R1+0x9a8] ;  /* 0x0009a80001037983 */ /* 0x000f280000300800 */
[----:B------:R1:W-:Y:S04]  /*3ad60*/  STL [R1+0x8e4], R215 ;  /* 0x0008e4d701007387 */ /* 0x0003e80000100800 */
[----:B------:R1:W-:Y:S04]  /*3ad70*/  LDGSTS.E [R0+-0x5f680], desc[UR8][R4.64], P0 ;  /* 0xa098000004007fae */ /* 0x0003e80008121848 */
[----:B-1----:R-:W4:Y:S01]  /*3ad80*/  LDL.LU R214, [R1+0x9e8] ;  /* 0x0009e80001d67983 */ /* 0x002f220000300800 */
[----:B------:R-:W-:-:S03]  /*3ad90*/  IMAD.MOV.U32 R4, RZ, RZ, R212 ;  /* 0x000000ffff047224 */ /* 0x000fc600078e00d4 */
[----:B------:R-:W4:Y:S01]  /*3ada0*/  LDL.LU R212, [R1+0x9a4] ;  /* 0x0009a40001d47983 */ /* 0x000f220000300800 */
[----:B------:R-:W-:-:S03]  /*3adb0*/  MOV R5, R215 ;  /* 0x000000d700057202 */ /* 0x000fc60000000f00 */
[----:B------:R-:W4:Y:S04]  /*3adc0*/  LDL.LU R215, [R1+0x9e4] ;  /* 0x0009e40001d77983 */ /* 0x000f280000300800 */
[----:B------:R1:W-:Y:S01]  /*3add0*/  LDGSTS.E [R0+-0x5f280], desc[UR8][R4.64], P0 ;  /* 0xa0d8000004007fae */ /* 0x0003e20008121848 */
[----:B---3--:R-:W-:Y:S02]  /*3ade0*/  IADD3 R2, P1, R2, UR5, RZ ;  /* 0x0000000502027c10 */ /* 0x008fe4000ff3e0ff */
[----:B--2---:R-:W-:-:S03]  /*3adf0*/  IADD3 R7, P2, R7, UR5, RZ ;  /* 0x0000000507077c10 */ /* 0x004fc6000ff5e0ff */
[----:B------:R2:W-:Y:S01]  /*3ae00*/  STL [R1+0x928], R2 ;  /* 0x0009280201007387 */ /* 0x0005e20000100800 */
[----:B-1----:R-:W-:Y:S01]  /*3ae10*/  IMAD.MOV.U32 R4, RZ, RZ, R2 ;  /* 0x000000ffff047224 */ /* 0x002fe200078e0002 */
[----:B------:R-:W-:Y:S02]  /*3ae20*/  IADD3.X R8, R8, UR7, RZ, P1, !PT ;  /* 0x0000000708087c10 */ /* 0x000fe40008ffe4ff */
[----:B----4-:R-:W-:-:S03]  /*3ae30*/  IADD3.X R213, R213, UR7, RZ, P2, !PT ;  /* 0x00000007d5d57c10 */ /* 0x010fc600097fe4ff */
[----:B------:R-:W-:Y:S01]  /*3ae40*/  IMAD.MOV.U32 R5, RZ, RZ, R8 ;  /* 0x000000ffff057224 */ /* 0x000fe200078e0008 */
[----:B------:R1:W-:Y:S04]  /*3ae50*/  STL [R1+0x924], R8 ;  /* 0x0009240801007387 */ /* 0x0003e80000100800 */
[----:B------:R3:W-:Y:S04]  /*3ae60*/  STL [R1+0x968], R7 ;  /* 0x0009680701007387 */ /* 0x0007e80000100800 */
[----:B--2---:R-:W2:Y:S04]  /*3ae70*/  LDL.LU R2, [R1+0xa28] ;  /* 0x000a280001027983 */ /* 0x004ea80000300800 */
[----:B------:R4:W-:Y:S04]  /*3ae80*/  STL [R1+0x964], R213 ;  /* 0x000964d501007387 */ /* 0x0009e80000100800 */
[----:B------:R3:W-:Y:S04]  /*3ae90*/  LDGSTS.E [R0+-0x5ee80], desc[UR8][R4.64], P0 ;  /* 0xa118000004007fae */ /* 0x0007e80008121848 */
[----:B-1----:R-:W2:Y:S01]  /*3aea0*/  LDL.LU R8, [R1+0xa68] ;  /* 0x000a680001087983 */ /* 0x002ea20000300800 */
[----:B---3--:R-:W-:-:S03]  /*3aeb0*/  MOV R4, R7 ;  /* 0x0000000700047202 */ /* 0x008fc60000000f00 */
[----:B------:R-:W3:Y:S01]  /*3aec0*/  LDL.LU R7, [R1+0xa24] ;  /* 0x000a240001077983 */ /* 0x000ee20000300800 */
[----:B------:R-:W-:-:S03]  /*3aed0*/  IMAD.MOV.U32 R5, RZ, RZ, R213 ;  /* 0x000000ffff057224 */ /* 0x000fc600078e00d5 */
[----:B----4-:R-:W4:Y:S01]  /*3aee0*/  LDL.LU R213, [R1+0xa64] ;  /* 0x000a640001d57983 */ /* 0x010f220000300800 */
[----:B------:R-:W-:-:S03]  /*3aef0*/  IADD3 R3, P1, R3, UR5, RZ ;  /* 0x0000000503037c10 */ /* 0x000fc6000ff3e0ff */
[----:B------:R1:W-:Y:S01]  /*3af00*/  LDGSTS.E [R0+-0x5ea80], desc[UR8][R4.64], P0 ;  /* 0xa158000004007fae */ /* 0x0003e20008121848 */
[----:B------:R-:W-:-:S03]  /*3af10*/  IADD3 R214, P2, R214, UR5, RZ ;  /* 0x00000005d6d67c10 */ /* 0x000fc6000ff5e0ff */
[----:B------:R1:W-:Y:S02]  /*3af20*/  STL [R1+0x9a8], R3 ;  /* 0x0009a80301007387 */ /* 0x0003e40000100800 */
[----:B-1----:R-:W-:Y:S01]  /*3af30*/  IMAD.MOV.U32 R4, RZ, RZ, R3 ;  /* 0x000000ffff047224 */ /* 0x002fe200078e0003 */
[----:B------:R-:W-:Y:S02]  /*3af40*/  IADD3.X R212, R212, UR7, RZ, P1, !PT ;  /* 0x00000007d4d47c10 */ /* 0x000fe40008ffe4ff */
[----:B------:R-:W-:-:S03]  /*3af50*/  IADD3.X R215, R215, UR7, RZ, P2, !PT ;  /* 0x00000007d7d77c10 */ /* 0x000fc600097fe4ff */
[----:B------:R1:W-:Y:S01]  /*3af60*/  STL [R1+0x9a4], R212 ;  /* 0x0009a4d401007387 */ /* 0x0003e20000100800 */
[----:B------:R-:W-:-:S03]  /*3af70*/  MOV R5, R212 ;  /* 0x000000d400057202 */ /* 0x000fc60000000f00 */
[----:B------:R1:W-:Y:S04]  /*3af80*/  STL [R1+0x9e8], R214 ;  /* 0x0009e8d601007387 */ /* 0x0003e80000100800 */
[----:B------:R-:W4:Y:S04]  /*3af90*/  LDL.LU R3, [R1+0xaa8] ;  /* 0x000aa80001037983 */ /* 0x000f280000300800 */
[----:B------:R1:W-:Y:S04]  /*3afa0*/  STL [R1+0x9e4], R215 ;  /* 0x0009e4d701007387 */ /* 0x0003e80000100800 */
[----:B------:R1:W-:Y:S04]  /*3afb0*/  LDGSTS.E [R0+-0x5e680], desc[UR8][R4.64], P0 ;  /* 0xa198000004007fae */ /* 0x0003e80008121848 */
[----:B-1----:R-:W4:Y:S01]  /*3afc0*/  LDL.LU R212, [R1+0xae8] ;  /* 0x000ae80001d47983 */ /* 0x002f220000300800 */
[----:B------:R-:W-:-:S03]  /*3afd0*/  IMAD.MOV.U32 R4, RZ, RZ, R214 ;  /* 0x000000ffff047224 */ /* 0x000fc600078e00d6 */
[----:B------:R-:W4:Y:S01]  /*3afe0*/  LDL.LU R214, [R1+0xaa4] ;  /* 0x000aa40001d67983 */ /* 0x000f220000300800 */
[----:B------:R-:W-:-:S03]  /*3aff0*/  IMAD.MOV.U32 R5, RZ, RZ, R215 ;  /* 0x000000ffff057224 */ /* 0x000fc600078e00d7 */
[----:B------:R-:W4:Y:S04]  /*3b000*/  LDL.LU R215, [R1+0xae4] ;  /* 0x000ae40001d77983 */ /* 0x000f280000300800 */
[----:B------:R1:W-:Y:S01]  /*3b010*/  LDGSTS.E [R0+-0x5e280], desc[UR8][R4.64], P0 ;  /* 0xa1d8000004007fae */ /* 0x0003e20008121848 */
[----:B--2---:R-:W-:-:S04]  /*3b020*/  IADD3 R2, P1, R2, UR5, RZ ;  /* 0x0000000502027c10 */ /* 0x004fc8000ff3e0ff */
[----:B-1----:R-:W-:Y:S01]  /*3b030*/  MOV R4, R2 ;  /* 0x0000000200047202 */ /* 0x002fe20000000f00 */
[----:B------:R1:W-:Y:S01]  /*3b040*/  STL [R1+0xa28], R2 ;  /* 0x000a280201007387 */ /* 0x0003e20000100800 */
[----:B------:R-:W-:Y:S02]  /*3b050*/  IADD3 R8, P2, R8, UR5, RZ ;  /* 0x0000000508087c10 */ /* 0x000fe4000ff5e0ff */
[----:B---3--:R-:W-:Y:S02]  /*3b060*/  IADD3.X R7, R7, UR7, RZ, P1, !PT ;  /* 0x0000000707077c10 */ /* 0x008fe40008ffe4ff */
        /* <DEDUP_REMOVED lines=12> */
[----:B------:R-:W-:-:S03]  /*3b130*/  IADD3 R3, P1, R3, UR5, RZ ;  /* 0x0000000503037c10 */ /* 0x000fc6000ff3e0ff */
[----:B------:R1:W-:Y:S01]  /*3b140*/  LDGSTS.E [R0+-0x5da80], desc[UR8][R4.64], P0 ;  /* 0xa258000004007fae */ /* 0x0003e20008121848 */
[----:B------:R-:W-:-:S03]  /*3b150*/  IADD3 R212, P2, R212, UR5, RZ ;  /* 0x00000005d4d47c10 */ /* 0x000fc6000ff5e0ff */
[----:B------:R-:W-:Y:S01]  /*3b160*/  STL [R1+0xaa8], R3 ;  /* 0x000aa80301007387 */ /* 0x000fe20000100800 */
[----:B------:R-:W-:Y:S01]  /*3b170*/  IADD3.X R214, R214, UR7, RZ, P1, !PT ;  /* 0x00000007d6d67c10 */ /* 0x000fe20008ffe4ff */
[----:B-1----:R-:W-:Y:S01]  /*3b180*/  IMAD.MOV.U32 R4, RZ, RZ, R3 ;  /* 0x000000ffff047224 */ /* 0x002fe200078e0003 */
[----:B------:R-:W-:-:S03]  /*3b190*/  IADD3.X R215, R215, UR7, RZ, P2, !PT ;  /* 0x00000007d7d77c10 */ /* 0x000fc600097fe4ff */
[----:B------:R-:W-:Y:S01]  /*3b1a0*/  IMAD.MOV.U32 R5, RZ, RZ, R214 ;  /* 0x000000ffff057224 */ /* 0x000fe200078e00d6 */
[----:B------:R1:W-:Y:S04]  /*3b1b0*/  STL [R1+0xaa4], R214 ;  /* 0x000aa4d601007387 */ /* 0x0003e80000100800 */
[----:B------:R-:W-:Y:S04]  /*3b1c0*/  STL [R1+0xae8], R212 ;  /* 0x000ae8d401007387 */ /* 0x000fe80000100800 */
[----:B------:R1:W-:Y:S04]  /*3b1d0*/  LDGSTS.E [R0+-0x5d680], desc[UR8][R4.64], P0 ;  /* 0xa298000004007fae */ /* 0x0003e80008121848 */
[----:B-1----:R-:W3:Y:S04]  /*3b1e0*/  LDL.LU R214, [R1+0xba8] ;  /* 0x000ba80001d67983 */ /* 0x002ee80000300800 */
[----:B------:R1:W-:Y:S04]  /*3b1f0*/  STL [R1+0xae4], R215 ;  /* 0x000ae4d701007387 */ /* 0x0003e80000100800 */
[----:B------:R-:W3:Y:S01]  /*3b200*/  LDL.LU R3, [R1+0xbe8] ;  /* 0x000be80001037983 */ /* 0x000ee20000300800 */
[----:B------:R-:W-:Y:S01]  /*3b210*/  IMAD.MOV.U32 R5, RZ, RZ, R215 ;  /* 0x000000ffff057224 */ /* 0x000fe200078e00d7 */
[----:B------:R-:W-:-:S02]  /*3b220*/  MOV R4, R212 ;  /* 0x000000d400047202 */ /* 0x000fc40000000f00 */
[----:B-1----:R-:W3:Y:S04]  /*3b230*/  LDL.LU R215, [R1+0xba4] ;  /* 0x000ba40001d77983 */ /* 0x002ee80000300800 */
        /* <DEDUP_REMOVED lines=19> */
[----:B------:R-:W-:-:S03]  /*3b370*/  IADD3 R214, P1, R214, UR5, RZ ;  /* 0x00000005d6d67c10 */ /* 0x000fc6000ff3e0ff */
[----:B------:R1:W-:Y:S01]  /*3b380*/  LDGSTS.E [R0+-0x5ca80], desc[UR8][R4.64], P0 ;  /* 0xa358000004007fae */ /* 0x0003e20008121848 */
[----:B------:R-:W-:Y:S02]  /*3b390*/  IADD3 R3, P2, R3, UR5, RZ ;  /* 0x0000000503037c10 */ /* 0x000fe4000ff5e0ff */
[----:B------:R-:W-:Y:S02]  /*3b3a0*/  IADD3.X R215, R215, UR7, RZ, P1, !PT ;  /* 0x00000007d7d77c10 */ /* 0x000fe40008ffe4ff */
[----:B-1----:R-:W-:Y:S02]  /*3b3b0*/  MOV R4, R214 ;  /* 0x000000d600047202 */ /* 0x002fe40000000f00 */
[----:B------:R-:W-:Y:S01]  /*3b3c0*/  IADD3.X R212, R212, UR7, RZ, P2, !PT ;  /* 0x00000007d4d47c10 */ /* 0x000fe200097fe4ff */
[----:B------:R-:W-:Y:S01]  /*3b3d0*/  IMAD.MOV.U32 R5, RZ, RZ, R215 ;  /* 0x000000ffff057224 */ /* 0x000fe200078e00d7 */
[----:B------:R1:W-:Y:S04]  /*3b3e0*/  STL [R1+0xba8], R214 ;  /* 0x000ba8d601007387 */ /* 0x0003e80000100800 */
[----:B------:R-:W-:Y:S04]  /*3b3f0*/  STL [R1+0xba4], R215 ;  /* 0x000ba4d701007387 */ /* 0x000fe80000100800 */
[----:B------:R1:W-:Y:S04]  /*3b400*/  STL [R1+0xbe8], R3 ;  /* 0x000be80301007387 */ /* 0x0003e80000100800 */
[----:B------:R1:W-:Y:S04]  /*3b410*/  LDGSTS.E [R0+-0x5c680], desc[UR8][R4.64], P0 ;  /* 0xa398000004007fae */ /* 0x0003e80008121848 */
[----:B------:R1:W-:Y:S04]  /*3b420*/  STL [R1+0xbe4], R212 ;  /* 0x000be4d401007387 */ /* 0x0003e80000100800 */
[----:B-1----:R-:W4:Y:S01]  /*3b430*/  LDL.LU R214, [R1+0x8ac] ;  /* 0x0008ac0001d67983 */ /* 0x002f220000300800 */
[----:B------:R-:W-:-:S03]  /*3b440*/  IMAD.MOV.U32 R4, RZ, RZ, R3 ;  /* 0x000000ffff047224 */ /* 0x000fc600078e0003 */
        /* <DEDUP_REMOVED lines=60> */
[----:B----4-:R-:W4:Y:S04]  /*3b810*/  LDL.LU R213, [R1+0xa6c] ;  /* 0x000a6c0001d57983 */ /* 0x010f280000300800 */
[----:B------:R1:W-:Y:S01]  /*3b820*/  LDGSTS.E [R0+-0x5ea00], desc[UR8][R4.64], P0 ;  /* 0xa160000004007fae */ /* 0x0003e20008121848 */
[----:B------:R-:W-:-:S05]  /*3b830*/  IADD3 R3, P1, R3, UR5, RZ ;  /* 0x0000000503037c10 */ /* 0x000fca000ff3e0ff */
[----:B------:R1:W-:Y:S01]  /*3b840*/  STL [R1+0x9b0], R3 ;  /* 0x0009b00301007387 */ /* 0x0003e20000100800 */
[----:B------:R-:W-:Y:S01]  /*3b850*/  IADD3 R214, P2, R214, UR5, RZ ;  /* 0x00000005d6d67c10 */ /* 0x000fe2000ff5e0ff */
        /* <DEDUP_REMOVED lines=31> */
[----:B-1----:R-:W3:Y:S04]  /*3ba50*/  LDL.LU R213, [R1+0xb6c] ;  /* 0x000b6c0001d57983 */ /* 0x002ee80000300800 */
[----:B------:R1:W-:Y:S01]  /*3ba60*/  LDGSTS.E [R0+-0x5da00], desc[UR8][R4.64], P0 ;  /* 0xa260000004007fae */ /* 0x0003e20008121848 */
[----:B------:R-:W-:-:S05]  /*3ba70*/  IADD3 R3, P1, R3, UR5, RZ ;  /* 0x0000000503037c10 */ /* 0x000fca000ff3e0ff */
[----:B------:R-:W-:Y:S01]  /*3ba80*/  STL [R1+0xab0], R3 ;  /* 0x000ab00301007387 */ /* 0x000fe20000100800 */
[----:B------:R-:W-:Y:S01]  /*3ba90*/  IADD3 R212, P2, R212, UR5, RZ ;  /* 0x00000005d4d47c10 */ /* 0x000fe2000ff5e0ff */
[----:B-1----:R-:W-:Y:S01]  /*3baa0*/  IMAD.MOV.U32 R4, RZ, RZ, R3 ;  /* 0x000000ffff047224 */ /* 0x002fe200078e0003 */
[----:B------:R-:W-:Y:S02]  /*3bab0*/  IADD3.X R214, R214, UR7, RZ, P1, !PT ;  /* 0x00000007d6d67c10 */ /* 0x000fe40008ffe4ff */
        /* <DEDUP_REMOVED lines=29> */
[----:B----4-:R-:W4:Y:S04]  /*3bc90*/  LDL.LU R213, [R1+0x874] ;  /* 0x0008740001d57983 */ /* 0x010f280000300800 */
[----:B------:R1:W-:Y:S01]  /*3bca0*/  LDGSTS.E [R0+-0x5ca00], desc[UR8][R4.64], P0 ;  /* 0xa360000004007fae */ /* 0x0003e20008121848 */
[----:B------:R-:W-:Y:S02]  /*3bcb0*/  IADD3 R214, P1, R214, UR5, RZ ;  /* 0x00000005d6d67c10 */ /* 0x000fe4000ff3e0ff */
[----:B------:R-:W-:Y:S02]  /*3bcc0*/  IADD3 R3, P2, R3, UR5, RZ ;  /* 0x0000000503037c10 */ /* 0x000fe4000ff5e0ff */
[----:B------:R-:W-:Y:S02]  /*3bcd0*/  IADD3.X R215, R215, UR7, RZ, P1, !PT ;  /* 0x00000007d7d77c10 */ /* 0x000fe40008ffe4ff */
[----:B-1----:R-:W-:-:S02]  /*3bce0*/  MOV R4, R214 ;  /* 0x000000d600047202 */ /* 0x002fc40000000f00 */
        /* <DEDUP_REMOVED lines=72> */
[----:B------:R1:W-:Y:S02]  /*3c170*/  STL [R1+0x9b8], R3 ;  /* 0x0009b80301007387 */ /* 0x0003e40000100800 */
[----:B-1----:R-:W-:Y:S01]  /*3c180*/  IMAD.MOV.U32 R4, RZ, RZ, R3 ;  /* 0x000000ffff047224 */ /* 0x002fe200078e0003 */
[----:B------:R-:W-:Y:S02]  /*3c190*/  IADD3 R214, P2, R214, UR5, RZ ;  /* 0x00000005d6d67c10 */ /* 0x000fe4000ff5e0ff */
        /* <DEDUP_REMOVED lines=34> */
[----:B-1----:R-:W-:Y:S01]  /*3c3c0*/  IMAD.MOV.U32 R4, RZ, RZ, R3 ;  /* 0x000000ffff047224 */ /* 0x002fe200078e0003 */
[----:B------:R-:W-:Y:S02]  /*3c3d0*/  IADD3 R212, P2, R212, UR5, RZ ;  /* 0x00000005d4d47c10 */ /* 0x000fe4000ff5e0ff */
        /* <DEDUP_REMOVED lines=32> */
[----:B------:R-:W-:-:S04]  /*3c5e0*/  IADD3 R214, P1, R214, UR5, RZ ;  /* 0x00000005d6d67c10 */ /* 0x000fc8000ff3e0ff */
[----:B-1----:R-:W-:Y:S02]  /*3c5f0*/  MOV R4, R214 ;  /* 0x000000d600047202 */ /* 0x002fe40000000f00 */
[----:B------:R-:W-:Y:S02]  /*3c600*/  IADD3 R3, P2, R3, UR5, RZ ;  /* 0x0000000503037c10 */ /* 0x000fe4000ff5e0ff */
[----:B------:R-:W-:Y:S01]  /*3c610*/  IADD3.X R215, R215, UR7, RZ, P1, !PT ;  /* 0x00000007d7d77c10 */ /* 0x000fe20008ffe4ff */
[----:B------:R1:W-:Y:S01]  /*3c620*/  STL [R1+0xbb8], R214 ;  /* 0x000bb8d601007387 */ /* 0x0003e20000100800 */
[----:B------:R-:W-:-:S03]  /*3c630*/  IADD3.X R212, R212, UR7, RZ, P2, !PT ;  /* 0x00000007d4d47c10 */ /* 0x000fc600097fe4ff */
[----:B------:R-:W-:Y:S01]  /*3c640*/  IMAD.MOV.U32 R5, RZ, RZ, R215 ;  /* 0x000000ffff057224 */ /* 0x000fe200078e00d7 */
        /* <DEDUP_REMOVED lines=117> */
[----:B------:R-:W-:-:S03]  /*3cda0*/  IMAD.MOV.U32 R5, RZ, RZ, R215 ;  /* 0x000000ffff057224 */ /* 0x000fc600078e00d7 */
[----:B-1----:R-:W3:Y:S01]  /*3cdb0*/  LDL.LU R215, [R1+0xbbc] ;  /* 0x000bbc0001d77983 */ /* 0x002ee20000300800 */
        /* <DEDUP_REMOVED lines=25> */
[----:B------:R-:W-:Y:S04]  /*3cf50*/  STL [R1+0xbc0], R214 ;  /* 0x000bc0d601007387 */ /* 0x000fe80000100800 */
[----:B------:R-:W-:Y:S01]  /*3cf60*/  IMAD.MOV.U32 R5, RZ, RZ, R215 ;  /* 0x000000ffff057224 */ /* 0x000fe200078e00d7 */
[----:B------:R-:W-:Y:S01]  /*3cf70*/  IADD3.X R212, R212, UR7, RZ, P2, !PT ;  /* 0x00000007d4d47c10 */ /* 0x000fe200097fe4ff */
[----:B------:R1:W-:Y:S04]  /*3cf80*/  STL [R1+0xbbc], R215 ;  /* 0x000bbcd701007387 */ /* 0x0003e80000100800 */
[----:B------:R1:W-:Y:S04]  /*3cf90*/  LDGSTS.E [R0+-0x5c500], desc[UR8][R4.64], P0 ;  /* 0xa3b0000004007fae */ /* 0x0003e80008121848 */
[----:B------:R1:W-:Y:S04]  /*3cfa0*/  STL [R1+0xc00], R3 ;  /* 0x000c000301007387 */ /* 0x0003e80000100800 */
[----:B------:R1:W-:Y:S02]  /*3cfb0*/  STL [R1+0xbfc], R212 ;  /* 0x000bfcd401007387 */ /* 0x0003e40000100800 */
[----:B-1----:R-:W-:Y:S01]  /*3cfc0*/  IMAD.MOV.U32 R4, RZ, RZ, R3 ;  /* 0x000000ffff047224 */ /* 0x002fe200078e0003 */
[----:B------:R-:W-:Y:S01]  /*3cfd0*/  MOV R5, R212 ;  /* 0x000000d400057202 */ /* 0x000fe20000000f00 */
[----:B------:R-:W4:Y:S04]  /*3cfe0*/  LDL.LU R215, [R1+0x8c4] ;  /* 0x0008c40001d77983 */ /* 0x000f280000300800 */
[----:B------:R-:W4:Y:S04]  /*3cff0*/  LDL.LU R3, [R1+0x8c8] ;  /* 0x0008c80001037983 */ /* 0x000f280000300800 */
[----:B------:R1:W-:Y:S04]  /*3d000*/  LDGSTS.E [R0+-0x5c100], desc[UR8][R4.64], P0 ;  /* 0xa3f0000004007fae */ /* 0x0003e80008121848 */
[----:B------:R-:W4:Y:S04]  /*3d010*/  LDL.LU R212, [R1+0x904] ;  /* 0x0009040001d47983 */ /* 0x000f280000300800 */
[----:B------:R-:W4:Y:S01]  /*3d020*/  LDL.LU R214, [R1+0x908] ;  /* 0x0009080001d67983 */ /* 0x000f220000300800 */
        /* <DEDUP_REMOVED lines=23> */
[----:B-1----:R-:W-:-:S03]  /*3d1a0*/  MOV R4, R3 ;  /* 0x0000000300047202 */ /* 0x002fc60000000f00 */
[----:B------:R-:W-:Y:S01]  /*3d1b0*/  IMAD.MOV.U32 R5, RZ, RZ, R215 ;  /* 0x000000ffff057224 */ /* 0x000fe200078e00d7 */
[----:B------:R-:W-:-:S04]  /*3d1c0*/  IADD3 R214, P2, R214, UR5, RZ ;  /* 0x00000005d6d67c10 */ /* 0x000fc8000ff5e0ff */
[----:B------:R1:W-:Y:S01]  /*3d1d0*/  LDGSTS.E [R0+-0x5f480], desc[UR8][R4.64], P0 ;  /* 0xa0b8000004007fae */ /* 0x0003e20008121848 */
[----:B------:R-:W-:-:S03]  /*3d1e0*/  IADD3.X R212, R212, UR7, RZ, P2, !PT ;  /* 0x00000007d4d47c10 */ /* 0x000fc600097fe4ff */
[----:B------:R-:W-:Y:S04]  /*3d1f0*/  STL [R1+0x8c8], R3 ;  /* 0x0008c80301007387 */ /* 0x000fe80000100800 */
[----:B------:R1:W-:Y:S02]  /*3d200*/  STL [R1+0x8c4], R215 ;  /* 0x0008c4d701007387 */ /* 0x0003e40000100800 */
[----:B-1----:R-:W-:Y:S01]  /*3d210*/  IMAD.MOV.U32 R4, RZ, RZ, R214 ;  /* 0x000000ffff047224 */ /* 0x002fe200078e00d6 */
[----:B------:R-:W-:Y:S01]  /*3d220*/  MOV R5, R212 ;  /* 0x000000d400057202 */ /* 0x000fe20000000f00 */
[----:B------:R-:W-:Y:S04]  /*3d230*/  STL [R1+0x908], R214 ;  /* 0x000908d601007387 */ /* 0x000fe80000100800 */
[----:B------:R-:W4:Y:S04]  /*3d240*/  LDL.LU R215, [R1+0x9c8] ;  /* 0x0009c80001d77983 */ /* 0x000f280000300800 */
[----:B------:R1:W-:Y:S04]  /*3d250*/  LDGSTS.E [R0+-0x5f080], desc[UR8][R4.64], P0 ;  /* 0xa0f8000004007fae */ /* 0x0003e80008121848 */
[----:B------:R1:W-:Y:S04]  /*3d260*/  STL [R1+0x904], R212 ;  /* 0x000904d401007387 */ /* 0x0003e80000100800 */
[----:B------:R-:W4:Y:S04]  /*3d270*/  LDL.LU R3, [R1+0xa08] ;  /* 0x000a080001037983 */ /* 0x000f280000300800 */
[----:B-1----:R-:W5:Y:S04]  /*3d280*/  LDL.LU R212, [R1+0xf5c] ;  /* 0x000f5c0001d47983 */ /* 0x002f680000300800 */
[----:B------:R-:W4:Y:S01]  /*3d290*/  LDL.LU R214, [R1+0xa04] ;  /* 0x000a040001d67983 */ /* 0x000f220000300800 */
[----:B---3--:R-:W-:-:S05]  /*3d2a0*/  IADD3 R2, P1, R2, UR5, RZ ;  /* 0x0000000502027c10 */ /* 0x008fca000ff3e0ff */
[----:B------:R-:W-:Y:S01]  /*3d2b0*/  IMAD.MOV.U32 R4, RZ, RZ, R2 ;  /* 0x000000ffff047224 */ /* 0x000fe200078e0002 */
[----:B--2---:R-:W-:Y:S01]  /*3d2c0*/  IADD3 R7, P2, R7, UR5, RZ ;  /* 0x0000000507077c10 */ /* 0x004fe2000ff5e0ff */
[----:B------:R-:W-:Y:S01]  /*3d2d0*/  STL [R1+0x948], R2 ;  /* 0x0009480201007387 */ /* 0x000fe20000100800 */
[----:B------:R-:W-:Y:S02]  /*3d2e0*/  IADD3.X R8, R8, UR7, RZ, P1, !PT ;  /* 0x0000000708087c10 */ /* 0x000fe40008ffe4ff */
[----:B----4-:R-:W-:-:S03]  /*3d2f0*/  IADD3.X R213, R213, UR7, RZ, P2, !PT ;  /* 0x00000007d5d57c10 */ /* 0x010fc600097fe4ff */
[----:B------:R-:W-:Y:S01]  /*3d300*/  IMAD.MOV.U32 R5, RZ, RZ, R8 ;  /* 0x000000ffff057224 */ /* 0x000fe200078e0008 */
[----:B------:R1:W-:Y:S04]  /*3d310*/  STL [R1+0x944], R8 ;  /* 0x0009440801007387 */ /* 0x0003e80000100800 */
[----:B------:R2:W-:Y:S04]  /*3d320*/  LDGSTS.E [R0+-0x5ec80], desc[UR8][R4.64], P0 ;  /* 0xa138000004007fae */ /* 0x0005e80008121848 */
[----:B------:R-:W-:Y:S04]  /*3d330*/  STL [R1+0x988], R7 ;  /* 0x0009880701007387 */ /* 0x000fe80000100800 */
[----:B-1----:R-:W3:Y:S01]  /*3d340*/  LDL.LU R8, [R1+0xa48] ;  /* 0x000a480001087983 */ /* 0x002ee20000300800 */
[----:B--2---:R-:W-:Y:S01]  /*3d350*/  MOV R4, R7 ;  /* 0x0000000700047202 */ /* 0x004fe20000000f00 */
[----:B------:R-:W-:-:S02]  /*3d360*/  IMAD.MOV.U32 R5, RZ, RZ, R213 ;  /* 0x000000ffff057224 */ /* 0x000fc400078e00d5 */
[----:B------:R1:W-:Y:S04]  /*3d370*/  STL [R1+0x984], R213 ;  /* 0x000984d501007387 */ /* 0x0003e80000100800 */
[----:B------:R-:W2:Y:S04]  /*3d380*/  LDL.LU R2, [R1+0xa88] ;  /* 0x000a880001027983 */ /* 0x000ea80000300800 */
[----:B------:R4:W-:Y:S04]  /*3d390*/  LDGSTS.E [R0+-0x5e880], desc[UR8][R4.64], P0 ;  /* 0xa178000004007fae */ /* 0x0009e80008121848 */
[----:B-1----:R-:W5:Y:S04]  /*3d3a0*/  LDL.LU R213, [R1+0xf58] ;  /* 0x000f580001d57983 */ /* 0x002f680000300800 */
[----:B------:R-:W2:Y:S04]  /*3d3b0*/  LDL.LU R7, [R1+0xa84] ;  /* 0x000a840001077983 */ /* 0x000ea80000300800 */
[----:B------:R-:W3:Y:S01]  /*3d3c0*/  LDL.LU R5, [R1+0x9c4] ;  /* 0x0009c40001057983 */ /* 0x000ee20000300800 */
[----:B------:R-:W-:-:S05]  /*3d3d0*/  IADD3 R215, P1, R215, UR5, RZ ;  /* 0x00000005d7d77c10 */ /* 0x000fca000ff3e0ff */
[----:B----4-:R-:W-:Y:S01]  /*3d3e0*/  IMAD.MOV.U32 R4, RZ, RZ, R215 ;  /* 0x000000ffff047224 */ /* 0x010fe200078e00d7 */
[----:B------:R-:W-:Y:S01]  /*3d3f0*/  IADD3 R3, P2, R3, UR5, RZ ;  /* 0x0000000503037c10 */ /* 0x000fe2000ff5e0ff */
[----:B------:R1:W-:Y:S03]  /*3d400*/  STL [R1+0x9c8], R215 ;  /* 0x0009c8d701007387 */ /* 0x0003e60000100800 */
[----:B------:R-:W-:Y:S02]  /*3d410*/  IADD3.X R214, R214, UR7, RZ, P2, !PT ;  /* 0x00000007d6d67c10 */ /* 0x000fe400097fe4ff */
[----:B---3--:R-:W-:-:S05]  /*3d420*/  IADD3.X R5, R5, UR7, RZ, P1, !PT ;  /* 0x0000000705057c10 */ /* 0x008fca0008ffe4ff */
[----:B------:R3:W-:Y:S04]  /*3d430*/  STL [R1+0x9c4], R5 ;  /* 0x0009c40501007387 */ /* 0x0007e80000100800 */
[----:B------:R4:W-:Y:S04]  /*3d440*/  LDGSTS.E [R0+-0x5e480], desc[UR8][R4.64], P0 ;  /* 0xa1b8000004007fae */ /* 0x0009e80008121848 */
[----:B------:R-:W-:Y:S04]  /*3d450*/  STL [R1+0xa08], R3 ;  /* 0x000a080301007387 */ /* 0x000fe80000100800 */
[----:B-1----:R-:W2:Y:S01]  /*3d460*/  LDL.LU R215, [R1+0xb08] ;  /* 0x000b080001d77983 */ /* 0x002ea20000300800 */
[----:B----4-:R-:W-:Y:S01]  /*3d470*/  MOV R4, R3 ;  /* 0x0000000300047202 */ /* 0x010fe20000000f00 */
[----:B---3--:R-:W-:-:S02]  /*3d480*/  IMAD.MOV.U32 R5, RZ, RZ, R214 ;  /* 0x000000ffff057224 */ /* 0x008fc400078e00d6 */
[----:B------:R1:W-:Y:S04]  /*3d490*/  STL [R1+0xa04], R214 ;  /* 0x000a04d601007387 */ /* 0x0003e80000100800 */
[----:B------:R3:W-:Y:S04]  /*3d4a0*/  LDGSTS.E [R0+-0x5e080], desc[UR8][R4.64], P0 ;  /* 0xa1f8000004007fae */ /* 0x0007e80008121848 */
[----:B-1----:R-:W4:Y:S04]  /*3d4b0*/  LDL.LU R214, [R1+0xb04] ;  /* 0x000b040001d67983 */ /* 0x002f280000300800 */
[----:B------:R-:W4:Y:S04]  /*3d4c0*/  LDL.LU R3, [R1+0xb88] ;  /* 0x000b880001037983 */ /* 0x000f280000300800 */
[----:B------:R-:W4:Y:S01]  /*3d4d0*/  LDL.LU R5, [R1+0xa44] ;  /* 0x000a440001057983 */ /* 0x000f220000300800 */
[----:B------:R-:W-:-:S02]  /*3d4e0*/  IADD3 R8, P1, R8, UR5, RZ ;  /* 0x0000000508087c10 */ /* 0x000fc4000ff3e0ff */
[----:B--2---:R-:W-:-:S03]  /*3d4f0*/  IADD3 R2, P2, R2, UR5, RZ ;  /* 0x0000000502027c10 */ /* 0x004fc6000ff5e0ff */
[----:B---3--:R-:W-:Y:S01]  /*3d500*/  IMAD.MOV.U32 R4, RZ, RZ, R8 ;  /* 0x000000ffff047224 */ /* 0x008fe200078e0008 */
[----:B------:R-:W-:Y:S01]  /*3d510*/  IADD3.X R7, R7, UR7, RZ, P2, !PT ;  /* 0x0000000707077c10 */ /* 0x000fe200097fe4ff */
[----:B------:R1:W-:Y:S01]  /*3d520*/  STL [R1+0xa48], R8 ;  /* 0x000a480801007387 */ /* 0x0003e20000100800 */
[----:B----4-:R-:W-:-:S05]  /*3d530*/  IADD3.X R5, R5, UR7, RZ, P1, !PT ;  /* 0x0000000705057c10 */ /* 0x010fca0008ffe4ff */
[----:B------:R2:W-:Y:S04]  /*3d540*/  STL [R1+0xa44], R5 ;  /* 0x000a440501007387 */ /* 0x0005e80000100800 */
[----:B------:R3:W-:Y:S04]  /*3d550*/  LDGSTS.E [R0+-0x5dc80], desc[UR8][R4.64], P0 ;  /* 0xa238000004007fae */ /* 0x0007e80008121848 */
[----:B------:R-:W-:Y:S04]  /*3d560*/  STL [R1+0xa88], R2 ;  /* 0x000a880201007387 */ /* 0x000fe80000100800 */
[----:B-1----:R-:W4:Y:S01]  /*3d570*/  LDL.LU R8, [R1+0xb84] ;  /* 0x000b840001087983 */ /* 0x002f220000300800 */
[----:B---3--:R-:W-:Y:S01]  /*3d580*/  MOV R4, R2 ;  /* 0x0000000200047202 */ /* 0x008fe20000000f00 */
[----:B--2---:R-:W-:-:S02]  /*3d590*/  IMAD.MOV.U32 R5, RZ, RZ, R7 ;  /* 0x000000ffff057224 */ /* 0x004fc400078e0007 */
[----:B------:R1:W-:Y:S04]  /*3d5a0*/  STL [R1+0xa84], R7 ;  /* 0x000a840701007387 */ /* 0x0003e80000100800 */
[----:B------:R2:W-:Y:S04]  /*3d5b0*/  LDGSTS.E [R0+-0x5d880], desc[UR8][R4.64], P0 ;  /* 0xa278000004007fae */ /* 0x0005e80008121848 */
[----:B-1----:R-:W3:Y:S04]  /*3d5c0*/  LDL.LU R7, [R1+0xc04] ;  /* 0x000c040001077983 */ /* 0x002ee80000300800 */
[----:B------:R-:W3:Y:S04]  /*3d5d0*/  LDL.LU R2, [R1+0xc08] ;  /* 0x000c080001027983 */ /* 0x000ee80000300800 */
[----:B------:R-:W4:Y:S04]  /*3d5e0*/  LDL.LU R4, [R1+0xac4] ;  /* 0x000ac40001047983 */ /* 0x000f280000300800 */
[----:B------:R-:W2:Y:S01]  /*3d5f0*/  LDL.LU R5, [R1+0xac8] ;  /* 0x000ac80001057983 */ /* 0x000ea20000300800 */
[----:B------:R-:W-:-:S04]  /*3d600*/  IADD3 R215, P2, R215, UR5, RZ ;  /* 0x00000005d7d77c10 */ /* 0x000fc8000ff5e0ff */
[----:B------:R-:W-:Y:S02]  /*3d610*/  IADD3.X R214, R214, UR7, RZ, P2, !PT ;  /* 0x00000007d6d67c10 */ /* 0x000fe400097fe4ff */
[----:B--2---:R-:W-:-:S04]  /*3d620*/  IADD3 R5, P1, R5, UR5, RZ ;  /* 0x0000000505057c10 */ /* 0x004fc8000ff3e0ff */
[----:B----4-:R-:W-:Y:S01]  /*3d630*/  IADD3.X R4, R4, UR7, RZ, P1, !PT ;  /* 0x0000000704047c10 */ /* 0x010fe20008ffe4ff */
[----:B------:R1:W-:Y:S04]  /*3d640*/  STL [R1+0xac8], R5 ;  /* 0x000ac80501007387 */ /* 0x0003e80000100800 */
[----:B------:R2:W-:Y:S01]  /*3d650*/  STL [R1+0xac4], R4 ;  /* 0x000ac40401007387 */ /* 0x0005e20000100800 */
[----:B-1----:R-:W-:-:S04]  /*3d660*/  LOP3.LUT R5, R5, R4, RZ, 0x3c, !PT ;  /* 0x0000000405057212 */ /* 0x002fc800078e3cff */
[----:B--2---:R-:W-:-:S04]  /*3d670*/  LOP3.LUT R4, R5, R4, RZ, 0x3c, !PT ;  /* 0x0000000405047212 */ /* 0x004fc800078e3cff */
[----:B------:R-:W-:Y:S01]  /*3d680*/  LOP3.LUT R5, R5, R4, RZ, 0x3c, !PT ;  /* 0x0000000405057212 */ /* 0x000fe200078e3cff */
[----:B------:R-:W-:Y:S04]  /*3d690*/  STL [R1+0xb08], R215 ;  /* 0x000b08d701007387 */ /* 0x000fe80000100800 */
[----:B------:R1:W-:Y:S04]  /*3d6a0*/  LDGSTS.E [R0+-0x5d480], desc[UR8][R4.64], P0 ;  /* 0xa2b8000004007fae */ /* 0x0003e80008121848 */
[----:B------:R2:W-:Y:S01]  /*3d6b0*/  STL [R1+0xb04], R214 ;  /* 0x000b04d601007387 */ /* 0x0005e20000100800 */
[----:B-1----:R-:W-:Y:S01]  /*3d6c0*/  IMAD.MOV.U32 R4, RZ, RZ, R215 ;  /* 0x000000ffff047224 */ /* 0x002fe200078e00d7 */
[----:B------:R-:W-:-:S02]  /*3d6d0*/  MOV R5, R214 ;  /* 0x000000d600057202 */ /* 0x000fc40000000f00 */
[----:B--2---:R-:W5:Y:S04]  /*3d6e0*/  LDL.LU R214, [R1+0xf54] ;  /* 0x000f540001d67983 */ /* 0x004f680000300800 */
[----:B------:R-:W5:Y:S04]  /*3d6f0*/  LDL.LU R215, [R1+0xf50] ;  /* 0x000f500001d77983 */ /* 0x000f680000300800 */
[----:B------:R1:W-:Y:S04]  /*3d700*/  LDGSTS.E [R0+-0x5d080], desc[UR8][R4.64], P0 ;  /* 0xa2f8000004007fae */ /* 0x0003e80008121848 */
[----:B------:R-:W2:Y:S04]  /*3d710*/  LDL.LU R4, [R1+0xb44] ;  /* 0x000b440001047983 */ /* 0x000ea80000300800 */
[----:B------:R-:W1:Y:S01]  /*3d720*/  LDL.LU R5, [R1+0xb48] ;  /* 0x000b480001057983 */ /* 0x000e620000300800 */
[----:B------:R-:W-:-:S04]  /*3d730*/  IADD3 R3, P2, R3, UR5, RZ ;  /* 0x0000000503037c10 */ /* 0x000fc8000ff5e0ff */
[----:B------:R-:W-:Y:S02]  /*3d740*/  IADD3.X R8, R8, UR7, RZ, P2, !PT ;  /* 0x0000000708087c10 */ /* 0x000fe400097fe4ff */
[----:B-1----:R-:W-:-:S04]  /*3d750*/  IADD3 R5, P1, R5, UR5, RZ ;  /* 0x0000000505057c10 */ /* 0x002fc8000ff3e0ff */
[----:B--2---:R-:W-:Y:S01]  /*3d760*/  IADD3.X R4, R4, UR7, RZ, P1, !PT ;  /* 0x0000000704047c10 */ /* 0x004fe20008ffe4ff */
[----:B------:R1:W-:Y:S04]  /*3d770*/  STL [R1+0xb48], R5 ;  /* 0x000b480501007387 */ /* 0x0003e80000100800 */
[----:B------:R2:W-:Y:S01]  /*3d780*/  STL [R1+0xb44], R4 ;  /* 0x000b440401007387 */ /* 0x0005e20000100800 */
[----:B-1----:R-:W-:-:S04]  /*3d790*/  LOP3.LUT R5, R5, R4, RZ, 0x3c, !PT ;  /* 0x0000000405057212 */ /* 0x002fc800078e3cff */
[----:B--2---:R-:W-:-:S04]  /*3d7a0*/  LOP3.LUT R4, R5, R4, RZ, 0x3c, !PT ;  /* 0x0000000405047212 */ /* 0x004fc800078e3cff */
[----:B------:R-:W-:Y:S01]  /*3d7b0*/  LOP3.LUT R5, R5, R4, RZ, 0x3c, !PT ;  /* 0x0000000405057212 */ /* 0x000fe200078e3cff */
[----:B------:R1:W-:Y:S04]  /*3d7c0*/  STL [R1+0xb88], R3 ;  /* 0x000b880301007387 */ /* 0x0003e80000100800 */
[----:B------:R2:W-:Y:S04]  /*3d7d0*/  LDGSTS.E [R0+-0x5cc80], desc[UR8][R4.64], P0 ;  /* 0xa338000004007fae */ /* 0x0005e80008121848 */
[----:B------:R4:W-:Y:S01]  /*3d7e0*/  STL [R1+0xb84], R8 ;  /* 0x000b840801007387 */ /* 0x0009e20000100800 */
[----:B--2---:R-:W-:-:S02]  /*3d7f0*/  IMAD.MOV.U32 R4, RZ, RZ, R3 ;  /* 0x000000ffff047224 */ /* 0x004fc400078e0003 */
[----:B------:R-:W-:Y:S01]  /*3d800*/  IMAD.MOV.U32 R5, RZ, RZ, R8 ;  /* 0x000000ffff057224 */ /* 0x000fe200078e0008 */
[----:B-1----:R-:W1:Y:S01]  /*3d810*/  LDC R3, c[0x0][0x230] ;  /* 0x00008c00ff037b82 */ /* 0x002e620000000800 */
[----:B----4-:R-:W5:Y:S04]  /*3d820*/  LDL.LU R8, [R1+0xf4c] ;  /* 0x000f4c0001087983 */ /* 0x010f680000300800 */
[----:B------:R2:W-:Y:S04]  /*3d830*/  LDGSTS.E [R0+-0x5c880], desc[UR8][R4.64], P0 ;  /* 0xa378000004007fae */ /* 0x0005e80008121848 */
[----:B------:R-:W4:Y:S04]  /*3d840*/  LDL.LU R4, [R1+0xbc4] ;  /* 0x000bc40001047983 */ /* 0x000f280000300800 */
[----:B------:R-:W2:Y:S01]  /*3d850*/  LDL.LU R5, [R1+0xbc8] ;  /* 0x000bc80001057983 */ /* 0x000ea20000300800 */
[----:B---3--:R-:W-:-:S02]  /*3d860*/  IADD3 R2, P2, R2, UR5, RZ ;  /* 0x0000000502027c10 */ /* 0x008fc4000ff5e0ff */
[----:B-1----:R-:W-:Y:S02]  /*3d870*/  IADD3 R3, R3, 0x7f, RZ ;  /* 0x0000007f03037810 */ /* 0x002fe40007ffe0ff */
        /* <DEDUP_REMOVED lines=11> */
[----:B--2---:R-:W-:Y:S01]  /*3d930*/  IMAD.MOV.U32 R4, RZ, RZ, R2 ;  /* 0x000000ffff047224 */ /* 0x004fe200078e0002 */
[----:B-1----:R-:W-:Y:S01]  /*3d940*/  SHF.R.S32.HI R2, RZ, 0x1f, R3 ;  /* 0x0000001fff027819 */ /* 0x002fe20000011403 */
[----:B------:R-:W-:-:S02]  /*3d950*/  IMAD.MOV.U32 R5, RZ, RZ, R7 ;  /* 0x000000ffff057224 */ /* 0x000fc400078e0007 */
[----:B---3--:R1:W5:Y:S01]  /*3d960*/  LDL.LU R7, [R1+0xf48] ;  /* 0x000f480001077983 */ /* 0x0083620000300800 */
[----:B------:R-:W-:-:S03]  /*3d970*/  LEA.HI R2, R2, R3, RZ, 0x7 ;  /* 0x0000000302027211 */ /* 0x000fc600078f38ff */
[----:B------:R1:W5:Y:S01]  /*3d980*/  LDL.LU R3, [R1+0xf44] ;  /* 0x000f440001037983 */ /* 0x0003620000300800 */
[----:B------:R-:W-:Y:S02]  /*3d990*/  SHF.R.S32.HI R2, RZ, 0x7, R2 ;  /* 0x00000007ff027819 */ /* 0x000fe40000011402 */
[----:B------:R-:W-:Y:S01]  /*3d9a0*/  IADD3 R10, R10, 0x1, RZ ;  /* 0x000000010a0a7810 */ /* 0x000fe20007ffe0ff */
[----:B------:R1:W-:Y:S03]  /*3d9b0*/  LDGSTS.E [R0+-0x5c080], desc[UR8][R4.64], P0 ;  /* 0xa3f8000004007fae */ /* 0x0003e60008121848 */
[----:B------:R-:W-:Y:S01]  /*3d9c0*/  ISETP.NE.U32.AND P0, PT, R10, R2, PT ;  /* 0x000000020a00720c */ /* 0x000fe20003f05070 */
[----:B------:R-:W0:-:S12]  /*3d9d0*/  LDGDEPBAR ;  /* 0x00000000000079af */ /* 0x000e180000000000 */
[----:B-1----:R-:W-:Y:S05]  /*3d9e0*/  @P0 BRA `(.L_x_1) ;  /* 0xfffffee800a40947 */ /* 0x002fea000383ffff */
.L_x_0:
[----:B------:R-:W2:Y:S01]  /*3d9f0*/  LDL R252, [R1+0xc44] ;  /* 0x000c440001fc7983 */ /* 0x000ea20000100800 */
[----:B------:R-:W-:-:S04]  /*3da00*/  DEPBAR.LE SB0, 0x0 ;  /* 0x000080000000791a */ /* 0x000fc80000000000 */
[----:B------:R-:W3:Y:S01]  /*3da10*/  LDL.LU R10, [R1+0xc40] ;  /* 0x000c4000010a7983 */ /* 0x000ee20000300800 */
[C---:B-----5:R-:W-:Y:S01]  /*3da20*/  VIADD R0, R3.reuse, 0x1 ;  /* 0x0000000103007836 */ /* 0x060fe20000000000 */
[----:B------:R-:W1:Y:S01]  /*3da30*/  S2R R6, SR_TID.X ;  /* 0x0000000000067919 */ /* 0x000e620000002100 */
[----:B------:R-:W-:Y:S01]  /*3da40*/  IMAD.MOV.U32 R14, RZ, RZ, R152 ;  /* 0x000000ffff0e7224 */ /* 0x000fe200078e0098 */
[----:B------:R-:W-:Y:S01]  /*3da50*/  MOV R15, R154 ;  /* 0x0000009a000f7202 */ /* 0x000fe20000000f00 */
[----:B------:R-:W-:Y:S01]  /*3da60*/  IMAD.MOV.U32 R16, RZ, RZ, R88 ;  /* 0x000000ffff107224 */ /* 0x000fe200078e0058 */
[----:B------:R-:W4:Y:S01]  /*3da70*/  LDL.LU R12, [R1] ;  /* 0x00000000010c7983 */ /* 0x000f220000300800 */
[----:B------:R-:W-:Y:S01]  /*3da80*/  IMAD.MOV.U32 R17, RZ, RZ, R90 ;  /* 0x000000ffff117224 */ /* 0x000fe200078e005a */
[----:B------:R-:W-:Y:S01]  /*3da90*/  MOV R18, R24 ;  /* 0x0000001800127202 */ /* 0x000fe20000000f00 */
[----:B------:R-:W-:Y:S01]  /*3daa0*/  IMAD.MOV.U32 R19, RZ, RZ, R26 ;  /* 0x000000ffff137224 */ /* 0x000fe200078e001a */
[----:B------:R-:W4:Y:S01]  /*3dab0*/  LDL.LU R13, [R1+0x8] ;  /* 0x00000800010d7983 */ /* 0x000f220000300800 */
[----:B------:R-:W-:Y:S01]  /*3dac0*/  VIADD R2, R3, 0x2 ;  /* 0x0000000203027836 */ /* 0x000fe20000000000 */
[----:B------:R-:W-:Y:S01]  /*3dad0*/  MOV R218, R193 ;  /* 0x000000c100da7202 */ /* 0x000fe20000000f00 */
        /* <DEDUP_REMOVED lines=10> */
[----:B------:R-:W-:-:S02]  /*3db80*/  IMAD.MOV.U32 R244, RZ, RZ, R145 ;  /* 0x000000fffff47224 */ /* 0x000fc400078e0091 */
[----:B------:R-:W-:Y:S02]  /*3db90*/  IMAD.MOV.U32 R246, RZ, RZ, R81 ;  /* 0x000000fffff67224 */ /* 0x000fe400078e0051 */
[----:B------:R-:W-:Y:S01]  /*3dba0*/  IMAD.MOV.U32 R247, RZ, RZ, R83 ;  /* 0x000000fffff77224 */ /* 0x000fe200078e0053 */
[----:B------:R-:W-:Y:S01]  /*3dbb0*/  MOV R238, R212 ;  /* 0x000000d400ee7202 */ /* 0x000fe20000000f00 */
[----:B------:R-:W-:Y:S01]  /*3dbc0*/  IMAD.MOV.U32 R239, RZ, RZ, R214 ;  /* 0x000000ffffef7224 */ /* 0x000fe200078e00d6 */
[----:B------:R-:W-:Y:S01]  /*3dbd0*/  ULDC.64 UR4, c[0x0][0x220] ;  /* 0x0000880000047ab9 */ /* 0x000fe20000000a00 */
[----:B------:R-:W-:Y:S01]  /*3dbe0*/  ULDC.64 UR30, c[0x0][0x228] ;  /* 0x00008a00001e7ab9 */ /* 0x000fe20000000a00 */
[----:B------:R-:W-:Y:S01]  /*3dbf0*/  ULDC UR26, c[0x0][0x248] ;  /* 0x00009200001a7ab9 */ /* 0x000fe20000000800 */
[----:B------:R-:W-:Y:S01]  /*3dc00*/  ULDC.64 UR24, c[0x0][0x228] ;  /* 0x00008a0000187ab9 */ /* 0x000fe20000000a00 */
[C---:B-1----:R-:W-:Y:S01]  /*3dc10*/  IMAD.SHL.U32 R5, R6.reuse, 0x10, RZ ;  /* 0x0000001006057824 */ /* 0x042fe200078e00ff */
[C---:B------:R-:W-:Y:S01]  /*3dc20*/  SHF.L.U32 R4, R6.reuse, 0x6, RZ ;  /* 0x0000000606047819 */ /* 0x040fe200000006ff */
[----:B------:R-:W-:Y:S01]  /*3dc30*/  ULDC.64 UR22, c[0x0][0x228] ;  /* 0x00008a0000167ab9 */ /* 0x000fe20000000a00 */
[----:B------:R-:W-:Y:S01]  /*3dc40*/  LOP3.LUT R6, R6, 0x60, RZ, 0xc0, !PT ;  /* 0x0000006006067812 */ /* 0x000fe200078ec0ff */
[----:B------:R-:W-:Y:S01]  /*3dc50*/  ULDC.64 UR20, c[0x0][0x228] ;  /* 0x00008a0000147ab9 */ /* 0x000fe20000000a00 */
[----:B------:R-:W-:Y:S01]  /*3dc60*/  LOP3.LUT R5, R5, 0xf0, RZ, 0xc0, !PT ;  /* 0x000000f005057812 */ /* 0x000fe200078ec0ff */
[----:B------:R-:W-:Y:S01]  /*3dc70*/  ULDC.64 UR18, c[0x0][0x228] ;  /* 0x00008a0000127ab9 */ /* 0x000fe20000000a00 */
[----:B------:R-:W-:Y:S01]  /*3dc80*/  LOP3.LUT R4, R4, 0x400, RZ, 0xc0, !PT ;  /* 0x0000040004047812 */ /* 0x000fe200078ec0ff */
[----:B------:R-:W-:Y:S01]  /*3dc90*/  ULDC.64 UR16, c[0x0][0x228] ;  /* 0x00008a0000107ab9 */ /* 0x000fe20000000a00 */
[----:B------:R-:W-:Y:S01]  /*3dca0*/  ULDC.64 UR14, c[0x0][0x228] ;  /* 0x00008a00000e7ab9 */ /* 0x000fe20000000a00 */
[----:B------:R-:W-:Y:S01]  /*3dcb0*/  ULDC.64 UR12, c[0x0][0x228] ;  /* 0x00008a00000c7ab9 */ /* 0x000fe20000000a00 */
[----:B------:R-:W-:Y:S01]  /*3dcc0*/  IADD3 R4, R4, UR10, R5 ;  /* 0x0000000a04047c10 */ /* 0x000fe2000fffe005 */
[----:B------:R-:W-:Y:S01]  /*3dcd0*/  ULDC.64 UR6, c[0x0][0x228] ;  /* 0x00008a0000067ab9 */ /* 0x000fe20000000a00 */
[----:B------:R-:W-:Y:S01]  /*3dce0*/  ULDC.64 UR28, c[0x0][0x228] ;  /* 0x00008a00001c7ab9 */ /* 0x000fe20000000a00 */
[----:B------:R-:W-:Y:S01]  /*3dcf0*/  BAR.SYNC.DEFER_BLOCKING 0x0 ;  /* 0x0000000000007b1d */ /* 0x000fe20000010000 */
[----:B--2---:R-:W-:-:S02]  /*3dd00*/  ISETP.GE.AND P4, PT, R0, R252, PT ;  /* 0x000000fc0000720c */ /* 0x004fc40003f86270 */
[C---:B------:R-:W-:Y:S02]  /*3dd10*/  IADD3 R0, R3.reuse, 0x4, RZ ;  /* 0x0000000403007810 */ /* 0x040fe40007ffe0ff */
[-C--:B------:R-:W-:Y:S01]  /*3dd20*/  ISETP.GE.AND P6, PT, R2, R252.reuse, PT ;  /* 0x000000fc0200720c */ /* 0x080fe20003fc6270 */
[----:B------:R-:W-:Y:S01]  /*3dd30*/  VIADD R2, R3, 0x3 ;  /* 0x0000000303027836 */ /* 0x000fe20000000000 */
[----:B------:R-:W-:Y:S01]  /*3dd40*/  ISETP.GE.AND P1, PT, R0, R252, PT ;  /* 0x000000fc0000720c */ /* 0x000fe20003f26270 */
[----:B------:R-:W-:Y:S01]  /*3dd50*/  IMAD R0, R6, 0x8, R4 ;  /* 0x0000000806007824 */ /* 0x000fe200078e0204 */
[----:B---3--:R-:W-:Y:S01]  /*3dd60*/  ISETP.GE.AND P3, PT, R7, R10, PT ;  /* 0x0000000a0700720c */ /* 0x008fe20003f66270 */
[----:B------:R-:W1:Y:S01]  /*3dd70*/  LDC R6, c[0x0][0x244] ;  /* 0x00009100ff067b82 */ /* 0x000e620000000800 */
[----:B------:R-:W-:Y:S02]  /*3dd80*/  ISETP.GE.AND P2, PT, R2, R252, PT ;  /* 0x000000fc0200720c */ /* 0x000fe40003f46270 */
[----:B----4-:R2:W-:Y:S04]  /*3dd90*/  STSM.16.M88.4 [R0], R12 ;  /* 0x0000000c00007844 */ /* 0x0105e80000000200 */
[----:B--2---:R-:W2:Y:S04]  /*3dda0*/  LDL.LU R12, [R1+0x4] ;  /* 0x00000400010c7983 */ /* 0x004ea80000300800 */
[----:B------:R-:W2:Y:S01]  /*3ddb0*/  LDL.LU R13, [R1+0xc] ;  /* 0x00000c00010d7983 */ /* 0x000ea20000300800 */
[----:B------:R-:W3:Y:S02]  /*3ddc0*/  S2R R10, SR_TID.X ;  /* 0x00000000000a7919 */ /* 0x000ee40000002100 */
[----:B---3--:R-:W-:-:S04]  /*3ddd0*/  LOP3.LUT R10, R10, 0x7f, RZ, 0xc0, !PT ;  /* 0x0000007f0a0a7812 */ /* 0x008fc800078ec0ff */
[----:B------:R-:W-:Y:S01]  /*3dde0*/  LEA R9, R10, UR10, 0x4 ;  /* 0x0000000a0a097c11 */ /* 0x000fe2000f8e20ff */
[----:B------:R-:W-:Y:S01]  /*3ddf0*/  BAR.SYNC.DEFER_BLOCKING 0x0 ;  /* 0x0000000000007b1d */ /* 0x000fe20000010000 */
[----:B------:R-:W-:Y:S01]  /*3de00*/  IMAD.MOV.U32 R14, RZ, RZ, R153 ;  /* 0x000000ffff0e7224 */ /* 0x000fe200078e0099 */
[----:B------:R-:W-:Y:S02]  /*3de10*/  MOV R15, R155 ;  /* 0x0000009b000f7202 */ /* 0x000fe40000000f00 */
[----:B------:R-:W-:Y:S01]  /*3de20*/  MOV R154, R173 ;  /* 0x000000ad009a7202 */ /* 0x000fe20000000f00 */
[----:B-1----:R-:W-:Y:S01]  /*3de30*/  IMAD R2, R7, R6, RZ ;  /* 0x0000000607027224 */ /* 0x002fe200078e02ff */
[----:B------:R-:W-:Y:S01]  /*3de40*/  ISETP.LT.AND P3, PT, R3, UR31, !P3 ;  /* 0x0000001f03007c0c */ /* 0x000fe2000df61270 */
[----:B------:R-:W-:Y:S01]  /*3de50*/  ULDC.64 UR10, c[0x0][0x228] ;  /* 0x00008a00000a7ab9 */ /* 0x000fe20000000a00 */
[----:B------:R-:W1:Y:S01]  /*3de60*/  LDS.128 R20, [R9] ;  /* 0x0000000009147984 */ /* 0x000e620000000c00 */
[----:B------:R-:W-:Y:S06]  /*3de70*/  BAR.SYNC.DEFER_BLOCKING 0x0 ;  /* 0x0000000000007b1d */ /* 0x000fec0000010000 */
[----:B------:R-:W-:Y:S02]  /*3de80*/  STSM.16.M88.4 [R0], R16 ;  /* 0x0000001000007844 */ /* 0x000fe40000000200 */
[----:B------:R-:W-:Y:S06]  /*3de90*/  BAR.SYNC.DEFER_BLOCKING 0x0 ;  /* 0x0000000000007b1d */ /* 0x000fec0000010000 */
[----:B------:R-:W3:Y:S02]  /*3dea0*/  LDS.128 R16, [R9] ;  /* 0x0000000009107984 */ /* 0x000ee40000000c00 */
[----:B------:R-:W-:Y:S06]  /*3deb0*/  BAR.SYNC.DEFER_BLOCKING 0x0 ;  /* 0x0000000000007b1d */ /* 0x000fec0000010000 */
[----:B-1----:R-:W-:Y:S04]  /*3dec0*/  STL.64 [R1+0x130], R20 ;  /* 0x0001301401007387 */ /* 0x002fe80000100a00 */
[----:B------:R-:W-:Y:S04]  /*3ded0*/  STL.64 [R1+0x138], R22 ;  /* 0x0001381601007387 */ /* 0x000fe80000100a00 */
[----:B---3--:R-:W-:Y:S04]  /*3dee0*/  STL.64 [R1+0x120], R16 ;  /* 0x0001201001007387 */ /* 0x008fe80000100a00 */
[----:B------:R-:W-:Y:S04]  /*3def0*/  STL.64 [R1+0x128], R18 ;  /* 0x0001281201007387 */ /* 0x000fe80000100a00 */
[----:B--2---:R1:W-:Y:S01]  /*3df00*/  STSM.16.M88.4 [R0], R12 ;  /* 0x0000000c00007844 */ /* 0x0043e20000000200 */
[----:B------:R-:W-:Y:S06]  /*3df10*/  BAR.SYNC.DEFER_BLOCKING 0x0 ;  /* 0x0000000000007b1d */ /* 0x000fec0000010000 */
[----:B-1----:R-:W2:Y:S04]  /*3df20*/  LDL.LU R12, [R1+0x10] ;  /* 0x00001000010c7983 */ /* 0x002ea80000300800 */
[----:B------:R-:W2:Y:S04]  /*3df30*/  LDL.LU R13, [R1+0x18] ;  /* 0x00001800010d7983 */ /* 0x000ea80000300800 */
[----:B------:R-:W1:Y:S01]  /*3df40*/  LDS.128 R20, [R9] ;  /* 0x0000000009147984 */ /* 0x000e620000000c00 */
[----:B------:R-:W-:Y:S01]  /*3df50*/  IMAD.MOV.U32 R16, RZ, RZ, R89 ;  /* 0x000000ffff107224 */ /* 0x000fe200078e0059 */
[----:B------:R-:W-:Y:S01]  /*3df60*/  MOV R18, R25 ;  /* 0x0000001900127202 */ /* 0x000fe20000000f00 */
[----:B------:R-:W-:Y:S01]  /*3df70*/  IMAD.MOV.U32 R17, RZ, RZ, R91 ;  /* 0x000000ffff117224 */ /* 0x000fe200078e005b */
[----:B------:R-:W-:Y:S01]  /*3df80*/  BAR.SYNC.DEFER_BLOCKING 0x0 ;  /* 0x0000000000007b1d */ /* 0x000fe20000010000 */
[----:B------:R-:W-:-:S05]  /*3df90*/  IMAD.MOV.U32 R19, RZ, RZ, R27 ;  /* 0x000000ffff137224 */ /* 0x000fca00078e001b */
[----:B------:R-:W-:Y:S02]  /*3dfa0*/  STSM.16.M88.4 [R0], R16 ;  /* 0x0000001000007844 */ /* 0x000fe40000000200 */
[----:B------:R-:W-:Y:S01]  /*3dfb0*/  BAR.SYNC.DEFER_BLOCKING 0x0 ;  /* 0x0000000000007b1d */ /* 0x000fe20000010000 */
[----:B------:R-:W-:Y:S01]  /*3dfc0*/  IMAD.MOV.U32 R14, RZ, RZ, R156 ;  /* 0x000000ffff0e7224 */ /* 0x000fe200078e009c */
[----:B------:R-:W-:-:S04]  /*3dfd0*/  MOV R15, R158 ;  /* 0x0000009e000f7202 */ /* 0x000fc80000000f00 */
[----:B------:R-:W3:Y:S02]  /*3dfe0*/  LDS.128 R16, [R9] ;  /* 0x0000000009107984 */ /* 0x000ee40000000c00 */
[----:B------:R-:W-:Y:S06]  /*3dff0*/  BAR.SYNC.DEFER_BLOCKING 0x0 ;  /* 0x0000000000007b1d */ /* 0x000fec0000010000 */
[----:B-1----:R-:W-:Y:S04]  /*3e000*/  STL.64 [R1+0x110], R20 ;  /* 0x0001101401007387 */ /* 0x002fe80000100a00 */
[----:B------:R-:W-:Y:S04]  /*3e010*/  STL.64 [R1+0x118], R22 ;  /* 0x0001181601007387 */ /* 0x000fe80000100a00 */
[----:B---3--:R1:W-:Y:S04]  /*3e020*/  STL.64 [R1+0x100], R16 ;  /* 0x0001001001007387 */ /* 0x0083e80000100a00 */
[----:B------:R3:W-:Y:S01]  /*3e030*/  STL.64 [R1+0x108], R18 ;  /* 0x0001081201007387 */ /* 0x0007e20000100a00 */
[----:B-1----:R-:W-:-:S02]  /*3e040*/  IMAD.MOV.U32 R16, RZ, RZ, R92 ;  /* 0x000000ffff107224 */ /* 0x002fc400078e005c */
[----:B------:R-:W-:Y:S01]  /*3e050*/  IMAD.MOV.U32 R17, RZ, RZ, R94 ;  /* 0x000000ffff117224 */ /* 0x000fe200078e005e */
[----:B---3--:R-:W-:Y:S01]  /*3e060*/  MOV R18, R28 ;  /* 0x0000001c00127202 */ /* 0x008fe20000000f00 */
[----:B------:R-:W-:Y:S01]  /*3e070*/  IMAD.MOV.U32 R19, RZ, RZ, R30 ;  /* 0x000000ffff137224 */ /* 0x000fe200078e001e */
[----:B--2---:R1:W-:Y:S01]  /*3e080*/  STSM.16.M88.4 [R0], R12 ;  /* 0x0000000c00007844 */ /* 0x0043e20000000200 */
[----:B------:R-:W-:Y:S06]  /*3e090*/  BAR.SYNC.DEFER_BLOCKING 0x0 ;  /* 0x0000000000007b1d */ /* 0x000fec0000010000 */
[----:B-1----:R-:W2:Y:S04]  /*3e0a0*/  LDL.LU R12, [R1+0x14] ;  /* 0x00001400010c7983 */ /* 0x002ea80000300800 */
[----:B------:R-:W2:Y:S04]  /*3e0b0*/  LDL.LU R13, [R1+0x1c] ;  /* 0x00001c00010d7983 */ /* 0x000ea80000300800 */
[----:B------:R-:W1:Y:S01]  /*3e0c0*/  LDS.128 R20, [R9] ;  /* 0x0000000009147984 */ /* 0x000e620000000c00 */
[----:B------:R-:W-:Y:S06]  /*3e0d0*/  BAR.SYNC.DEFER_BLOCKING 0x0 ;  /* 0x0000000000007b1d */ /* 0x000fec0000010000 */
[----:B------:R-:W-:Y:S04]  /*3e0e0*/  STSM.16.M88.4 [R0], R16 ;  /* 0x0000001000007844 */ /* 0x000fe80000000200 */
[----:B-1----:R-:W-:Y:S04]  /*3e0f0*/  STL.64 [R1+0x10], R20 ;  /* 0x0000101401007387 */ /* 0x002fe80000100a00 */
[----:B------:R-:W-:Y:S01]  /*3e100*/  STL.64 [R1+0x18], R22 ;  /* 0x0000181601007387 */ /* 0x000fe20000100a00 */
[----:B------:R-:W-:Y:S06]  /*3e110*/  BAR.SYNC.DEFER_BLOCKING 0x0 ;  /* 0x0000000000007b1d */ /* 0x000fec0000010000 */
[----:B------:R-:W1:Y:S02]  /*3e120*/  LDS.128 R20, [R9] ;  /* 0x0000000009147984 */ /* 0x000e640000000c00 */
[----:B-1----:R-:W-:-:S02]  /*3e130*/  IMAD.MOV.U32 R252, RZ, RZ, R23 ;  /* 0x000000fffffc7224 */ /* 0x002fc400078e0017 */
[----:B------:R-:W-:Y:S04]  /*3e140*/  STL.64 [R1], R20 ;  /* 0x0000001401007387 */ /* 0x000fe80000100a00 */
[----:B------:R-:W-:Y:S04]  /*3e150*/  STL [R1+0x8], R22 ;  /* 0x0000081601007387 */ /* 0x000fe80000100800 */
[----:B------:R-:W-:Y:S04]  /*3e160*/  STL [R1+0xf44], R252 ;  /* 0x000f44fc01007387 */ /* 0x000fe80000100800 */
[----:B------:R-:W3:Y:S04]  /*3e170*/  LDL.LU R16, [R1+0x20] ;  /* 0x0000200001107983 */ /* 0x000ee80000300800 */
[----:B------:R-:W3:Y:S01]  /*3e180*/  LDL.LU R17, [R1+0x28] ;  /* 0x0000280001117983 */ /* 0x000ee20000300800 */
[----:B------:R-:W-:Y:S01]  /*3e190*/  BAR.SYNC.DEFER_BLOCKING 0x0 ;  /* 0x0000000000007b1d */ /* 0x000fe20000010000 */
[----:B------:R-:W-:Y:S01]  /*3e1a0*/  IMAD.MOV.U32 R14, RZ, RZ, R157 ;  /* 0x000000ffff0e7224 */ /* 0x000fe200078e009d */
[----:B------:R-:W-:Y:S01]  /*3e1b0*/  MOV R15, R159 ;  /* 0x0000009f000f7202 */ /* 0x000fe20000000f00 */
[----:B------:R-:W-:Y:S01]  /*3e1c0*/  IMAD.MOV.U32 R19, RZ, RZ, R162 ;  /* 0x000000ffff137224 */ /* 0x000fe200078e00a2 */
[----:B------:R-:W-:-:S03]  /*3e1d0*/  MOV R18, R160 ;  /* 0x000000a000127202 */ /* 0x000fc60000000f00 */
[----:B--2---:R1:W-:Y:S01]  /*3e1e0*/  STSM.16.M88.4 [R0], R12 ;  /* 0x0000000c00007844 */ /* 0x0043e20000000200 */
[----:B------:R-:W-:Y:S06]  /*3e1f0*/  BAR.SYNC.DEFER_BLOCKING 0x0 ;  /* 0x0000000000007b1d */ /* 0x000fec0000010000 */
[----:B------:R-:W2:Y:S01]  /*3e200*/  LDS.128 R248, [R9] ;  /* 0x0000000009f87984 */ /* 0x000ea20000000c00 */
[----:B-1----:R-:W-:Y:S01]  /*3e210*/  IMAD.MOV.U32 R12, RZ, RZ, R93 ;  /* 0x000000ffff0c7224 */ /* 0x002fe200078e005d */
[----:B------:R-:W-:Y:S01]  /*3e220*/  MOV R13, R95 ;  /* 0x0000005f000d7202 */ /* 0x000fe20000000f00 */
[----:B------:R-:W-:-:S02]  /*3e230*/  IMAD.MOV.U32 R14, RZ, RZ, R29 ;  /* 0x000000ffff0e7224 */ /* 0x000fc400078e001d */
[----:B------:R-:W-:Y:S01]  /*3e240*/  IMAD.MOV.U32 R15, RZ, RZ, R31 ;  /* 0x000000ffff0f7224 */ /* 0x000fe200078e001f */
[----:B------:R-:W-:Y:S06]  /*3e250*/  BAR.SYNC.DEFER_BLOCKING 0x0 ;  /* 0x0000000000007b1d */ /* 0x000fec0000010000 */
[----:B------:R-:W-:Y:S02]  /*3e260*/  STSM.16.M88.4 [R0], R12 ;  /* 0x0000000c00007844 */ /* 0x000fe40000000200 */
[----:B------:R-:W-:Y:S06]  /*3e270*/  BAR.SYNC.DEFER_BLOCKING 0x0 ;  /* 0x0000000000007b1d */ /* 0x000fec0000010000 */
[----:B------:R-:W1:Y:S02]  /*3e280*/  LDS.128 R240, [R9] ;  /* 0x0000000009f07984 */ /* 0x000e640000000c00 */
[----:B------:R-:W-:Y:S06]  /*3e290*/  BAR.SYNC.DEFER_BLOCKING 0x0 ;  /* 0x0000000000007b1d */ /* 0x000fec0000010000 */
[----:B--2---:R-:W-:Y:S04]  /*3e2a0*/  STL [R1+0xf50], R249 ;  /* 0x000f50f901007387 */ /* 0x004fe80000100800 */
[----:B------:R-:W-:Y:S04]  /*3e2b0*/  STL [R1+0xf4c], R250 ;  /* 0x000f4cfa01007387 */ /* 0x000fe80000100800 */
[----:B------:R-:W-:Y:S04]  /*3e2c0*/  STL [R1+0xf48], R251 ;  /* 0x000f48fb01007387 */ /* 0x000fe80000100800 */
[----:B---3--:R2:W-:Y:S01]  /*3e2d0*/  STSM.16.M88.4 [R0], R16 ;  /* 0x0000001000007844 */ /* 0x0085e20000000200 */
[----:B------:R-:W-:Y:S06]  /*3e2e0*/  BAR.SYNC.DEFER_BLOCKING 0x0 ;  /* 0x0000000000007b1d */ /* 0x000fec0000010000 */
[----:B--2---:R-:W2:Y:S04]  /*3e2f0*/  LDL.LU R16, [R1+0x24] ;  /* 0x0000240001107983 */ /* 0x004ea80000300800 */
[----:B------:R-:W2:Y:S04]  /*3e300*/  LDL.LU R17, [R1+0x2c] ;  /* 0x00002c0001117983 */ /* 0x000ea80000300800 */
[----:B------:R-:W3:Y:S04]  /*3e310*/  LDL.LU R28, [R1+0x30] ;  /* 0x00003000011c7983 */ /* 0x000ee80000300800 */
[----:B------:R-:W3:Y:S04]  /*3e320*/  LDL.LU R29, [R1+0x38] ;  /* 0x00003800011d7983 */ /* 0x000ee80000300800 */
[----:B------:R-:W4:Y:S01]  /*3e330*/  LDS.128 R20, [R9] ;  /* 0x0000000009147984 */ /* 0x000f220000000c00 */
[----:B------:R-:W-:Y:S01]  /*3e340*/  IMAD.MOV.U32 R12, RZ, RZ, R96 ;  /* 0x000000ffff0c7224 */ /* 0x000fe200078e0060 */
[----:B------:R-:W-:Y:S01]  /*3e350*/  MOV R13, R98 ;  /* 0x00000062000d7202 */ /* 0x000fe20000000f00 */
[----:B------:R-:W-:-:S02]  /*3e360*/  IMAD.MOV.U32 R14, RZ, RZ, R32 ;  /* 0x000000ffff0e7224 */ /* 0x000fc400078e0020 */
[----:B------:R-:W-:Y:S01]  /*3e370*/  IMAD.MOV.U32 R15, RZ, RZ, R34 ;  /* 0x000000ffff0f7224 */ /* 0x000fe200078e0022 */
[----:B------:R-:W-:Y:S01]  /*3e380*/  BAR.SYNC.DEFER_BLOCKING 0x0 ;  /* 0x0000000000007b1d */ /* 0x000fe20000010000 */
[----:B------:R-:W-:Y:S01]  /*3e390*/  MOV R18, R161 ;  /* 0x000000a100127202 */ /* 0x000fe20000000f00 */
[----:B------:R-:W-:-:S04]  /*3e3a0*/  IMAD.MOV.U32 R19, RZ, RZ, R163 ;  /* 0x000000ffff137224 */ /* 0x000fc800078e00a3 */
[----:B------:R-:W4:Y:S04]  /*3e3b0*/  LDL.LU R32, [R1+0x34] ;  /* 0x0000340001207983 */ /* 0x000f280000300800 */
[----:B------:R-:W-:Y:S01]  /*3e3c0*/  STSM.16.M88.4 [R0], R12 ;  /* 0x0000000c00007844 */ /* 0x000fe20000000200 */
[----:B------:R-:W-:Y:S06]  /*3e3d0*/  BAR.SYNC.DEFER_BLOCKING 0x0 ;  /* 0x0000000000007b1d */ /* 0x000fec0000010000 */
[----:B------:R-:W1:Y:S02]  /*3e3e0*/  LDS.128 R12, [R9] ;  /* 0x00000000090c7984 */ /* 0x000e640000000c00 */
[----:B------:R-:W-:Y:S01]  /*3e3f0*/  BAR.SYNC.DEFER_BLOCKING 0x0 ;  /* 0x0000000000007b1d */ /* 0x000fe20000010000 */
[----:B------:R-:W-:Y:S01]  /*3e400*/  MOV R30, R164 ;  /* 0x000000a4001e7202 */ /* 0x000fe20000000f00 */
[----:B------:R-:W-:-:S04]  /*3e410*/  IMAD.MOV.U32 R31, RZ, RZ, R166 ;  /* 0x000000ffff1f7224 */ /* 0x000fc800078e00a6 */
[----:B--2---:R2:W-:Y:S02]  /*3e420*/  STSM.16.M88.4 [R0], R16 ;  /* 0x0000001000007844 */ /* 0x0045e40000000200 */
[----:B------:R-:W-:Y:S01]  /*3e430*/  BAR.SYNC.DEFER_BLOCKING 0x0 ;  /* 0x0000000000007b1d */ /* 0x000fe20000010000 */
[----:B--2---:R-:W-:-:S05]  /*3e440*/  IMAD.MOV.U32 R18, RZ, RZ, R33 ;  /* 0x000000ffff127224 */ /* 0x004fca00078e0021 */
[----:B------:R-:W4:Y:S04]  /*3e450*/  LDL.LU R33, [R1+0x3c] ;  /* 0x00003c0001217983 */ /* 0x000f280000300800 */
[----:B------:R-:W2:Y:S04]  /*3e460*/  LDL.LU R92, [R1+0x40] ;  /* 0x00004000015c7983 */ /* 0x000ea80000300800 */
[----:B------:R-:W2:Y:S04]  /*3e470*/  LDL.LU R93, [R1+0x48] ;  /* 0x00004800015d7983 */ /* 0x000ea80000300800 */
[----:B------:R-:W1:Y:S01]  /*3e480*/  LDS.128 R24, [R9] ;  /* 0x0000000009187984 */ /* 0x000e620000000c00 */
[----:B------:R-:W-:Y:S01]  /*3e490*/  IMAD.MOV.U32 R16, RZ, RZ, R97 ;  /* 0x000000ffff107224 */ /* 0x000fe200078e0061 */
[----:B------:R-:W-:Y:S01]  /*3e4a0*/  MOV R17, R99 ;  /* 0x0000006300117202 */ /* 0x000fe20000000f00 */
[----:B------:R-:W-:Y:S01]  /*3e4b0*/  IMAD.MOV.U32 R19, RZ, RZ, R35 ;  /* 0x000000ffff137224 */ /* 0x000fe200078e0023 */
[----:B------:R-:W-:Y:S06]  /*3e4c0*/  BAR.SYNC.DEFER_BLOCKING 0x0 ;  /* 0x0000000000007b1d */ /* 0x000fec0000010000 */
[----:B------:R-:W2:Y:S04]  /*3e4d0*/  LDL.LU R96, [R1+0x44] ;  /* 0x0000440001607983 */ /* 0x000ea80000300800 */
[----:B------:R-:W2:Y:S04]  /*3e4e0*/  LDL.LU R97, [R1+0x4c] ;  /* 0x00004c0001617983 */ /* 0x000ea80000300800 */
[----:B------:R-:W-:Y:S01]  /*3e4f0*/  STSM.16.M88.4 [R0], R16 ;  /* 0x0000001000007844 */ /* 0x000fe20000000200 */
[----:B------:R-:W-:Y:S06]  /*3e500*/  BAR.SYNC.DEFER_BLOCKING 0x0 ;  /* 0x0000000000007b1d */ /* 0x000fec0000010000 */
[----:B------:R-:W1:Y:S02]  /*3e510*/  LDS.128 R16, [R9] ;  /* 0x0000000009107984 */ /* 0x000e640000000c00 */
[----:B------:R-:W-:Y:S06]  /*3e520*/  BAR.SYNC.DEFER_BLOCKING 0x0 ;  /* 0x0000000000007b1d */ /* 0x000fec0000010000 */
[----:B---3--:R3:W-:Y:S02]  /*3e530*/  STSM.16.M88.4 [R0], R28 ;  /* 0x0000001c00007844 */ /* 0x0087e40000000200 */
[----:B------:R-:W-:Y:S06]  /*3e540*/  BAR.SYNC.DEFER_BLOCKING 0x0 ;  /* 0x0000000000007b1d */ /* 0x000fec0000010000 */
[----:B------:R-:W1:Y:S01]  /*3e550*/  LDS.128 R88, [R9] ;  /* 0x0000000009587984 */ /* 0x000e620000000c00 */
[----:B---3--:R-:W-:Y:S01]  /*3e560*/  IMAD.MOV.U32 R28, RZ, RZ, R100 ;  /* 0x000000ffff1c7224 */ /* 0x008fe200078e0064 */
[----:B------:R-:W-:Y:S01]  /*3e570*/  MOV R29, R102 ;  /* 0x00000066001d7202 */ /* 0x000fe20000000f00 */
[----:B------:R-:W-:-:S02]  /*3e580*/  IMAD.MOV.U32 R30, RZ, RZ, R36 ;  /* 0x000000ffff1e7224 */ /* 0x000fc400078e0024 */
[----:B------:R-:W-:Y:S01]  /*3e590*/  IMAD.MOV.U32 R31, RZ, RZ, R38 ;  /* 0x000000ffff1f7224 */ /* 0x000fe200078e0026 */
[----:B------:R-:W-:Y:S06]  /*3e5a0*/  BAR.SYNC.DEFER_BLOCKING 0x0 ;  /* 0x0000000000007b1d */ /* 0x000fec0000010000 */
[----:B------:R-:W-:Y:S02]  /*3e5b0*/  STSM.16.M88.4 [R0], R28 ;  /* 0x0000001c00007844 */ /* 0x000fe40000000200 */
[----:B------:R-:W-:Y:S01]  /*3e5c0*/  BAR.SYNC.DEFER_BLOCKING 0x0 ;  /* 0x0000000000007b1d */ /* 0x000fe20000010000 */
[----:B------:R-:W-:Y:S01]  /*3e5d0*/  MOV R34, R165 ;  /* 0x000000a500227202 */ /* 0x000fe20000000f00 */
[----:B------:R-:W-:-:S04]  /*3e5e0*/  IMAD.MOV.U32 R35, RZ, RZ, R167 ;  /* 0x000000ffff237224 */ /* 0x000fc800078e00a7 */
[----:B------:R-:W3:Y:S02]  /*3e5f0*/  LDS.128 R28, [R9] ;  /* 0x00000000091c7984 */ /* 0x000ee40000000c00 */
[----:B------:R-:W-:Y:S01]  /*3e600*/  BAR.SYNC.DEFER_BLOCKING 0x0 ;  /* 0x0000000000007b1d */ /* 0x000fe20000010000 */
[----:B------:R-:W-:Y:S01]  /*3e610*/  MOV R94, R168 ;  /* 0x000000a8005e7202 */ /* 0x000fe20000000f00 */
[----:B------:R-:W-:-:S04]  /*3e620*/  IMAD.MOV.U32 R95, RZ, RZ, R170 ;  /* 0x000000ffff5f7224 */ /* 0x000fc800078e00aa */
[----:B----4-:R4:W-:Y:S02]  /*3e630*/  STSM.16.M88.4 [R0], R32 ;  /* 0x0000002000007844 */ /* 0x0109e40000000200 */
[----:B----4-:R-:W-:Y:S02]  /*3e640*/  IMAD.MOV.U32 R34, RZ, RZ, R37 ;  /* 0x000000ffff227224 */ /* 0x010fe400078e0025 */
[----:B------:R-:W-:Y:S01]  /*3e650*/  IMAD.MOV.U32 R35, RZ, RZ, R39 ;  /* 0x000000ffff237224 */ /* 0x000fe200078e0027 */
[----:B------:R-:W-:Y:S01]  /*3e660*/  BAR.SYNC.DEFER_BLOCKING 0x0 ;  /* 0x0000000000007b1d */ /* 0x000fe20000010000 */
[----:B------:R-:W-:Y:S01]  /*3e670*/  IMAD.MOV.U32 R32, RZ, RZ, R101 ;  /* 0x000000ffff207224 */ /* 0x000fe200078e0065 */
[----:B------:R-:W-:-:S04]  /*3e680*/  MOV R33, R103 ;  /* 0x0000006700217202 */ /* 0x000fc80000000f00 */
[----:B------:R-:W4:Y:S02]  /*3e690*/  LDS.128 R36, [R9] ;  /* 0x0000000009247984 */ /* 0x000f240000000c00 */
[----:B------:R-:W-:Y:S06]  /*3e6a0*/  BAR.SYNC.DEFER_BLOCKING 0x0 ;  /* 0x0000000000007b1d */ /* 0x000fec0000010000 */
[----:B------:R-:W-:Y:S02]  /*3e6b0*/  STSM.16.M88.4 [R0], R32 ;  /* 0x0000002000007844 */ /* 0x000fe40000000200 */
[----:B------:R-:W-:Y:S06]  /*3e6c0*/  BAR.SYNC.DEFER_BLOCKING 0x0 ;  /* 0x0000000000007b1d */ /* 0x000fec0000010000 */
[----:B------:R-:W4:Y:S02]  /*3e6d0*/  LDS.128 R32, [R9] ;  /* 0x0000000009207984 */ /* 0x000f240000000c00 */
[----:B------:R-:W-:Y:S06]  /*3e6e0*/  BAR.SYNC.DEFER_BLOCKING 0x0 ;  /* 0x0000000000007b1d */ /* 0x000fec0000010000 */
[----:B--2---:R2:W-:Y:S02]  /*3e6f0*/  STSM.16.M88.4 [R0], R92 ;  /* 0x0000005c00007844 */ /* 0x0045e40000000200 */
[----:B------:R-:W-:Y:S06]  /*3e700*/  BAR.SYNC.DEFER_BLOCKING 0x0 ;  /* 0x0000000000007b1d */ /* 0x000fec0000010000 */
[----:B------:R-:W4:Y:S01]  /*3e710*/  LDS.128 R100, [R9] ;  /* 0x0000000009647984 */ /* 0x000f220000000c00 */
[----:B--2---:R-:W-:Y:S01]  /*3e720*/  IMAD.MOV.U32 R92, RZ, RZ, R104 ;  /* 0x000000ffff5c7224 */ /* 0x004fe200078e0068 */
[----:B------:R-:W-:Y:S01]  /*3e730*/  MOV R93, R106 ;  /* 0x0000006a005d7202 */ /* 0x000fe20000000f00 */
[----:B------:R-:W-:Y:S01]  /*3e740*/  IMAD.MOV.U32 R94, RZ, RZ, R40 ;  /* 0x000000ffff5e7224 */ /* 0x000fe200078e0028 */
[----:B------:R-:W-:Y:S01]  /*3e750*/  MOV R98, R169 ;  /* 0x000000a900627202 */ /* 0x000fe20000000f00 */
[----:B------:R-:W-:Y:S01]  /*3e760*/  IMAD.MOV.U32 R95, RZ, RZ, R42 ;  /* 0x000000ffff5f7224 */ /* 0x000fe200078e002a */
[----:B------:R-:W-:Y:S01]  /*3e770*/  BAR.SYNC.DEFER_BLOCKING 0x0 ;  /* 0x0000000000007b1d */ /* 0x000fe20000010000 */
[----:B------:R-:W-:-:S05]  /*3e780*/  IMAD.MOV.U32 R99, RZ, RZ, R171 ;  /* 0x000000ffff637224 */ /* 0x000fca00078e00ab */
[----:B------:R-:W2:Y:S04]  /*3e790*/  LDL.LU R104, [R1+0x50] ;  /* 0x0000500001687983 */ /* 0x000ea80000300800 */
[----:B------:R-:W-:Y:S01]  /*3e7a0*/  STSM.16.M88.4 [R0], R92 ;  /* 0x0000005c00007844 */ /* 0x000fe20000000200 */
[----:B------:R-:W-:Y:S06]  /*3e7b0*/  BAR.SYNC.DEFER_BLOCKING 0x0 ;  /* 0x0000000000007b1d */ /* 0x000fec0000010000 */
[----:B------:R-:W4:Y:S02]  /*3e7c0*/  LDS.128 R92, [R9] ;  /* 0x00000000095c7984 */ /* 0x000f240000000c00 */
[----:B------:R-:W-:Y:S06]  /*3e7d0*/  BAR.SYNC.DEFER_BLOCKING 0x0 ;  /* 0x0000000000007b1d */ /* 0x000fec0000010000 */
[----:B------:R1:W-:Y:S02]  /*3e7e0*/  STSM.16.M88.4 [R0], R96 ;  /* 0x0000006000007844 */ /* 0x0003e40000000200 */
[----:B-1----:R-:W-:-:S02]  /*3e7f0*/  IMAD.MOV.U32 R96, RZ, RZ, R105 ;  /* 0x000000ffff607224 */ /* 0x002fc400078e0069 */
[----:B------:R-:W2:Y:S04]  /*3e800*/  LDL.LU R105, [R1+0x58] ;  /* 0x0000580001697983 */ /* 0x000ea80000300800 */
[----:B------:R-:W3:Y:S04]  /*3e810*/  LDL.LU R152, [R1+0x54] ;  /* 0x0000540001987983 */ /* 0x000ee80000300800 */
[----:B------:R-:W3:Y:S01]  /*3e820*/  LDL.LU R153, [R1+0x5c] ;  /* 0x00005c0001997983 */ /* 0x000ee20000300800 */
[----:B------:R-:W-:Y:S02]  /*3e830*/  IMAD.MOV.U32 R98, RZ, RZ, R41 ;  /* 0x000000ffff627224 */ /* 0x000fe400078e0029 */
[----:B------:R-:W-:Y:S01]  /*3e840*/  IMAD.MOV.U32 R99, RZ, RZ, R43 ;  /* 0x000000ffff637224 */ /* 0x000fe200078e002b */
[----:B------:R-:W-:Y:S01]  /*3e850*/  BAR.SYNC.DEFER_BLOCKING 0x0 ;  /* 0x0000000000007b1d */ /* 0x000fe20000010000 */
[----:B------:R-:W-:-:S05]  /*3e860*/  MOV R97, R107 ;  /* 0x0000006b00617202 */ /* 0x000fca0000000f00 */
[----:B------:R-:W1:Y:S02]  /*3e870*/  LDS.128 R40, [R9] ;  /* 0x0000000009287984 */ /* 0x000e640000000c00 */
[----:B------:R-:W-:Y:S06]  /*3e880*/  BAR.SYNC.DEFER_BLOCKING 0x0 ;  /* 0x0000000000007b1d */ /* 0x000fec0000010000 */
[----:B------:R-:W-:Y:S02]  /*3e890*/  STSM.16.M88.4 [R0], R96 ;  /* 0x0000006000007844 */ /* 0x000fe40000000200 */
[----:B------:R-:W-:Y:S01]  /*3e8a0*/  BAR.SYNC.DEFER_BLOCKING 0x0 ;  /* 0x0000000000007b1d */ /* 0x000fe20000010000 */
[----:B------:R-:W-:Y:S01]  /*3e8b0*/  MOV R106, R172 ;  /* 0x000000ac006a7202 */ /* 0x000fe20000000f00 */
[----:B------:R-:W-:-:S04]  /*3e8c0*/  IMAD.MOV.U32 R107, RZ, RZ, R174 ;  /* 0x000000ffff6b7224 */ /* 0x000fc800078e00ae */
[----:B------:R-:W1:Y:S02]  /*3e8d0*/  LDS.128 R96, [R9] ;  /* 0x0000000009607984 */ /* 0x000e640000000c00 */
[----:B------:R-:W-:Y:S01]  /*3e8e0*/  BAR.SYNC.DEFER_BLOCKING 0x0 ;  /* 0x0000000000007b1d */ /* 0x000fe20000010000 */
[----:B------:R-:W-:-:S05]  /*3e8f0*/  IMAD.MOV.U32 R155, RZ, RZ, R175 ;  /* 0x000000ffff9b7224 */ /* 0x000fca00078e00af */
[----:B--2---:R2:W-:Y:S02]  /*3e900*/  STSM.16.M88.4 [R0], R104 ;  /* 0x0000006800007844 */ /* 0x0045e40000000200 */
[----:B------:R-:W-:Y:S06]  /*3e910*/  BAR.SYNC.DEFER_BLOCKING 0x0 ;  /* 0x0000000000007b1d */ /* 0x000fec0000010000 */
[----:B------:R-:W1:Y:S01]  /*3e920*/  LDS.128 R156, [R9] ;  /* 0x00000000099c7984 */ /* 0x000e620000000c00 */
[----:B--2---:R-:W-:Y:S01]  /*3e930*/  IMAD.MOV.U32 R104, RZ, RZ, R108 ;  /* 0x000000ffff687224 */ /* 0x004fe200078e006c */
[----:B------:R-:W-:Y:S01]  /*3e940*/  MOV R105, R110 ;  /* 0x0000006e00697202 */ /* 0x000fe20000000f00 */
[----:B------:R-:W-:-:S02]  /*3e950*/  IMAD.MOV.U32 R106, RZ, RZ, R44 ;  /* 0x000000ffff6a7224 */ /* 0x000fc400078e002c */
[----:B------:R-:W-:Y:S01]  /*3e960*/  IMAD.MOV.U32 R107, RZ, RZ, R46 ;  /* 0x000000ffff6b7224 */ /* 0x000fe200078e002e */
[----:B------:R-:W-:Y:S06]  /*3e970*/  BAR.SYNC.DEFER_BLOCKING 0x0 ;  /* 0x0000000000007b1d */ /* 0x000fec0000010000 */
[----:B------:R-:W-:Y:S02]  /*3e980*/  STSM.16.M88.4 [R0], R104 ;  /* 0x0000006800007844 */ /* 0x000fe40000000200 */
[----:B------:R-:W-:Y:S06]  /*3e990*/  BAR.SYNC.DEFER_BLOCKING 0x0 ;  /* 0x0000000000007b1d */ /* 0x000fec0000010000 */
[----:B------:R-:W2:Y:S02]  /*3e9a0*/  LDS.128 R104, [R9] ;  /* 0x0000000009687984 */ /* 0x000ea40000000c00 */
[----:B------:R-:W-:Y:S06]  /*3e9b0*/  BAR.SYNC.DEFER_BLOCKING 0x0 ;  /* 0x0000000000007b1d */ /* 0x000fec0000010000 */
[----:B---3--:R3:W-:Y:S04]  /*3e9c0*/  STSM.16.M88.4 [R0], R152 ;  /* 0x0000009800007844 */ /* 0x0087e80000000200 */
[----:B---3--:R-:W3:Y:S04]  /*3e9d0*/  LDL.LU R152, [R1+0x60] ;  /* 0x0000600001987983 */ /* 0x008ee80000300800 */
[----:B------:R-:W3:Y:S04]  /*3e9e0*/  LDL.LU R153, [R1+0x68] ;  /* 0x0000680001997983 */ /* 0x000ee80000300800 */
[----:B------:R-:W4:Y:S04]  /*3e9f0*/  LDL.LU R160, [R1+0x64] ;  /* 0x0000640001a07983 */ /* 0x000f280000300800 */
[----:B------:R-:W4:Y:S01]  /*3ea00*/  LDL.LU R161, [R1+0x6c] ;  /* 0x00006c0001a17983 */ /* 0x000f220000300800 */
[----:B------:R-:W-:Y:S01]  /*3ea10*/  IMAD.MOV.U32 R108, RZ, RZ, R109 ;  /* 0x000000ffff6c7224 */ /* 0x000fe200078e006d */
[----:B------:R-:W-:Y:S01]  /*3ea20*/  MOV R109, R111 ;  /* 0x0000006f006d7202 */ /* 0x000fe20000000f00 */
[----:B------:R-:W-:-:S02]  /*3ea30*/  IMAD.MOV.U32 R110, RZ, RZ, R45 ;  /* 0x000000ffff6e7224 */ /* 0x000fc400078e002d */
[----:B------:R-:W-:Y:S01]  /*3ea40*/  IMAD.MOV.U32 R111, RZ, RZ, R47 ;  /* 0x000000ffff6f7224 */ /* 0x000fe200078e002f */
[----:B------:R-:W-:Y:S06]  /*3ea50*/  BAR.SYNC.DEFER_BLOCKING 0x0 ;  /* 0x0000000000007b1d */ /* 0x000fec0000010000 */
[----:B------:R-:W2:Y:S02]  /*3ea60*/  LDS.128 R44, [R9] ;  /* 0x00000000092c7984 */ /* 0x000ea40000000c00 */
[----:B------:R-:W-:Y:S06]  /*3ea70*/  BAR.SYNC.DEFER_BLOCKING 0x0 ;  /* 0x0000000000007b1d */ /* 0x000fec0000010000 */
[----:B------:R-:W-:Y:S02]  /*3ea80*/  STSM.16.M88.4 [R0], R108 ;  /* 0x0000006c00007844 */ /* 0x000fe40000000200 */
[----:B------:R-:W-:Y:S01]  /*3ea90*/  BAR.SYNC.DEFER_BLOCKING 0x0 ;  /* 0x0000000000007b1d */ /* 0x000fe20000010000 */
[----:B------:R-:W-:Y:S01]  /*3eaa0*/  MOV R154, R176 ;  /* 0x000000b0009a7202 */ /* 0x000fe20000000f00 */
[----:B------:R-:W-:-:S04]  /*3eab0*/  IMAD.MOV.U32 R155, RZ, RZ, R178 ;  /* 0x000000ffff9b7224 */ /* 0x000fc800078e00b2 */
[----:B------:R-:W2:Y:S02]  /*3eac0*/  LDS.128 R108, [R9] ;  /* 0x00000000096c7984 */ /* 0x000ea40000000c00 */
[----:B------:R-:W-:Y:S01]  /*3ead0*/  BAR.SYNC.DEFER_BLOCKING 0x0 ;  /* 0x0000000000007b1d */ /* 0x000fe20000010000 */
[----:B------:R-:W-:Y:S01]  /*3eae0*/  MOV R162, R177 ;  /* 0x000000b100a27202 */ /* 0x000fe20000000f00 */
[----:B------:R-:W-:-:S04]  /*3eaf0*/  IMAD.MOV.U32 R163, RZ, RZ, R179 ;  /* 0x000000ffffa37224 */ /* 0x000fc800078e00b3 */
[----:B---3--:R3:W-:Y:S02]  /*3eb00*/  STSM.16.M88.4 [R0], R152 ;  /* 0x0000009800007844 */ /* 0x0087e40000000200 */
[----:B------:R-:W-:Y:S06]  /*3eb10*/  BAR.SYNC.DEFER_BLOCKING 0x0 ;  /* 0x0000000000007b1d */ /* 0x000fec0000010000 */
[----:B------:R-:W2:Y:S01]  /*3eb20*/  LDS.128 R164, [R9] ;  /* 0x0000000009a47984 */ /* 0x000ea20000000c00 */
[----:B---3--:R-:W-:Y:S01]  /*3eb30*/  IMAD.MOV.U32 R152, RZ, RZ, R112 ;  /* 0x000000ffff987224 */ /* 0x008fe200078e0070 */
[----:B------:R-:W-:Y:S01]  /*3eb40*/  MOV R153, R114 ;  /* 0x0000007200997202 */ /* 0x000fe20000000f00 */
[----:B------:R-:W-:-:S02]  /*3eb50*/  IMAD.MOV.U32 R154, RZ, RZ, R48 ;  /* 0x000000ffff9a7224 */ /* 0x000fc400078e0030 */
[----:B------:R-:W-:Y:S01]  /*3eb60*/  IMAD.MOV.U32 R155, RZ, RZ, R50 ;  /* 0x000000ffff9b7224 */ /* 0x000fe200078e0032 */
[----:B------:R-:W-:Y:S06]  /*3eb70*/  BAR.SYNC.DEFER_BLOCKING 0x0 ;  /* 0x0000000000007b1d */ /* 0x000fec0000010000 */
[----:B------:R-:W-:Y:S02]  /*3eb80*/  STSM.16.M88.4 [R0], R152 ;  /* 0x0000009800007844 */ /* 0x000fe40000000200 */
[----:B------:R-:W-:Y:S06]  /*3eb90*/  BAR.SYNC.DEFER_BLOCKING 0x0 ;  /* 0x0000000000007b1d */ /* 0x000fec0000010000 */
[----:B------:R-:W3:Y:S02]  /*3eba0*/  LDS.128 R152, [R9] ;  /* 0x0000000009987984 */ /* 0x000ee40000000c00 */
[----:B------:R-:W-:Y:S06]  /*3ebb0*/  BAR.SYNC.DEFER_BLOCKING 0x0 ;  /* 0x0000000000007b1d */ /* 0x000fec0000010000 */
[----:B----4-:R4:W-:Y:S04]  /*3ebc0*/  STSM.16.M88.4 [R0], R160 ;  /* 0x000000a000007844 */ /* 0x0109e80000000200 */
[----:B----4-:R-:W4:Y:S04]  /*3ebd0*/  LDL.LU R160, [R1+0x70] ;  /* 0x0000700001a07983 */ /* 0x010f280000300800 */
[----:B------:R-:W4:Y:S04]  /*3ebe0*/  LDL.LU R161, [R1+0x78] ;  /* 0x0000780001a17983 */ /* 0x000f280000300800 */
[----:B------:R-:W2:Y:S04]  /*3ebf0*/  LDL.LU R168, [R1+0x74] ;  /* 0x0000740001a87983 */ /* 0x000ea80000300800 */
[----:B------:R-:W2:Y:S01]  /*3ec00*/  LDL.LU R169, [R1+0x7c] ;  /* 0x00007c0001a97983 */ /* 0x000ea20000300800 */
[----:B------:R-:W-:Y:S01]  /*3ec10*/  IMAD.MOV.U32 R112, RZ, RZ, R113 ;  /* 0x000000ffff707224 */ /* 0x000fe200078e0071 */
[----:B------:R-:W-:Y:S01]  /*3ec20*/  MOV R113, R115 ;  /* 0x0000007300717202 */ /* 0x000fe20000000f00 */
[----:B------:R-:W-:-:S02]  /*3ec30*/  IMAD.MOV.U32 R114, RZ, RZ, R49 ;  /* 0x000000ffff727224 */ /* 0x000fc400078e0031 */
[----:B------:R-:W-:Y:S01]  /*3ec40*/  IMAD.MOV.U32 R115, RZ, RZ, R51 ;  /* 0x000000ffff737224 */ /* 0x000fe200078e0033 */
[----:B------:R-:W-:Y:S06]  /*3ec50*/  BAR.SYNC.DEFER_BLOCKING 0x0 ;  /* 0x0000000000007b1d */ /* 0x000fec0000010000 */
[----:B------:R-:W3:Y:S02]  /*3ec60*/  LDS.128 R48, [R9] ;  /* 0x0000000009307984 */ /* 0x000ee40000000c00 */
        /* <DEDUP_REMOVED lines=10> */
[----:B------:R-:W-:Y:S06]  /*3ed10*/  BAR.SYNC.DEFER_BLOCKING 0x0 ;  /* 0x0000000000007b1d */ /* 0x000fec0000010000 */
[----:B------:R-:W3:Y:S01]  /*3ed20*/  LDS.128 R172, [R9] ;  /* 0x0000000009ac7984 */ /* 0x000ee20000000c00 */
[----:B----4-:R-:W-:Y:S01]  /*3ed30*/  IMAD.MOV.U32 R160, RZ, RZ, R116 ;  /* 0x000000ffffa07224 */ /* 0x010fe200078e0074 */
[----:B------:R-:W-:Y:S01]  /*3ed40*/  MOV R161, R118 ;  /* 0x0000007600a17202 */ /* 0x000fe20000000f00 */
[----:B------:R-:W-:-:S02]  /*3ed50*/  IMAD.MOV.U32 R162, RZ, RZ, R52 ;  /* 0x000000ffffa27224 */ /* 0x000fc400078e0034 */
[----:B------:R-:W-:Y:S01]  /*3ed60*/  IMAD.MOV.U32 R163, RZ, RZ, R54 ;  /* 0x000000ffffa37224 */ /* 0x000fe200078e0036 */
[----:B------:R-:W-:Y:S06]  /*3ed70*/  BAR.SYNC.DEFER_BLOCKING 0x0 ;  /* 0x0000000000007b1d */ /* 0x000fec0000010000 */
[----:B------:R-:W-:Y:S02]  /*3ed80*/  STSM.16.M88.4 [R0], R160 ;  /* 0x000000a000007844 */ /* 0x000fe40000000200 */
[----:B------:R-:W-:Y:S06]  /*3ed90*/  BAR.SYNC.DEFER_BLOCKING 0x0 ;  /* 0x0000000000007b1d */ /* 0x000fec0000010000 */
[----:B------:R-:W4:Y:S02]  /*3eda0*/  LDS.128 R160, [R9] ;  /* 0x0000000009a07984 */ /* 0x000f240000000c00 */
[----:B------:R-:W-:Y:S06]  /*3edb0*/  BAR.SYNC.DEFER_BLOCKING 0x0 ;  /* 0x0000000000007b1d */ /* 0x000fec0000010000 */
[----:B--2---:R2:W-:Y:S04]  /*3edc0*/  STSM.16.M88.4 [R0], R168 ;  /* 0x000000a800007844 */ /* 0x0045e80000000200 */
[----:B--2---:R-:W2:Y:S04]  /*3edd0*/  LDL.LU R168, [R1+0x80] ;  /* 0x0000800001a87983 */ /* 0x004ea80000300800 */
[----:B------:R-:W2:Y:S04]  /*3ede0*/  LDL.LU R169, [R1+0x88] ;  /* 0x0000880001a97983 */ /* 0x000ea80000300800 */
[----:B------:R-:W3:Y:S04]  /*3edf0*/  LDL.LU R176, [R1+0x84] ;  /* 0x0000840001b07983 */ /* 0x000ee80000300800 */
[----:B------:R-:W3:Y:S01]  /*3ee00*/  LDL.LU R177, [R1+0x8c] ;  /* 0x00008c0001b17983 */ /* 0x000ee20000300800 */
[----:B------:R-:W-:Y:S01]  /*3ee10*/  IMAD.MOV.U32 R116, RZ, RZ, R117 ;  /* 0x000000ffff747224 */ /* 0x000fe200078e0075 */
[----:B------:R-:W-:Y:S01]  /*3ee20*/  MOV R117, R119 ;  /* 0x0000007700757202 */ /* 0x000fe20000000f00 */
[----:B------:R-:W-:-:S02]  /*3ee30*/  IMAD.MOV.U32 R118, RZ, RZ, R53 ;  /* 0x000000ffff767224 */ /* 0x000fc400078e0035 */
[----:B------:R-:W-:Y:S01]  /*3ee40*/  IMAD.MOV.U32 R119, RZ, RZ, R55 ;  /* 0x000000ffff777224 */ /* 0x000fe200078e0037 */
[----:B------:R-:W-:Y:S06]  /*3ee50*/  BAR.SYNC.DEFER_BLOCKING 0x0 ;  /* 0x0000000000007b1d */ /* 0x000fec0000010000 */
[----:B------:R-:W4:Y:S02]  /*3ee60*/  LDS.128 R52, [R9] ;  /* 0x0000000009347984 */ /* 0x000f240000000c00 */
[----:B------:R-:W-:Y:S06]  /*3ee70*/  BAR.SYNC.DEFER_BLOCKING 0x0 ;  /* 0x0000000000007b1d */ /* 0x000fec0000010000 */
[----:B------:R-:W-:Y:S02]  /*3ee80*/  STSM.16.M88.4 [R0], R116 ;  /* 0x0000007400007844 */ /* 0x000fe40000000200 */
[----:B------:R-:W-:Y:S01]  /*3ee90*/  BAR.SYNC.DEFER_BLOCKING 0x0 ;  /* 0x0000000000007b1d */ /* 0x000fe20000010000 */
[----:B------:R-:W-:Y:S01]  /*3eea0*/  MOV R170, R184 ;  /* 0x000000b800aa7202 */ /* 0x000fe20000000f00 */
[----:B------:R-:W-:-:S04]  /*3eeb0*/  IMAD.MOV.U32 R171, RZ, RZ, R186 ;  /* 0x000000ffffab7224 */ /* 0x000fc800078e00ba */
[----:B------:R-:W4:Y:S02]  /*3eec0*/  LDS.128 R116, [R9] ;  /* 0x0000000009747984 */ /* 0x000f240000000c00 */
[----:B------:R-:W-:Y:S01]  /*3eed0*/  BAR.SYNC.DEFER_BLOCKING 0x0 ;  /* 0x0000000000007b1d */ /* 0x000fe20000010000 */
[----:B------:R-:W-:Y:S01]  /*3eee0*/  MOV R178, R185 ;  /* 0x000000b900b27202 */ /* 0x000fe20000000f00 */
[----:B------:R-:W-:-:S04]  /*3eef0*/  IMAD.MOV.U32 R179, RZ, RZ, R187 ;  /* 0x000000ffffb37224 */ /* 0x000fc800078e00bb */
[----:B--2---:R2:W-:Y:S02]  /*3ef00*/  STSM.16.M88.4 [R0], R168 ;  /* 0x000000a800007844 */ /* 0x0045e40000000200 */
[----:B------:R-:W-:Y:S06]  /*3ef10*/  BAR.SYNC.DEFER_BLOCKING 0x0 ;  /* 0x0000000000007b1d */ /* 0x000fec0000010000 */
[----:B------:R-:W4:Y:S01]  /*3ef20*/  LDS.128 R180, [R9] ;  /* 0x0000000009b47984 */ /* 0x000f220000000c00 */
        /* <DEDUP_REMOVED lines=46> */
[----:B------:R-:W-:Y:S01]  /*3f210*/  BAR.SYNC.DEFER_BLOCKING 0x0 ;  /* 0x0000000000007b1d */ /* 0x000fe20000010000 */
[----:B------:R-:W-:Y:S01]  /*3f220*/  IMAD.MOV.U32 R124, RZ, RZ, R125 ;  /* 0x000000ffff7c7224 */ /* 0x000fe200078e007d */
[----:B------:R-:W-:Y:S01]  /*3f230*/  MOV R125, R127 ;  /* 0x0000007f007d7202 */ /* 0x000fe20000000f00 */
[----:B------:R-:W-:-:S02]  /*3f240*/  IMAD.MOV.U32 R126, RZ, RZ, R61 ;  /* 0x000000ffff7e7224 */ /* 0x000fc400078e003d */
[----:B------:R-:W-:Y:S02]  /*3f250*/  IMAD.MOV.U32 R127, RZ, RZ, R63 ;  /* 0x000000ffff7f7224 */ /* 0x000fe400078e003f */
[----:B------:R-:W3:Y:S01]  /*3f260*/  LDS.128 R60, [R9] ;  /* 0x00000000093c7984 */ /* 0x000ee20000000c00 */
[----:B------:R-:W-:Y:S06]  /*3f270*/  BAR.SYNC.DEFER_BLOCKING 0x0 ;  /* 0x0000000000007b1d */ /* 0x000fec0000010000 */
[----:B------:R-:W-:Y:S02]  /*3f280*/  STSM.16.M88.4 [R0], R124 ;  /* 0x0000007c00007844 */ /* 0x000fe40000000200 */
[----:B------:R-:W-:Y:S01]  /*3f290*/  BAR.SYNC.DEFER_BLOCKING 0x0 ;  /* 0x0000000000007b1d */ /* 0x000fe20000010000 */
[----:B------:R-:W-:Y:S01]  /*3f2a0*/  MOV R186, R192 ;  /* 0x000000c000ba7202 */ /* 0x000fe20000000f00 */
[----:B------:R-:W-:-:S04]  /*3f2b0*/  IMAD.MOV.U32 R187, RZ, RZ, R194 ;  /* 0x000000ffffbb7224 */ /* 0x000fc800078e00c2 */
[----:B------:R-:W3:Y:S02]  /*3f2c0*/  LDS.128 R124, [R9] ;  /* 0x00000000097c7984 */ /* 0x000ee40000000c00 */
[----:B------:R-:W-:Y:S06]  /*3f2d0*/  BAR.SYNC.DEFER_BLOCKING 0x0 ;  /* 0x0000000000007b1d */ /* 0x000fec0000010000 */
        /* <DEDUP_REMOVED lines=17> */
[----:B------:R-:W-:Y:S01]  /*3f3f0*/  BAR.SYNC.DEFER_BLOCKING 0x0 ;  /* 0x0000000000007b1d */ /* 0x000fe20000010000 */
[----:B------:R-:W-:Y:S01]  /*3f400*/  IMAD.MOV.U32 R128, RZ, RZ, R129 ;  /* 0x000000ffff807224 */ /* 0x000fe200078e0081 */
[----:B------:R-:W-:Y:S01]  /*3f410*/  MOV R129, R131 ;  /* 0x0000008300817202 */ /* 0x000fe20000000f00 */
[----:B------:R-:W-:-:S02]  /*3f420*/  IMAD.MOV.U32 R130, RZ, RZ, R65 ;  /* 0x000000ffff827224 */ /* 0x000fc400078e0041 */
[----:B------:R-:W-:Y:S02]  /*3f430*/  IMAD.MOV.U32 R131, RZ, RZ, R67 ;  /* 0x000000ffff837224 */ /* 0x000fe400078e0043 */
[----:B------:R-:W4:Y:S01]  /*3f440*/  LDS.128 R64, [R9] ;  /* 0x0000000009407984 */ /* 0x000f220000000c00 */
[----:B------:R-:W-:Y:S06]  /*3f450*/  BAR.SYNC.DEFER_BLOCKING 0x0 ;  /* 0x0000000000007b1d */ /* 0x000fec0000010000 */
[----:B------:R-:W-:Y:S02]  /*3f460*/  STSM.16.M88.4 [R0], R128 ;  /* 0x0000008000007844 */ /* 0x000fe40000000200 */
[----:B------:R-:W-:Y:S01]  /*3f470*/  BAR.SYNC.DEFER_BLOCKING 0x0 ;  /* 0x0000000000007b1d */ /* 0x000fe20000010000 */
[----:B------:R-:W-:Y:S01]  /*3f480*/  MOV R218, R196 ;  /* 0x000000c400da7202 */ /* 0x000fe20000000f00 */
[----:B------:R-:W-:-:S04]  /*3f490*/  IMAD.MOV.U32 R219, RZ, RZ, R198 ;  /* 0x000000ffffdb7224 */ /* 0x000fc800078e00c6 */
[----:B------:R-:W4:Y:S02]  /*3f4a0*/  LDS.128 R128, [R9] ;  /* 0x0000000009807984 */ /* 0x000f240000000c00 */
[----:B------:R-:W-:Y:S06]  /*3f4b0*/  BAR.SYNC.DEFER_BLOCKING 0x0 ;  /* 0x0000000000007b1d */ /* 0x000fec0000010000 */
        /* <DEDUP_REMOVED lines=17> */
[----:B------:R-:W-:Y:S01]  /*3f5d0*/  BAR.SYNC.DEFER_BLOCKING 0x0 ;  /* 0x0000000000007b1d */ /* 0x000fe20000010000 */
[----:B------:R-:W-:Y:S01]  /*3f5e0*/  IMAD.MOV.U32 R132, RZ, RZ, R133 ;  /* 0x000000ffff847224 */ /* 0x000fe200078e0085 */
[----:B------:R-:W-:Y:S01]  /*3f5f0*/  MOV R133, R135 ;  /* 0x0000008700857202 */ /* 0x000fe20000000f00 */
[----:B------:R-:W-:-:S02]  /*3f600*/  IMAD.MOV.U32 R134, RZ, RZ, R69 ;  /* 0x000000ffff867224 */ /* 0x000fc400078e0045 */
[----:B------:R-:W-:Y:S02]  /*3f610*/  IMAD.MOV.U32 R135, RZ, RZ, R71 ;  /* 0x000000ffff877224 */ /* 0x000fe400078e0047 */
[----:B------:R-:W2:Y:S01]  /*3f620*/  LDS.128 R68, [R9] ;  /* 0x0000000009447984 */ /* 0x000ea20000000c00 */
[----:B------:R-:W-:Y:S06]  /*3f630*/  BAR.SYNC.DEFER_BLOCKING 0x0 ;  /* 0x0000000000007b1d */ /* 0x000fec0000010000 */
[----:B------:R-:W-:Y:S02]  /*3f640*/  STSM.16.M88.4 [R0], R132 ;  /* 0x0000008400007844 */ /* 0x000fe40000000200 */
[----:B------:R-:W-:Y:S01]  /*3f650*/  BAR.SYNC.DEFER_BLOCKING 0x0 ;  /* 0x0000000000007b1d */ /* 0x000fe20000010000 */
[----:B------:R-:W-:Y:S01]  /*3f660*/  MOV R222, R200 ;  /* 0x000000c800de7202 */ /* 0x000fe20000000f00 */
[----:B------:R-:W-:-:S04]  /*3f670*/  IMAD.MOV.U32 R223, RZ, RZ, R202 ;  /* 0x000000ffffdf7224 */ /* 0x000fc800078e00ca */
[----:B------:R-:W2:Y:S02]  /*3f680*/  LDS.128 R132, [R9] ;  /* 0x0000000009847984 */ /* 0x000ea40000000c00 */
[----:B------:R-:W-:Y:S06]  /*3f690*/  BAR.SYNC.DEFER_BLOCKING 0x0 ;  /* 0x0000000000007b1d */ /* 0x000fec0000010000 */
        /* <DEDUP_REMOVED lines=65> */
[----:B------:R-:W-:Y:S01]  /*3fab0*/  BAR.SYNC.DEFER_BLOCKING 0x0 ;  /* 0x0000000000007b1d */ /* 0x000fe20000010000 */
[----:B------:R-:W-:-:S02]  /*3fac0*/  IMAD.MOV.U32 R230, RZ, RZ, R80 ;  /* 0x000000ffffe67224 */ /* 0x000fc400078e0050 */
[----:B------:R-:W-:-:S05]  /*3fad0*/  IMAD.MOV.U32 R231, RZ, RZ, R82 ;  /* 0x000000ffffe77224 */ /* 0x000fca00078e0052 */
[----:B------:R-:W-:Y:S01]  /*3fae0*/  STSM.16.M88.4 [R0], R228 ;  /* 0x000000e400007844 */ /* 0x000fe20000000200 */
[----:B------:R-:W-:Y:S06]  /*3faf0*/  BAR.SYNC.DEFER_BLOCKING 0x0 ;  /* 0x0000000000007b1d */ /* 0x000fec0000010000 */
[----:B------:R-:W2:Y:S02]  /*3fb00*/  LDS.128 R228, [R9] ;  /* 0x0000000009e47984 */ /* 0x000ea40000000c00 */
[----:B------:R-:W-:Y:S06]  /*3fb10*/  BAR.SYNC.DEFER_BLOCKING 0x0 ;  /* 0x0000000000007b1d */ /* 0x000fec0000010000 */
[----:B---3--:R-:W-:Y:S02]  /*3fb20*/  STSM.16.M88.4 [R0], R232 ;  /* 0x000000e800007844 */ /* 0x008fe40000000200 */
[----:B------:R-:W-:Y:S06]  /*3fb30*/  BAR.SYNC.DEFER_BLOCKING 0x0 ;  /* 0x0000000000007b1d */ /* 0x000fec0000010000 */
[----:B------:R-:W3:Y:S02]  /*3fb40*/  LDS.128 R144, [R9] ;  /* 0x0000000009907984 */ /* 0x000ee40000000c00 */
[----:B------:R-:W-:Y:S06]  /*3fb50*/  BAR.SYNC.DEFER_BLOCKING 0x0 ;  /* 0x0000000000007b1d */ /* 0x000fec0000010000 */
[----:B------:R1:W-:Y:S02]  /*3fb60*/  STSM.16.M88.4 [R0], R244 ;  /* 0x000000f400007844 */ /* 0x0003e40000000200 */
[----:B------:R-:W-:Y:S06]  /*3fb70*/  BAR.SYNC.DEFER_BLOCKING 0x0 ;  /* 0x0000000000007b1d */ /* 0x000fec0000010000 */
[----:B-1----:R-:W4:Y:S04]  /*3fb80*/  LDL.LU R246, [R1+0xc44] ;  /* 0x000c440001f67983 */ /* 0x002f280000300800 */
[----:B------:R-:W2:Y:S04]  /*3fb90*/  LDL.LU R236, [R1+0xf0] ;  /* 0x0000f00001ec7983 */ /* 0x000ea80000300800 */
[----:B------:R-:W2:Y:S04]  /*3fba0*/  LDL.LU R237, [R1+0xf8] ;  /* 0x0000f80001ed7983 */ /* 0x000ea80000300800 */
[----:B------:R-:W1:Y:S01]  /*3fbb0*/  LDS.128 R80, [R9] ;  /* 0x0000000009507984 */ /* 0x000e620000000c00 */
[----:B------:R-:W-:Y:S01]  /*3fbc0*/  BAR.SYNC.DEFER_BLOCKING 0x0 ;  /* 0x0000000000007b1d */ /* 0x000fe20000010000 */
[----:B------:R-:W-:Y:S01]  /*3fbd0*/  IMAD.MOV.U32 R232, RZ, RZ, R148 ;  /* 0x000000ffffe87224 */ /* 0x000fe200078e0094 */
[----:B------:R-:W-:Y:S01]  /*3fbe0*/  MOV R233, R150 ;  /* 0x0000009600e97202 */ /* 0x000fe20000000f00 */
[----:B------:R-:W-:-:S02]  /*3fbf0*/  IMAD.MOV.U32 R234, RZ, RZ, R84 ;  /* 0x000000ffffea7224 */ /* 0x000fc400078e0054 */
[----:B------:R-:W-:Y:S01]  /*3fc00*/  IMAD.MOV.U32 R235, RZ, RZ, R86 ;  /* 0x000000ffffeb7224 */ /* 0x000fe200078e0056 */
[----:B--2---:R-:W-:Y:S02]  /*3fc10*/  STSM.16.M88.4 [R0], R236 ;  /* 0x000000ec00007844 */ /* 0x004fe40000000200 */
[----:B------:R-:W-:Y:S06]  /*3fc20*/  BAR.SYNC.DEFER_BLOCKING 0x0 ;  /* 0x0000000000007b1d */ /* 0x000fec0000010000 */
[----:B------:R-:W2:Y:S02]  /*3fc30*/  LDS.128 R236, [R9] ;  /* 0x0000000009ec7984 */ /* 0x000ea40000000c00 */
[----:B------:R-:W-:Y:S06]  /*3fc40*/  BAR.SYNC.DEFER_BLOCKING 0x0 ;  /* 0x0000000000007b1d */ /* 0x000fec0000010000 */
[----:B------:R3:W-:Y:S04]  /*3fc50*/  STSM.16.M88.4 [R0], R232 ;  /* 0x000000e800007844 */ /* 0x0007e80000000200 */
[----:B---3--:R-:W3:Y:S04]  /*3fc60*/  LDL.LU R232, [R1+0xf4] ;  /* 0x0000f40001e87983 */ /* 0x008ee80000300800 */
[----:B------:R-:W3:Y:S04]  /*3fc70*/  LDL.LU R233, [R1+0xfc] ;  /* 0x0000fc0001e97983 */ /* 0x000ee80000300800 */
[----:B------:R-:W4:Y:S01]  /*3fc80*/  LDL.LU R249, [R1+0x130] ;  /* 0x0001300001f97983 */ /* 0x000f220000300800 */
[----:B------:R-:W-:Y:S01]  /*3fc90*/  MOV R234, R213 ;  /* 0x000000d500ea7202 */ /* 0x000fe20000000f00 */
[----:B------:R-:W-:Y:S01]  /*3fca0*/  IMAD.MOV.U32 R235, RZ, RZ, R215 ;  /* 0x000000ffffeb7224 */ /* 0x000fe200078e00d7 */
[----:B------:R-:W-:Y:S01]  /*3fcb0*/  BAR.SYNC.DEFER_BLOCKING 0x0 ;  /* 0x0000000000007b1d */ /* 0x000fe20000010000 */
[----:B------:R-:W-:Y:S01]  /*3fcc0*/  MOV R148, R149 ;  /* 0x0000009500947202 */ /* 0x000fe20000000f00 */
[----:B------:R-:W-:Y:S01]  /*3fcd0*/  IMAD.MOV.U32 R150, RZ, RZ, R85 ;  /* 0x000000ffff967224 */ /* 0x000fe200078e0055 */
[----:B------:R-:W-:Y:S01]  /*3fce0*/  LEA R4, P0, R2, UR4, 0x2 ;  /* 0x0000000402047c11 */ /* 0x000fe2000f8010ff */
[----:B------:R-:W-:-:S02]  /*3fcf0*/  IMAD R6, R6, 0x80, R2 ;  /* 0x0000008006067824 */ /* 0x000fc400078e0202 */
[----:B------:R-:W2:Y:S04]  /*3fd00*/  LDL.LU R250, [R1+0x120] ;  /* 0x0001200001fa7983 */ /* 0x000ea80000300800 */
[----:B------:R-:W1:Y:S01]  /*3fd10*/  LDS.128 R212, [R9] ;  /* 0x0000000009d47984 */ /* 0x000e620000000c00 */
[----:B------:R-:W-:Y:S01]  /*3fd20*/  BAR.SYNC.DEFER_BLOCKING 0x0 ;  /* 0x0000000000007b1d */ /* 0x000fe20000010000 */
[----:B------:R-:W-:Y:S01]  /*3fd30*/  IMAD.MOV.U32 R149, RZ, RZ, R151 ;  /* 0x000000ffff957224 */ /* 0x000fe200078e0097 */
[----:B------:R-:W-:Y:S02]  /*3fd40*/  MOV R151, R87 ;  /* 0x0000005700977202 */ /* 0x000fe40000000f00 */
[----:B------:R-:W-:Y:S02]  /*3fd50*/  LEA.HI.X.SX32 R5, R2, UR5, 0x2, P0 ;  /* 0x0000000502057c11 */ /* 0x000fe400080f16ff */
[----:B------:R-:W-:Y:S01]  /*3fd60*/  LEA R10, P5, R6, UR4, 0x2 ;  /* 0x00000004060a7c11 */ /* 0x000fe2000f8a10ff */
[----:B------:R-:W2:Y:S04]  /*3fd70*/  LDL.LU R251, [R1+0x138] ;  /* 0x0001380001fb7983 */ /* 0x000ea80000300800 */
[----:B------:R-:W2:Y:S01]  /*3fd80*/  LDL.LU R252, [R1+0x13c] ;  /* 0x00013c0001fc7983 */ /* 0x000ea20000300800 */
[----:B------:R-:W-:-:S03]  /*3fd90*/  VIADD R2, R3, 0x5 ;  /* 0x0000000503027836 */ /* 0x000fc60000000000 */
[----:B------:R-:W2:Y:S01]  /*3fda0*/  LDL.LU R244, [R1+0x12c] ;  /* 0x00012c0001f47983 */ /* 0x000ea20000300800 */
[----:B------:R-:W-:Y:S01]  /*3fdb0*/  LEA.HI.X.SX32 R11, R6, UR5, 0x2, P5 ;  /* 0x00000005060b7c11 */ /* 0x000fe2000a8f16ff */
[----:B------:R-:W-:Y:S02]  /*3fdc0*/  ULDC.64 UR4, c[0x0][0x228] ;  /* 0x00008a0000047ab9 */ /* 0x000fe40000000a00 */
[----:B------:R-:W2:Y:S04]  /*3fdd0*/  LDL.LU R245, [R1+0x11c] ;  /* 0x00011c0001f57983 */ /* 0x000ea80000300800 */
[----:B------:R-:W2:Y:S04]  /*3fde0*/  LDL.LU R247, [R1+0x10c] ;  /* 0x00010c0001f77983 */ /* 0x000ea80000300800 */
[----:B---3--:R3:W-:Y:S01]  /*3fdf0*/  STSM.16.M88.4 [R0], R232 ;  /* 0x000000e800007844 */ /* 0x0087e20000000200 */
[----:B------:R-:W-:Y:S06]  /*3fe00*/  BAR.SYNC.DEFER_BLOCKING 0x0 ;  /* 0x0000000000007b1d */ /* 0x000fec0000010000 */
[----:B---3--:R-:W3:Y:S04]  /*3fe10*/  LDL.LU R234, [R1+0x114] ;  /* 0x0001140001ea7983 */ /* 0x008ee80000300800 */
[----:B------:R-:W3:Y:S04]  /*3fe20*/  LDL.LU R235, [R1+0x104] ;  /* 0x0001040001eb7983 */ /* 0x000ee80000300800 */
[----:B------:R-:W3:Y:S04]  /*3fe30*/  LDL.LU R6, [R1+0x124] ;  /* 0x0001240001067983 */ /* 0x000ee80000300800 */
[----:B------:R-:W1:Y:S01]  /*3fe40*/  LDS.128 R84, [R9] ;  /* 0x0000000009547984 */ /* 0x000e620000000c00 */
[----:B------:R-:W-:Y:S06]  /*3fe50*/  BAR.SYNC.DEFER_BLOCKING 0x0 ;  /* 0x0000000000007b1d */ /* 0x000fec0000010000 */
[----:B------:R4:W-:Y:S02]  /*3fe60*/  STSM.16.M88.4 [R0], R148 ;  /* 0x0000009400007844 */ /* 0x0009e40000000200 */
[----:B----4-:R-:W-:-:S04]  /*3fe70*/  IMAD R150, R3, UR26, RZ ;  /* 0x0000001a03967c24 */ /* 0x010fc8000f8e02ff */
[----:B------:R-:W-:Y:S01]  /*3fe80*/  IMAD.WIDE R232, R150, 0x4, R4 ;  /* 0x0000000496e87825 */ /* 0x000fe200078e0204 */
[----:B------:R-:W-:Y:S06]  /*3fe90*/  BAR.SYNC.DEFER_BLOCKING 0x0 ;  /* 0x0000000000007b1d */ /* 0x000fec0000010000 */
[----:B------:R4:W-:Y:S01]  /*3fea0*/  @P3 STG.E desc[UR8][R232.64], R249 ;  /* 0x000000f9e8003986 */ /* 0x0009e2000c101908 */
[----:B------:R-:W-:-:S03]  /*3feb0*/  ISETP.GE.AND P3, PT, R2, R246, PT ;  /* 0x000000f60200720c */ /* 0x000fc60003f66270 */
[----:B----4-:R-:W4:Y:S04]  /*3fec0*/  LDL.LU R249, [R1+0xf50] ;  /* 0x000f500001f97983 */ /* 0x010f280000300800 */
[----:B------:R-:W3:Y:S04]  /*3fed0*/  LDL.LU R232, [R1+0x100] ;  /* 0x0001000001e87983 */ /* 0x000ee80000300800 */
[----:B------:R-:W4:Y:S04]  /*3fee0*/  LDL.LU R233, [R1+0x134] ;  /* 0x0001340001e97983 */ /* 0x000f280000300800 */
[----:B------:R-:W3:Y:S01]  /*3fef0*/  LDL.LU R2, [R1+0x110] ;  /* 0x0001100001027983 */ /* 0x000ee20000300800 */
[----:B------:R-:W-:-:S02]  /*3ff00*/  ISETP.GE.AND P0, PT, R3, R246, PT ;  /* 0x000000f60300720c */ /* 0x000fc40003f06270 */
[----:B------:R-:W-:Y:S02]  /*3ff10*/  ISETP.LT.AND P5, PT, R7, UR22, !P4 ;  /* 0x0000001607007c0c */ /* 0x000fe4000e7a1270 */
[----:B------:R-:W-:Y:S01]  /*3ff20*/  ISETP.LT.AND P0, PT, R8, UR24, !P0 ;  /* 0x0000001808007c0c */ /* 0x000fe2000c701270 */
[----:B------:R-:W-:Y:S01]  /*3ff30*/  VIADD R0, R150, UR26 ;  /* 0x0000001a96007c36 */ /* 0x000fe20008000000 */
[----:B------:R-:W-:Y:S01]  /*3ff40*/  ISETP.LT.AND P4, PT, R8, UR20, !P4 ;  /* 0x0000001408007c0c */ /* 0x000fe2000e781270 */
[----:B------:R-:W-:-:S04]  /*3ff50*/  IMAD.WIDE R150, R150, 0x4, R10 ;  /* 0x0000000496967825 */ /* 0x000fc800078e020a */
[----:B------:R-:W-:-:S06]  /*3ff60*/  IMAD.WIDE R148, R0, 0x4, R4 ;  /* 0x0000000400947825 */ /* 0x000fcc00078e0204 */
[----:B--2---:R2:W-:Y:S01]  /*3ff70*/  @P0 STG.E desc[UR8][R150.64], R250 ;  /* 0x000000fa96000986 */ /* 0x0045e2000c101908 */
[C---:B------:R-:W-:Y:S02]  /*3ff80*/  ISETP.LT.AND P0, PT, R7.reuse, UR14, !P2 ;  /* 0x0000000e07007c0c */ /* 0x040fe4000d701270 */
[----:B--2---:R-:W-:Y:S01]  /*3ff90*/  IADD3 R150, R0, UR26, RZ ;  /* 0x0000001a00967c10 */ /* 0x004fe2000fffe0ff */
[----:B------:R-:W2:Y:S01]  /*3ffa0*/  LDL.LU R250, [R1+0xf4c] ;  /* 0x000f4c0001fa7983 */ /* 0x000ea20000300800 */
[C---:B------:R-:W-:Y:S01]  /*3ffb0*/  ISETP.LT.AND P2, PT, R8.reuse, UR12, !P2 ;  /* 0x0000000c08007c0c */ /* 0x040fe2000d741270 */
[----:B------:R-:W-:Y:S02]  /*3ffc0*/  ULDC UR12, c[0x0][0x228] ;  /* 0x00008a00000c7ab9 */ /* 0x000fe40000000800 */
[----:B---3--:R3:W-:Y:S01]  /*3ffd0*/  @P5 STG.E desc[UR8][R148.64], R2 ;  /* 0x0000000294005986 */ /* 0x0087e2000c101908 */
[----:B------:R-:W-:Y:S02]  /*3ffe0*/  ISETP.LT.AND P5, PT, R7, UR18, !P6 ;  /* 0x0000001207007c0c */ /* 0x000fe4000f7a1270 */
[----:B------:R-:W-:Y:S01]  /*3fff0*/  ISETP.LT.AND P6, PT, R8, UR16, !P6 ;  /* 0x0000001008007c0c */ /* 0x000fe2000f7c1270 */
[----:B---3--:R-:W-:-:S05]  /*40000*/  IMAD.WIDE R148, R0, 0x4, R10 ;  /* 0x0000000400947825 */ /* 0x008fca00078e020a */
[----:B------:R3:W-:Y:S01]  /*40010*/  @P4 STG.E desc[UR8][R148.64], R232 ;  /* 0x000000e894004986 */ /* 0x0007e2000c101908 */
[C---:B------:R-:W-:Y:S02]  /*40020*/  VIADD R2, R150.reuse, UR26 ;  /* 0x0000001a96027c36 */ /* 0x040fe40008000000 */
[----:B---3--:R-:W-:-:S04]  /*40030*/  IMAD.WIDE R148, R150, 0x4, R4 ;  /* 0x0000000496947825 */ /* 0x008fc800078e0204 */
[----:B------:R-:W-:Y:S01]  /*40040*/  IMAD.WIDE R150, R150, 0x4, R10 ;  /* 0x0000000496967825 */ /* 0x000fe200078e020a */
[----:B----4-:R3:W-:Y:S04]  /*40050*/  @P5 STG.E desc[UR8][R148.64], R233 ;  /* 0x000000e994005986 */ /* 0x0107e8000c101908 */
[----:B------:R4:W-:Y:S01]  /*40060*/  @P6 STG.E desc[UR8][R150.64], R6 ;  /* 0x0000000696006986 */ /* 0x0009e2000c101908 */
[----:B------:R-:W-:Y:S02]  /*40070*/  VIADD R0, R3, 0x6 ;  /* 0x0000000603007836 */ /* 0x000fe40000000000 */
[----:B---3--:R-:W-:-:S05]  /*40080*/  IMAD.WIDE R148, R2, 0x4, R4 ;  /* 0x0000000402947825 */ /* 0x008fca00078e0204 */
[----:B------:R3:W-:Y:S01]  /*40090*/  @P0 STG.E desc[UR8][R148.64], R234 ;  /* 0x000000ea94000986 */ /* 0x0007e2000c101908 */
[----:B------:R-:W-:Y:S01]  /*400a0*/  ISETP.LT.AND P0, PT, R7, UR10, !P1 ;  /* 0x0000000a07007c0c */ /* 0x000fe2000cf01270 */
[C---:B----4-:R-:W-:Y:S01]  /*400b0*/  VIADD R6, R3.reuse, 0x8 ;  /* 0x0000000803067836 */ /* 0x050fe20000000000 */
[----:B------:R-:W-:Y:S01]  /*400c0*/  ISETP.GE.AND P4, PT, R0, R246, PT ;  /* 0x000000f60000720c */ /* 0x000fe20003f86270 */
[----:B------:R-:W-:Y:S01]  /*400d0*/  ULDC UR10, c[0x0][0x228] ;  /* 0x00008a00000a7ab9 */ /* 0x000fe20000000800 */
[----:B------:R-:W-:Y:S01]  /*400e0*/  IADD3 R0, R3, 0x7, RZ ;  /* 0x0000000703007810 */ /* 0x000fe20007ffe0ff */
[----:B---3--:R-:W-:-:S04]  /*400f0*/  IMAD.WIDE R148, R2, 0x4, R10 ;  /* 0x0000000402947825 */ /* 0x008fc800078e020a */
[----:B------:R-:W-:Y:S01]  /*40100*/  VIADD R2, R2, UR26 ;  /* 0x0000001a02027c36 */ /* 0x000fe20008000000 */
[----:B------:R3:W-:Y:S01]  /*40110*/  @P2 STG.E desc[UR8][R148.64], R235 ;  /* 0x000000eb94002986 */ /* 0x0007e2000c101908 */
[-C--:B------:R-:W-:Y:S01]  /*40120*/  ISETP.GE.AND P2, PT, R6, R246.reuse, PT ;  /* 0x000000f60600720c */ /* 0x080fe20003f46270 */
[----:B------:R-:W-:Y:S01]  /*40130*/  VIADD R6, R3, 0x9 ;  /* 0x0000000903067836 */ /* 0x000fe20000000000 */
[----:B------:R-:W-:Y:S01]  /*40140*/  ISETP.GE.AND P5, PT, R0, R246, PT ;  /* 0x000000f60000720c */ /* 0x000fe20003fa6270 */
[C---:B------:R-:W-:Y:S01]  /*40150*/  IMAD.WIDE R232, R2.reuse, 0x4, R10 ;  /* 0x0000000402e87825 */ /* 0x040fe200078e020a */
[----:B------:R-:W-:-:S03]  /*40160*/  IADD3 R0, R2, UR26, RZ ;  /* 0x0000001a02007c10 */ /* 0x000fc6000fffe0ff */
[----:B---3--:R-:W-:Y:S02]  /*40170*/  IMAD.WIDE R234, R2, 0x4, R4 ;  /* 0x0000000402ea7825 */ /* 0x008fe400078e0204 */
[----:B------:R-:W3:Y:S04]  /*40180*/  LDL.LU R2, [R1+0x108] ;  /* 0x0001080001027983 */ /* 0x000ee80000300800 */
[----:B------:R4:W-:Y:S01]  /*40190*/  @P0 STG.E desc[UR8][R234.64], R251 ;  /* 0x000000fbea000986 */ /* 0x0009e2000c101908 */
[----:B------:R-:W-:-:S03]  /*401a0*/  ISETP.GE.AND P0, PT, R6, R246, PT ;  /* 0x000000f60600720c */ /* 0x000fc60003f06270 */
[----:B----4-:R-:W4:Y:S04]  /*401b0*/  LDL.LU R251, [R1+0xf48] ;  /* 0x000f480001fb7983 */ /* 0x010f280000300800 */
[----:B------:R-:W2:Y:S04]  /*401c0*/  LDL.LU R235, [R1+0x118] ;  /* 0x0001180001eb7983 */ /* 0x000ea80000300800 */
[----:B------:R-:W4:Y:S04]  /*401d0*/  LDL.LU R234, [R1+0x10] ;  /* 0x0000100001ea7983 */ /* 0x000f280000300800 */
[----:B------:R-:W3:Y:S01]  /*401e0*/  LDL.LU R6, [R1+0x128] ;  /* 0x0001280001067983 */ /* 0x000ee20000300800 */
[----:B------:R-:W-:-:S02]  /*401f0*/  ISETP.LT.AND P1, PT, R8, UR6, !P1 ;  /* 0x0000000608007c0c */ /* 0x000fc4000cf21270 */
[----:B------:R-:W-:Y:S01]  /*40200*/  ISETP.LT.AND P6, PT, R7, UR4, !P3 ;  /* 0x0000000407007c0c */ /* 0x000fe2000dfc1270 */
[----:B------:R-:W-:Y:S01]  /*40210*/  IMAD.WIDE R150, R0, 0x4, R4 ;  /* 0x0000000400967825 */ /* 0x000fe200078e0204 */
[----:B------:R-:W-:Y:S01]  /*40220*/  ISETP.LT.AND P3, PT, R8, UR28, !P3 ;  /* 0x0000001c08007c0c */ /* 0x000fe2000df61270 */
[----:B------:R-:W-:Y:S01]  /*40230*/  ULDC UR4, c[0x0][0x228] ;  /* 0x00008a0000047ab9 */ /* 0x000fe20000000800 */
[----:B------:R-:W-:Y:S01]  /*40240*/  ULDC UR6, c[0x0][0x228] ;  /* 0x00008a0000067ab9 */ /* 0x000fe20000000800 */
[----:B------:R-:W-:-:S06]  /*40250*/  IMAD.WIDE R148, R0, 0x4, R10 ;  /* 0x0000000400947825 */ /* 0x000fcc00078e020a */
[----:B---3--:R3:W-:Y:S01]  /*40260*/  @P1 STG.E desc[UR8][R232.64], R6 ;  /* 0x00000006e8001986 */ /* 0x0087e2000c101908 */
[----:B------:R-:W-:-:S03]  /*40270*/  ISETP.LT.AND P1, PT, R7, UR30, !P4 ;  /* 0x0000001e07007c0c */ /* 0x000fc6000e721270 */
[----:B--2---:R-:W-:Y:S04]  /*40280*/  @P6 STG.E desc[UR8][R150.64], R235 ;  /* 0x000000eb96006986 */ /* 0x004fe8000c101908 */
[----:B------:R2:W-:Y:S01]  /*40290*/  @P3 STG.E desc[UR8][R148.64], R2 ;  /* 0x0000000294003986 */ /* 0x0005e2000c101908 */
[----:B---3--:R-:W-:-:S04]  /*402a0*/  VIADD R232, R0, UR26 ;  /* 0x0000001a00e87c36 */ /* 0x008fc80008000000 */
[----:B--2---:R-:W-:-:S05]  /*402b0*/  IMAD.WIDE R148, R232, 0x4, R4 ;  /* 0x00000004e8947825 */ /* 0x004fca00078e0204 */
[----:B------:R2:W-:Y:S04]  /*402c0*/  @P1 STG.E desc[UR8][R148.64], R252 ;  /* 0x000000fc94001986 */ /* 0x0005e8000c101908 */
[----:B--2---:R-:W2:Y:S01]  /*402d0*/  LDL.LU R252, [R1] ;  /* 0x0000000001fc7983 */ /* 0x004ea20000300800 */
[----:B------:R-:W-:Y:S01]  /*402e0*/  ISETP.LT.AND P4, PT, R8, UR4, !P4 ;  /* 0x0000000408007c0c */ /* 0x000fe2000e781270 */
[C---:B------:R-:W-:Y:S01]  /*402f0*/  VIADD R0, R232.reuse, UR26 ;  /* 0x0000001ae8007c36 */ /* 0x040fe20008000000 */
[----:B------:R-:W-:Y:S01]  /*40300*/  ISETP.LT.AND P6, PT, R7, UR6, !P5 ;  /* 0x0000000607007c0c */ /* 0x000fe2000efc1270 */
[----:B------:R-:W-:Y:S01]  /*40310*/  IMAD.WIDE R232, R232, 0x4, R10 ;  /* 0x00000004e8e87825 */ /* 0x000fe200078e020a */
[----:B------:R-:W-:Y:S01]  /*40320*/  ISETP.LT.AND P5, PT, R8, UR10, !P5 ;  /* 0x0000000a08007c0c */ /* 0x000fe2000efa1270 */
[----:B------:R-:W-:Y:S01]  /*40330*/  ULDC UR4, c[0x0][0x228] ;  /* 0x00008a0000047ab9 */ /* 0x000fe20000000800 */
[----:B------:R-:W-:Y:S01]  /*40340*/  IADD3 R2, R3, 0xa, RZ ;  /* 0x0000000a03027810 */ /* 0x000fe20007ffe0ff */
[----:B------:R-:W-:Y:S01]  /*40350*/  IMAD.WIDE R150, R0, 0x4, R4 ;  /* 0x0000000400967825 */ /* 0x000fe200078e0204 */
[----:B------:R-:W-:Y:S01]  /*40360*/  ULDC UR6, c[0x0][0x228] ;  /* 0x00008a0000067ab9 */ /* 0x000fe20000000800 */
[----:B------:R-:W-:Y:S01]  /*40370*/  ULDC UR10, c[0x0][0x228] ;  /* 0x00008a00000a7ab9 */ /* 0x000fe20000000800 */
[----:B------:R-:W-:-:S03]  /*40380*/  ISETP.GE.AND P3, PT, R2, R246, PT ;  /* 0x000000f60200720c */ /* 0x000fc60003f66270 */
[----:B------:R3:W-:Y:S01]  /*40390*/  @P4 STG.E desc[UR8][R232.64], R244 ;  /* 0x000000f4e8004986 */ /* 0x0007e2000c101908 */
[----:B------:R-:W-:Y:S01]  /*403a0*/  ISETP.LT.AND P4, PT, R7, UR4, !P2 ;  /* 0x0000000407007c0c */ /* 0x000fe2000d781270 */
[----:B------:R-:W-:Y:S01]  /*403b0*/  IMAD.WIDE R148, R0, 0x4, R10 ;  /* 0x0000000400947825 */ /* 0x000fe200078e020a */
[----:B------:R-:W-:-:S03]  /*403c0*/  ULDC UR4, c[0x0][0x228] ;  /* 0x00008a0000047ab9 */ /* 0x000fc60000000800 */
[----:B------:R-:W-:Y:S02]  /*403d0*/  VIADD R2, R3, 0xb ;  /* 0x0000000b03027836 */ /* 0x000fe40000000000 */
[----:B------:R-:W-:Y:S01]  /*403e0*/  VIADD R235, R0, UR26 ;  /* 0x0000001a00eb7c36 */ /* 0x000fe20008000000 */
[----:B------:R1:W-:Y:S01]  /*403f0*/  @P6 STG.E desc[UR8][R150.64], R245 ;  /* 0x000000f596006986 */ /* 0x0003e2000c101908 */
[----:B------:R-:W-:Y:S01]  /*40400*/  ISETP.LT.AND P2, PT, R8, UR4, !P2 ;  /* 0x0000000408007c0c */ /* 0x000fe2000d741270 */
[----:B------:R-:W-:Y:S01]  /*40410*/  ULDC UR4, c[0x0][0x228] ;  /* 0x00008a0000047ab9 */ /* 0x000fe20000000800 */
[----:B------:R-:W-:Y:S01]  /*40420*/  ISETP.GE.AND P1, PT, R2, R246, PT ;  /* 0x000000f60200720c */ /* 0x000fe20003f26270 */
[----:B------:R4:W-:Y:S01]  /*40430*/  @P5 STG.E desc[UR8][R148.64], R247 ;  /* 0x000000f794005986 */ /* 0x0009e2000c101908 */
[----:B------:R-:W-:-:S04]  /*40440*/  VIADD R2, R235, UR26 ;  /* 0x0000001aeb027c36 */ /* 0x000fc80008000000 */
[C-C-:B---3--:R-:W-:Y:S01]  /*40450*/  IMAD.WIDE R232, R2.reuse, 0x4, R4.reuse ;  /* 0x0000000402e87825 */ /* 0x148fe200078e0204 */
[----:B------:R-:W-:Y:S01]  /*40460*/  IADD3 R0, R2, UR26, RZ ;  /* 0x0000001a02007c10 */ /* 0x000fe2000fffe0ff */
[----:B-1----:R-:W3:Y:S02]  /*40470*/  LDL.LU R245, [R1+0x18] ;  /* 0x0000180001f57983 */ /* 0x002ee40000300800 */
[C---:B----4-:R-:W-:Y:S02]  /*40480*/  IMAD.WIDE R148, R235.reuse, 0x4, R4 ;  /* 0x00000004eb947825 */ /* 0x050fe400078e0204 */
[----:B------:R-:W4:Y:S04]  /*40490*/  LDL.LU R244, [R1+0x8] ;  /* 0x0000080001f47983 */ /* 0x000f280000300800 */
[----:B------:R1:W-:Y:S04]  /*404a0*/  @P4 STG.E desc[UR8][R148.64], R234 ;  /* 0x000000ea94004986 */ /* 0x0003e8000c101908 */
[----:B------:R-:W4:Y:S01]  /*404b0*/  LDL.LU R247, [R1+0x1c] ;  /* 0x00001c0001f77983 */ /* 0x000f220000300800 */
[----:B-1----:R-:W-:-:S04]  /*404c0*/  IMAD.WIDE R234, R235, 0x4, R10 ;  /* 0x00000004ebea7825 */ /* 0x002fc800078e020a */
[----:B------:R-:W-:Y:S02]  /*404d0*/  IMAD.WIDE R148, R2, 0x4, R10 ;  /* 0x0000000402947825 */ /* 0x000fe400078e020a */
[----:B------:R-:W3:Y:S04]  /*404e0*/  LDL.LU R2, [R1+0x14] ;  /* 0x0000140001027983 */ /* 0x000ee80000300800 */
[----:B--2---:R1:W-:Y:S04]  /*404f0*/  @P2 STG.E desc[UR8][R234.64], R252 ;  /* 0x000000fcea002986 */ /* 0x0043e8000c101908 */
[----:B-1----:R-:W2:Y:S04]  /*40500*/  LDL.LU R252, [R1+0xf44] ;  /* 0x000f440001fc7983 */ /* 0x002ea80000300800 */
[----:B------:R-:W4:Y:S01]  /*40510*/  LDL.LU R234, [R1+0x4] ;  /* 0x0000040001ea7983 */ /* 0x000f220000300800 */
[----:B------:R-:W-:Y:S01]  /*40520*/  ISETP.LT.AND P5, PT, R7, UR6, !P0 ;  /* 0x0000000607007c0c */ /* 0x000fe2000c7a1270 */
[----:B------:R-:W-:Y:S01]  /*40530*/  ULDC UR6, c[0x0][0x228] ;  /* 0x00008a0000067ab9 */ /* 0x000fe20000000800 */
[----:B------:R-:W-:-:S02]  /*40540*/  ISETP.LT.AND P0, PT, R8, UR10, !P0 ;  /* 0x0000000a08007c0c */ /* 0x000fc4000c701270 */
[----:B------:R-:W-:Y:S02]  /*40550*/  ISETP.LT.AND P6, PT, R7, UR12, !P3 ;  /* 0x0000000c07007c0c */ /* 0x000fe4000dfc1270 */
[----:B------:R-:W-:Y:S01]  /*40560*/  IADD3 R6, R3, 0xc, RZ ;  /* 0x0000000c03067810 */ /* 0x000fe20007ffe0ff */
[----:B------:R-:W-:Y:S01]  /*40570*/  IMAD.WIDE R150, R0, 0x4, R4 ;  /* 0x0000000400967825 */ /* 0x000fe200078e0204 */
[----:B------:R-:W-:Y:S01]  /*40580*/  ISETP.LT.AND P3, PT, R8, UR4, !P3 ;  /* 0x0000000408007c0c */ /* 0x000fe2000df61270 */
[----:B------:R-:W-:-:S04]  /*40590*/  ULDC UR4, c[0x0][0x228] ;  /* 0x00008a0000047ab9 */ /* 0x000fc80000000800 */
[----:B------:R1:W-:Y:S01]  /*405a0*/  @P5 STG.E desc[UR8][R232.64], R248 ;  /* 0x000000f8e8005986 */ /* 0x0003e2000c101908 */
[----:B------:R-:W-:Y:S01]  /*405b0*/  ISETP.LT.AND P5, PT, R7, UR6, !P1 ;  /* 0x0000000607007c0c */ /* 0x000fe2000cfa1270 */
[----:B------:R-:W-:Y:S01]  /*405c0*/  ULDC UR10, c[0x0][0x228] ;  /* 0x00008a00000a7ab9 */ /* 0x000fe20000000800 */
[----:B------:R-:W-:Y:S01]  /*405d0*/  ISETP.LT.AND P1, PT, R8, UR4, !P1 ;  /* 0x0000000408007c0c */ /* 0x000fe2000cf21270 */
[----:B------:R-:W-:Y:S01]  /*405e0*/  ULDC UR12, c[0x0][0x228] ;  /* 0x00008a00000c7ab9 */ /* 0x000fe20000000800 */
[----:B------:R-:W-:Y:S01]  /*405f0*/  ISETP.GE.AND P4, PT, R6, R246, PT ;  /* 0x000000f60600720c */ /* 0x000fe20003f86270 */
[----:B------:R1:W-:Y:S01]  /*40600*/  @P0 STG.E desc[UR8][R148.64], R240 ;  /* 0x000000f094000986 */ /* 0x0003e2000c101908 */
[----:B------:R-:W-:Y:S01]  /*40610*/  VIADD R6, R3, 0xd ;  /* 0x0000000d03067836 */ /* 0x000fe20000000000 */
[----:B------:R-:W-:Y:S01]  /*40620*/  ULDC UR4, c[0x0][0x228] ;  /* 0x00008a0000047ab9 */ /* 0x000fe20000000800 */
[----:B------:R-:W-:Y:S01]  /*40630*/  ULDC UR6, c[0x0][0x228] ;  /* 0x00008a0000067ab9 */ /* 0x000fe20000000800 */
[----:B-1----:R-:W-:-:S02]  /*40640*/  IADD3 R233, R0, UR26, RZ ;  /* 0x0000001a00e97c10 */ /* 0x002fc4000fffe0ff */
[----:B------:R-:W-:-:S03]  /*40650*/  ISETP.GE.AND P2, PT, R6, R246, PT ;  /* 0x000000f60600720c */ /* 0x000fc60003f46270 */
[----:B------:R-:W-:Y:S02]  /*40660*/  VIADD R235, R233, UR26 ;  /* 0x0000001ae9eb7c36 */ /* 0x000fe40008000000 */
[----:B------:R-:W-:Y:S01]  /*40670*/  IMAD.WIDE R148, R0, 0x4, R10 ;  /* 0x0000000400947825 */ /* 0x000fe200078e020a */
[----:B---3--:R1:W-:Y:S01]  /*40680*/  @P6 STG.E desc[UR8][R150.64], R2 ;  /* 0x0000000296006986 */ /* 0x0083e2000c101908 */
[----:B------:R-:W-:Y:S02]  /*40690*/  ISETP.LT.AND P6, PT, R7, UR10, !P4 ;  /* 0x0000000a07007c0c */ /* 0x000fe4000e7c1270 */
[----:B------:R-:W-:Y:S01]  /*406a0*/  VIADD R0, R3, 0xf ;  /* 0x0000000f03007836 */ /* 0x000fe20000000000 */
[----:B------:R-:W-:Y:S01]  /*406b0*/  ISETP.LT.AND P4, PT, R8, UR4, !P4 ;  /* 0x0000000408007c0c */ /* 0x000fe2000e781270 */
[----:B------:R-:W-:Y:S01]  /*406c0*/  ULDC UR4, c[0x0][0x228] ;  /* 0x00008a0000047ab9 */ /* 0x000fe20000000800 */
[----:B------:R-:W-:Y:S01]  /*406d0*/  ULDC UR10, c[0x0][0x228] ;  /* 0x00008a00000a7ab9 */ /* 0x000fe20000000800 */
[----:B-1----:R-:W-:-:S04]  /*406e0*/  IMAD.WIDE R150, R233, 0x4, R4 ;  /* 0x00000004e9967825 */ /* 0x002fc800078e0204 */
[----:B------:R-:W-:-:S04]  /*406f0*/  IMAD.WIDE R232, R233, 0x4, R10 ;  /* 0x00000004e9e87825 */ /* 0x000fc800078e020a */
[----:B------:R-:W-:-:S05]  /*40700*/  VIADD R2, R3, 0xe ;  /* 0x0000000e03027836 */ /* 0x000fca0000000000 */
[----:B------:R-:W-:Y:S01]  /*40710*/  ISETP.GE.AND P0, PT, R2, R246, PT ;  /* 0x000000f60200720c */ /* 0x000fe20003f06270 */
[----:B------:R-:W-:Y:S01]  /*40720*/  VIADD R2, R3, 0x11 ;  /* 0x0000001103027836 */ /* 0x000fe20000000000 */
[----:B----4-:R1:W-:Y:S04]  /*40730*/  @P3 STG.E desc[UR8][R148.64], R234 ;  /* 0x000000ea94003986 */ /* 0x0103e8000c101908 */
[----:B------:R3:W-:Y:S04]  /*40740*/  @P5 STG.E desc[UR8][R150.64], R249 ;  /* 0x000000f996005986 */ /* 0x0007e8000c101908 */
[----:B------:R-:W-:Y:S01]  /*40750*/  @P1 STG.E desc[UR8][R232.64], R241 ;  /* 0x000000f1e8001986 */ /* 0x000fe2000c101908 */
[----:B------:R-:W-:Y:S01]  /*40760*/  ISETP.LT.AND P1, PT, R7, UR4, !P2 ;  /* 0x0000000407007c0c */ /* 0x000fe2000d721270 */
[----:B------:R-:W-:Y:S01]  /*40770*/  ULDC UR4, c[0x0][0x228] ;  /* 0x00008a0000047ab9 */ /* 0x000fe20000000800 */
[----:B-1----:R-:W-:Y:S01]  /*40780*/  IMAD.WIDE R148, R235, 0x4, R4 ;  /* 0x00000004eb947825 */ /* 0x002fe200078e0204 */
[----:B------:R-:W-:Y:S01]  /*40790*/  ISETP.LT.AND P2, PT, R8, UR4, !P2 ;  /* 0x0000000408007c0c */ /* 0x000fe2000d741270 */
[----:B------:R-:W-:-:S03]  /*407a0*/  ULDC UR4, c[0x0][0x228] ;  /* 0x00008a0000047ab9 */ /* 0x000fc60000000800 */
[----:B------:R1:W-:Y:S01]  /*407b0*/  @P6 STG.E desc[UR8][R148.64], R245 ;  /* 0x000000f594006986 */ /* 0x0003e2000c101908 */
[-C--:B------:R-:W-:Y:S01]  /*407c0*/  ISETP.GE.AND P3, PT, R0, R246.reuse, PT ;  /* 0x000000f60000720c */ /* 0x080fe20003f66270 */
[----:B---3--:R-:W-:Y:S01]  /*407d0*/  IMAD.WIDE R150, R235, 0x4, R10 ;  /* 0x00000004eb967825 */ /* 0x008fe200078e020a */
[----:B------:R-:W-:Y:S02]  /*407e0*/  IADD3 R0, R3, 0x10, RZ ;  /* 0x0000001003007810 */ /* 0x000fe40007ffe0ff */
[----:B------:R-:W-:Y:S01]  /*407f0*/  ISETP.LT.AND P6, PT, R7, UR6, !P0 ;  /* 0x0000000607007c0c */ /* 0x000fe2000c7c1270 */
[----:B------:R-:W-:Y:S01]  /*40800*/  ULDC UR6, c[0x0][0x228] ;  /* 0x00008a0000067ab9 */ /* 0x000fe20000000800 */
[----:B------:R-:W-:Y:S01]  /*40810*/  ISETP.LT.AND P0, PT, R8, UR4, !P0 ;  /* 0x0000000408007c0c */ /* 0x000fe2000c701270 */
[----:B-1----:R-:W-:Y:S01]  /*40820*/  VIADD R245, R235, UR26 ;  /* 0x0000001aebf57c36 */ /* 0x002fe20008000000 */
[----:B------:R-:W-:Y:S01]  /*40830*/  ISETP.GE.AND P5, PT, R0, R246, PT ;  /* 0x000000f60000720c */ /* 0x000fe20003fa6270 */
[----:B------:R-:W-:Y:S01]  /*40840*/  @P4 STG.E desc[UR8][R150.64], R244 ;  /* 0x000000f496004986 */ /* 0x000fe2000c101908 */
[----:B------:R-:W-:Y:S01]  /*40850*/  ULDC UR4, c[0x0][0x228] ;  /* 0x00008a0000047ab9 */ /* 0x000fe20000000800 */
[C---:B------:R-:W-:Y:S01]  /*40860*/  IMAD.WIDE R148, R245.reuse, 0x4, R4 ;  /* 0x00000004f5947825 */ /* 0x040fe200078e0204 */
[----:B------:R-:W-:-:S03]  /*40870*/  IADD3 R241, R245, UR26, RZ ;  /* 0x0000001af5f17c10 */ /* 0x000fc6000fffe0ff */
[----:B------:R-:W-:Y:S01]  /*40880*/  IMAD.WIDE R232, R245, 0x4, R10 ;  /* 0x00000004f5e87825 */ /* 0x000fe200078e020a */
[----:B------:R1:W-:Y:S03]  /*40890*/  @P1 STG.E desc[UR8][R148.64], R250 ;  /* 0x000000fa94001986 */ /* 0x0003e6000c101908 */
[----:B------:R-:W-:Y:S01]  /*408a0*/  VIADD R0, R3, 0x7f ;  /* 0x0000007f03007836 */ /* 0x000fe20000000000 */
[----:B------:R3:W-:Y:S01]  /*408b0*/  @P2 STG.E desc[UR8][R232.64], R242 ;  /* 0x000000f2e8002986 */ /* 0x0007e2000c101908 */
[----:B------:R-:W-:Y:S01]  /*408c0*/  IMAD.WIDE R234, R241, 0x4, R4 ;  /* 0x00000004f1ea7825 */ /* 0x000fe200078e0204 */
[----:B------:R-:W-:Y:S01]  /*408d0*/  ISETP.LT.AND P2, PT, R7, UR4, !P3 ;  /* 0x0000000407007c0c */ /* 0x000fe2000df41270 */
[----:B------:R-:W-:Y:S01]  /*408e0*/  ULDC UR4, c[0x0][0x22c] ;  /* 0x00008b0000047ab9 */ /* 0x000fe20000000800 */
[----:B------:R-:W-:Y:S01]  /*408f0*/  ISETP.GE.AND P1, PT, R0, UR29, PT ;  /* 0x0000001d00007c0c */ /* 0x000fe2000bf26270 */
[----:B------:R-:W-:-:S02]  /*40900*/  VIADD R0, R3, 0x12 ;  /* 0x0000001203007836 */ /* 0x000fc40000000000 */
[C---:B-1----:R-:W-:Y:S01]  /*40910*/  IMAD.WIDE R148, R241.reuse, 0x4, R10 ;  /* 0x00000004f1947825 */ /* 0x042fe200078e020a */
[----:B------:R-:W-:Y:S01]  /*40920*/  IADD3 R241, R241, UR26, RZ ;  /* 0x0000001af1f17c10 */ /* 0x000fe2000fffe0ff */
[----:B------:R1:W-:Y:S01]  /*40930*/  @P6 STG.E desc[UR8][R234.64], R247 ;  /* 0x000000f7ea006986 */ /* 0x0003e2000c101908 */
[----:B------:R-:W-:Y:S01]  /*40940*/  ISETP.LT.AND P3, PT, R8, UR6, !P3 ;  /* 0x0000000608007c0c */ /* 0x000fe2000df61270 */
[----:B------:R-:W-:Y:S01]  /*40950*/  ULDC UR6, c[0x0][0x228] ;  /* 0x00008a0000067ab9 */ /* 0x000fe20000000800 */
[----:B------:R-:W-:Y:S01]  /*40960*/  ISETP.LT.AND P6, PT, R7, UR10, !P5 ;  /* 0x0000000a07007c0c */ /* 0x000fe2000efc1270 */
[----:B--2---:R2:W-:Y:S01]  /*40970*/  @P0 STG.E desc[UR8][R148.64], R252 ;  /* 0x000000fc94000986 */ /* 0x0045e2000c101908 */
[----:B------:R-:W-:Y:S01]  /*40980*/  ISETP.GE.AND P0, PT, R0, UR4, PT ;  /* 0x0000000400007c0c */ /* 0x000fe2000bf06270 */
[----:B------:R-:W-:Y:S01]  /*40990*/  IMAD.WIDE R150, R241, 0x4, R4 ;  /* 0x00000004f1967825 */ /* 0x000fe200078e0204 */
[----:B------:R-:W-:Y:S01]  /*409a0*/  ULDC UR4, c[0x0][0x22c] ;  /* 0x00008b0000047ab9 */ /* 0x000fe20000000800 */
[----:B------:R-:W-:Y:S01]  /*409b0*/  ISETP.GE.AND P4, PT, R2, R246, PT ;  /* 0x000000f60200720c */ /* 0x000fe20003f86270 */
[----:B------:R-:W-:Y:S01]  /*409c0*/  ULDC UR10, c[0x0][0x228] ;  /* 0x00008a00000a7ab9 */ /* 0x000fe20000000800 */
[----:B------:R-:W-:-:S02]  /*409d0*/  VIADD R0, R3, 0x13 ;  /* 0x0000001303007836 */ /* 0x000fc40000000000 */
[C---:B------:R-:W-:Y:S01]  /*409e0*/  VIADD R245, R241.reuse, UR26 ;  /* 0x0000001af1f57c36 */ /* 0x040fe20008000000 */
[----:B------:R4:W-:Y:S01]  /*409f0*/  @P2 STG.E desc[UR8][R150.64], R251 ;  /* 0x000000fb96002986 */ /* 0x0009e2000c101908 */
[----:B---3--:R-:W-:Y:S01]  /*40a00*/  IMAD.WIDE R232, R241, 0x4, R10 ;  /* 0x00000004f1e87825 */ /* 0x008fe200078e020a */
[----:B------:R-:W-:Y:S01]  /*40a10*/  ISETP.GE.AND P2, PT, R0, UR4, PT ;  /* 0x0000000400007c0c */ /* 0x000fe2000bf46270 */
[----:B------:R-:W-:Y:S02]  /*40a20*/  ULDC UR4, c[0x0][0x228] ;  /* 0x00008a0000047ab9 */ /* 0x000fe40000000800 */
[----:B-1----:R-:W-:Y:S01]  /*40a30*/  IMAD.WIDE R234, R245, 0x4, R4 ;  /* 0x00000004f5ea7825 */ /* 0x002fe200078e0204 */
[----:B------:R-:W-:Y:S01]  /*40a40*/  ISETP.LT.AND P5, PT, R8, UR4, !P5 ;  /* 0x0000000408007c0c */ /* 0x000fe2000efa1270 */
[----:B------:R1:W-:Y:S01]  /*40a50*/  @P3 STG.E desc[UR8][R232.64], R243 ;  /* 0x000000f3e8003986 */ /* 0x0003e2000c101908 */
[----:B------:R-:W-:Y:S01]  /*40a60*/  ULDC UR4, c[0x0][0x228] ;  /* 0x00008a0000047ab9 */ /* 0x000fe20000000800 */
[----:B------:R-:W-:-:S02]  /*40a70*/  IADD3 R0, R3, 0x14, RZ ;  /* 0x0000001403007810 */ /* 0x000fc40007ffe0ff */
[----:B------:R-:W-:Y:S01]  /*40a80*/  @P6 STG.E desc[UR8][R234.64], R20 ;  /* 0x00000014ea006986 */ /* 0x000fe2000c101908 */
[----:B------:R-:W-:Y:S01]  /*40a90*/  ISETP.LT.AND P6, PT, R7, UR4, !P4 ;  /* 0x0000000407007c0c */ /* 0x000fe2000e7c1270 */
[----:B------:R-:W-:Y:S01]  /*40aa0*/  ULDC UR4, c[0x0][0x22c] ;  /* 0x00008b0000047ab9 */ /* 0x000fe20000000800 */
[C---:B------:R-:W-:Y:S01]  /*40ab0*/  VIADD R241, R245.reuse, UR26 ;  /* 0x0000001af5f17c36 */ /* 0x040fe20008000000 */
[----:B------:R-:W-:Y:S01]  /*40ac0*/  ISETP.GE.AND P3, PT, R0, UR4, PT ;  /* 0x0000000400007c0c */ /* 0x000fe2000bf66270 */
[----:B--2---:R-:W-:Y:S01]  /*40ad0*/  IMAD.WIDE R148, R245, 0x4, R10 ;  /* 0x00000004f5947825 */ /* 0x004fe200078e020a */
[----:B------:R-:W-:Y:S01]  /*40ae0*/  ISETP.LT.AND P4, PT, R8, UR6, !P4 ;  /* 0x0000000608007c0c */ /* 0x000fe2000e781270 */
[----:B------:R-:W-:Y:S01]  /*40af0*/  ULDC UR4, c[0x0][0x22c] ;  /* 0x00008b0000047ab9 */ /* 0x000fe20000000800 */
[----:B------:R-:W-:Y:S01]  /*40b00*/  ULDC UR6, c[0x0][0x228] ;  /* 0x00008a0000067ab9 */ /* 0x000fe20000000800 */
[----:B------:R-:W-:Y:S02]  /*40b10*/  VIADD R0, R3, 0x15 ;  /* 0x0000001503007836 */ /* 0x000fe40000000000 */
[C---:B----4-:R-:W-:Y:S01]  /*40b20*/  IMAD.WIDE R150, R241.reuse, 0x4, R4 ;  /* 0x00000004f1967825 */ /* 0x050fe200078e0204 */
[----:B------:R2:W-:Y:S02]  /*40b30*/  @P5 STG.E desc[UR8][R148.64], R12 ;  /* 0x0000000c94005986 */ /* 0x0005e4000c101908 */
[----:B------:R-:W-:Y:S01]  /*40b40*/  ISETP.GE.AND P5, PT, R0, UR4, PT ;  /* 0x0000000400007c0c */ /* 0x000fe2000bfa6270 */
[----:B------:R-:W-:Y:S01]  /*40b50*/  ULDC UR4, c[0x0][0x228] ;  /* 0x00008a0000047ab9 */ /* 0x000fe20000000800 */
[----:B------:R3:W-:Y:S01]  /*40b60*/  @P6 STG.E desc[UR8][R150.64], R24 ;  /* 0x0000001896006986 */ /* 0x0007e2000c101908 */
[----:B-1----:R-:W-:Y:S01]  /*40b70*/  IMAD.WIDE R232, R241, 0x4, R10 ;  /* 0x00000004f1e87825 */ /* 0x002fe200078e020a */
[----:B------:R-:W-:Y:S01]  /*40b80*/  ISETP.LT.AND P6, PT, R7, UR4, !P0 ;  /* 0x0000000407007c0c */ /* 0x000fe2000c7c1270 */
[----:B------:R-:W-:Y:S01]  /*40b90*/  ULDC UR4, c[0x0][0x228] ;  /* 0x00008a0000047ab9 */ /* 0x000fe20000000800 */
[C---:B------:R-:W-:Y:S01]  /*40ba0*/  ISETP.LT.AND P0, PT, R8.reuse, UR6, !P0 ;  /* 0x0000000608007c0c */ /* 0x040fe2000c701270 */
[----:B------:R-:W-:Y:S01]  /*40bb0*/  VIADD R0, R3, 0x16 ;  /* 0x0000001603007836 */ /* 0x000fe20000000000 */
[----:B------:R-:W-:Y:S01]  /*40bc0*/  IADD3 R241, R241, UR26, RZ ;  /* 0x0000001af1f17c10 */ /* 0x000fe2000fffe0ff */
[----:B------:R1:W-:Y:S01]  /*40bd0*/  @P4 STG.E desc[UR8][R232.64], R16 ;  /* 0x00000010e8004986 */ /* 0x0003e2000c101908 */
[----:B------:R-:W-:Y:S01]  /*40be0*/  ISETP.LT.AND P4, PT, R7, UR4, !P2 ;  /* 0x0000000407007c0c */ /* 0x000fe2000d781270 */
[----:B------:R-:W-:Y:S01]  /*40bf0*/  ULDC UR6, c[0x0][0x228] ;  /* 0x00008a0000067ab9 */ /* 0x000fe20000000800 */
[----:B------:R-:W-:Y:S01]  /*40c00*/  ULDC UR4, c[0x0][0x22c] ;  /* 0x00008b0000047ab9 */ /* 0x000fe20000000800 */
[----:B--2---:R-:W-:Y:S01]  /*40c10*/  IMAD.WIDE R148, R241, 0x4, R4 ;  /* 0x00000004f1947825 */ /* 0x004fe200078e0204 */
[----:B------:R-:W-:Y:S01]  /*40c20*/  ISETP.LT.AND P2, PT, R8, UR6, !P2 ;  /* 0x0000000608007c0c */ /* 0x000fe2000d741270 */
[----:B------:R-:W-:-:S02]  /*40c30*/  ULDC UR6, c[0x0][0x228] ;  /* 0x00008a0000067ab9 */ /* 0x000fc40000000800 */
[C---:B---3--:R-:W-:Y:S01]  /*40c40*/  IMAD.WIDE R150, R241.reuse, 0x4, R10 ;  /* 0x00000004f1967825 */ /* 0x048fe200078e020a */
[----:B------:R-:W-:Y:S03]  /*40c50*/  @P6 STG.E desc[UR8][R148.64], R21 ;  /* 0x0000001594006986 */ /* 0x000fe6000c101908 */
[----:B------:R-:W-:Y:S01]  /*40c60*/  VIADD R241, R241, UR26 ;  /* 0x0000001af1f17c36 */ /* 0x000fe20008000000 */
[----:B------:R-:W-:Y:S01]  /*40c70*/  ISETP.GE.AND P6, PT, R0, UR4, PT ;  /* 0x0000000400007c0c */ /* 0x000fe2000bfc6270 */
[----:B------:R-:W-:Y:S02]  /*40c80*/  ULDC UR4, c[0x0][0x228] ;  /* 0x00008a0000047ab9 */ /* 0x000fe40000000800 */
[----:B-1----:R-:W-:Y:S01]  /*40c90*/  IMAD.WIDE R232, R241, 0x4, R4 ;  /* 0x00000004f1e87825 */ /* 0x002fe200078e0204 */
[----:B------:R1:W-:Y:S01]  /*40ca0*/  @P0 STG.E desc[UR8][R150.64], R13 ;  /* 0x0000000d96000986 */ /* 0x0003e2000c101908 */
[----:B------:R-:W-:-:S02]  /*40cb0*/  IADD3 R0, R3, 0x17, RZ ;  /* 0x0000001703007810 */ /* 0x000fc40007ffe0ff */
[----:B------:R-:W-:Y:S01]  /*40cc0*/  ISETP.LT.AND P0, PT, R7, UR4, !P3 ;  /* 0x0000000407007c0c */ /* 0x000fe2000df01270 */
[----:B------:R-:W-:Y:S01]  /*40cd0*/  ULDC UR4, c[0x0][0x22c] ;  /* 0x00008b0000047ab9 */ /* 0x000fe20000000800 */
[----:B------:R2:W-:Y:S01]  /*40ce0*/  @P4 STG.E desc[UR8][R232.64], R25 ;  /* 0x00000019e8004986 */ /* 0x0005e2000c101908 */
[C---:B------:R-:W-:Y:S01]  /*40cf0*/  IMAD.WIDE R234, R241.reuse, 0x4, R10 ;  /* 0x00000004f1ea7825 */ /* 0x040fe200078e020a */
[----:B------:R-:W-:Y:S01]  /*40d00*/  ISETP.GE.AND P4, PT, R0, UR4, PT ;  /* 0x0000000400007c0c */ /* 0x000fe2000bf86270 */
[----:B------:R-:W-:Y:S02]  /*40d10*/  ULDC UR4, c[0x0][0x228] ;  /* 0x00008a0000047ab9 */ /* 0x000fe40000000800 */
[----:B------:R-:W-:Y:S01]  /*40d20*/  VIADD R241, R241, UR26 ;  /* 0x0000001af1f17c36 */ /* 0x000fe20008000000 */
[----:B------:R-:W-:Y:S01]  /*40d30*/  ISETP.LT.AND P3, PT, R8, UR4, !P3 ;  /* 0x0000000408007c0c */ /* 0x000fe2000df61270 */
[----:B------:R3:W-:Y:S01]  /*40d40*/  @P2 STG.E desc[UR8][R234.64], R17 ;  /* 0x00000011ea002986 */ /* 0x0007e2000c101908 */
[----:B------:R-:W-:Y:S01]  /*40d50*/  VIADD R0, R3, 0x18 ;  /* 0x0000001803007836 */ /* 0x000fe20000000000 */
[----:B------:R-:W-:Y:S01]  /*40d60*/  ISETP.LT.AND P2, PT, R7, UR6, !P5 ;  /* 0x0000000607007c0c */ /* 0x000fe2000ef41270 */
[C---:B-1----:R-:W-:Y:S01]  /*40d70*/  IMAD.WIDE R12, R241.reuse, 0x4, R4 ;  /* 0x00000004f10c7825 */ /* 0x042fe200078e0204 */
[----:B------:R-:W-:Y:S01]  /*40d80*/  ULDC UR4, c[0x0][0x22c] ;  /* 0x00008b0000047ab9 */ /* 0x000fe20000000800 */
[----:B--2---:R-:W-:Y:S01]  /*40d90*/  IADD3 R25, R241, UR26, RZ ;  /* 0x0000001af1197c10 */ /* 0x004fe2000fffe0ff */
[----:B------:R-:W-:-:S02]  /*40da0*/  ULDC UR6, c[0x0][0x228] ;  /* 0x00008a0000067ab9 */ /* 0x000fc40000000800 */
[----:B------:R1:W-:Y:S01]  /*40db0*/  @P0 STG.E desc[UR8][R12.64], R22 ;  /* 0x000000160c000986 */ /* 0x0003e2000c101908 */
[----:B------:R-:W-:Y:S01]  /*40dc0*/  ISETP.GE.AND P0, PT, R0, UR4, PT ;  /* 0x0000000400007c0c */ /* 0x000fe2000bf06270 */
[----:B------:R-:W-:Y:S01]  /*40dd0*/  ULDC UR4, c[0x0][0x228] ;  /* 0x00008a0000047ab9 */ /* 0x000fe20000000800 */
[----:B------:R-:W-:Y:S02]  /*40de0*/  VIADD R0, R3, 0x19 ;  /* 0x0000001903007836 */ /* 0x000fe40000000000 */
[----:B---3--:R-:W-:Y:S01]  /*40df0*/  IMAD.WIDE R16, R241, 0x4, R10 ;  /* 0x00000004f1107825 */ /* 0x008fe200078e020a */
[----:B------:R-:W-:Y:S01]  /*40e00*/  ISETP.LT.AND P5, PT, R8, UR4, !P5 ;  /* 0x0000000408007c0c */ /* 0x000fe2000efa1270 */
[----:B------:R-:W-:Y:S02]  /*40e10*/  ULDC UR4, c[0x0][0x22c] ;  /* 0x00008b0000047ab9 */ /* 0x000fe40000000800 */
[----:B------:R-:W-:Y:S01]  /*40e20*/  IMAD.WIDE R20, R25, 0x4, R4 ;  /* 0x0000000419147825 */ /* 0x000fe200078e0204 */
[----:B------:R2:W-:Y:S01]  /*40e30*/  @P3 STG.E desc[UR8][R16.64], R14 ;  /* 0x0000000e10003986 */ /* 0x0005e2000c101908 */
[----:B------:R-:W-:Y:S01]  /*40e40*/  ISETP.GE.AND P3, PT, R0, UR4, PT ;  /* 0x0000000400007c0c */ /* 0x000fe2000bf66270 */
[----:B------:R-:W-:-:S02]  /*40e50*/  ULDC UR4, c[0x0][0x228] ;  /* 0x00008a0000047ab9 */ /* 0x000fc40000000800 */
[----:B------:R3:W-:Y:S01]  /*40e60*/  @P2 STG.E desc[UR8][R20.64], R26 ;  /* 0x0000001a14002986 */ /* 0x0007e2000c101908 */
[----:B------:R-:W-:Y:S01]  /*40e70*/  ISETP.LT.AND P2, PT, R7, UR4, !P6 ;  /* 0x0000000407007c0c */ /* 0x000fe2000f741270 */
[----:B-1----:R-:W-:Y:S01]  /*40e80*/  IMAD.WIDE R12, R25, 0x4, R10 ;  /* 0x00000004190c7825 */ /* 0x002fe200078e020a */
[----:B------:R-:W-:-:S03]  /*40e90*/  ULDC UR4, c[0x0][0x228] ;  /* 0x00008a0000047ab9 */ /* 0x000fc60000000800 */
[----:B------:R-:W-:Y:S01]  /*40ea0*/  VIADD R25, R25, UR26 ;  /* 0x0000001a19197c36 */ /* 0x000fe20008000000 */
[----:B------:R-:W-:Y:S01]  /*40eb0*/  ISETP.LT.AND P6, PT, R8, UR4, !P6 ;  /* 0x0000000408007c0c */ /* 0x000fe2000f7c1270 */
[----:B------:R-:W-:Y:S01]  /*40ec0*/  ULDC UR4, c[0x0][0x228] ;  /* 0x00008a0000047ab9 */ /* 0x000fe20000000800 */
[----:B------:R1:W-:Y:S01]  /*40ed0*/  @P5 STG.E desc[UR8][R12.64], R18 ;  /* 0x000000120c005986 */ /* 0x0003e2000c101908 */
[----:B--2---:R-:W-:Y:S01]  /*40ee0*/  IMAD.WIDE R16, R25, 0x4, R4 ;  /* 0x0000000419107825 */ /* 0x004fe200078e0204 */
[----:B------:R-:W-:Y:S01]  /*40ef0*/  ISETP.LT.AND P5, PT, R7, UR4, !P4 ;  /* 0x0000000407007c0c */ /* 0x000fe2000e7a1270 */
[----:B------:R-:W-:Y:S01]  /*40f00*/  ULDC UR4, c[0x0][0x22c] ;  /* 0x00008b0000047ab9 */ /* 0x000fe20000000800 */
[----:B------:R-:W-:Y:S01]  /*40f10*/  IADD3 R0, R3, 0x1a, RZ ;  /* 0x0000001a03007810 */ /* 0x000fe20007ffe0ff */
[C---:B------:R-:W-:Y:S01]  /*40f20*/  VIADD R149, R25.reuse, UR26 ;  /* 0x0000001a19957c36 */ /* 0x040fe20008000000 */
[----:B------:R2:W-:Y:S02]  /*40f30*/  @P2 STG.E desc[UR8][R16.64], R23 ;  /* 0x0000001710002986 */ /* 0x0005e4000c101908 */
[----:B------:R-:W-:Y:S01]  /*40f40*/  ISETP.GE.AND P2, PT, R0, UR4, PT ;  /* 0x0000000400007c0c */ /* 0x000fe2000bf46270 */
[----:B------:R-:W-:Y:S01]  /*40f50*/  ULDC UR4, c[0x0][0x228] ;  /* 0x00008a0000047ab9 */ /* 0x000fe20000000800 */
[----:B---3--:R-:W-:Y:S01]  /*40f60*/  IMAD.WIDE R20, R25, 0x4, R10 ;  /* 0x0000000419147825 */ /* 0x008fe200078e020a */
[----:B------:R-:W-:Y:S01]  /*40f70*/  ISETP.LT.AND P4, PT, R8, UR4, !P4 ;  /* 0x0000000408007c0c */ /* 0x000fe2000e781270 */
[----:B------:R-:W-:-:S02]  /*40f80*/  ULDC UR4, c[0x0][0x228] ;  /* 0x00008a0000047ab9 */ /* 0x000fc40000000800 */
[----:B------:R-:W-:Y:S01]  /*40f90*/  IMAD.WIDE R24, R149, 0x4, R4 ;  /* 0x0000000495187825 */ /* 0x000fe200078e0204 */
[----:B------:R3:W-:Y:S04]  /*40fa0*/  @P6 STG.E desc[UR8][R20.64], R15 ;  /* 0x0000000f14006986 */ /* 0x0007e8000c101908 */
[----:B------:R-:W-:Y:S01]  /*40fb0*/  @P5 STG.E desc[UR8][R24.64], R27 ;  /* 0x0000001b18005986 */ /* 0x000fe2000c101908 */
[----:B------:R-:W-:Y:S01]  /*40fc0*/  ISETP.LT.AND P5, PT, R7, UR4, !P0 ;  /* 0x0000000407007c0c */ /* 0x000fe2000c7a1270 */
[C---:B-1----:R-:W-:Y:S01]  /*40fd0*/  IMAD.WIDE R12, R149.reuse, 0x4, R10 ;  /* 0x00000004950c7825 */ /* 0x042fe200078e020a */
[----:B--2---:R-:W-:Y:S01]  /*40fe0*/  IADD3 R17, R149, UR26, RZ ;  /* 0x0000001a95117c10 */ /* 0x004fe2000fffe0ff */
[----:B------:R-:W-:Y:S01]  /*40ff0*/  ULDC UR4, c[0x0][0x22c] ;  /* 0x00008b0000047ab9 */ /* 0x000fe20000000800 */
[----:B------:R-:W-:Y:S01]  /*41000*/  ISETP.LT.AND P0, PT, R8, UR6, !P0 ;  /* 0x0000000608007c0c */ /* 0x000fe2000c701270 */
[----:B------:R-:W-:Y:S01]  /*41010*/  VIADD R0, R3, 0x1b ;  /* 0x0000001b03007836 */ /* 0x000fe20000000000 */
[----:B------:R1:W-:Y:S01]  /*41020*/  @P4 STG.E desc[UR8][R12.64], R19 ;  /* 0x000000130c004986 */ /* 0x0003e2000c101908 */
[----:B---3--:R-:W-:Y:S01]  /*41030*/  IMAD.WIDE R14, R17, 0x4, R4 ;  /* 0x00000004110e7825 */ /* 0x008fe200078e0204 */
[----:B------:R-:W-:Y:S01]  /*41040*/  ISETP.LT.AND P6, PT, R7, UR10, !P3 ;  /* 0x0000000a07007c0c */ /* 0x000fe2000dfc1270 */
[----:B------:R-:W-:Y:S01]  /*41050*/  ULDC UR6, c[0x0][0x228] ;  /* 0x00008a0000067ab9 */ /* 0x000fe20000000800 */
[----:B------:R-:W-:Y:S01]  /*41060*/  ISETP.GE.AND P4, PT, R0, UR4, PT ;  /* 0x0000000400007c0c */ /* 0x000fe2000bf86270 */
[----:B------:R-:W-:Y:S01]  /*41070*/  VIADD R0, R3, 0x1c ;  /* 0x0000001c03007836 */ /* 0x000fe20000000000 */
[----:B------:R-:W-:Y:S01]  /*41080*/  ULDC UR4, c[0x0][0x22c] ;  /* 0x00008b0000047ab9 */ /* 0x000fe20000000800 */
[C---:B------:R-:W-:Y:S01]  /*41090*/  VIADD R23, R17.reuse, UR26 ;  /* 0x0000001a11177c36 */ /* 0x040fe20008000000 */
[----:B------:R-:W-:Y:S01]  /*410a0*/  ISETP.LT.AND P3, PT, R8, UR6, !P3 ;  /* 0x0000000608007c0c */ /* 0x000fe2000df61270 */
[----:B------:R-:W-:Y:S01]  /*410b0*/  IMAD.WIDE R16, R17, 0x4, R10 ;  /* 0x0000000411107825 */ /* 0x000fe200078e020a */
[----:B------:R2:W-:Y:S01]  /*410c0*/  @P5 STG.E desc[UR8][R14.64], R88 ;  /* 0x000000580e005986 */ /* 0x0005e2000c101908 */
[----:B------:R-:W-:Y:S01]  /*410d0*/  ISETP.GE.AND P5, PT, R0, UR4, PT ;  /* 0x0000000400007c0c */ /* 0x000fe2000bfa6270 */
[----:B------:R-:W-:Y:S01]  /*410e0*/  ULDC UR4, c[0x0][0x228] ;  /* 0x00008a0000047ab9 */ /* 0x000fe20000000800 */
[----:B------:R-:W-:Y:S01]  /*410f0*/  IMAD.WIDE R20, R23, 0x4, R4 ;  /* 0x0000000417147825 */ /* 0x000fe200078e0204 */
[----:B------:R3:W-:Y:S01]  /*41100*/  @P0 STG.E desc[UR8][R16.64], R28 ;  /* 0x0000001c10000986 */ /* 0x0007e2000c101908 */
[----:B------:R-:W-:Y:S01]  /*41110*/  ISETP.LT.AND P0, PT, R7, UR4, !P2 ;  /* 0x0000000407007c0c */ /* 0x000fe2000d701270 */
[----:B------:R-:W-:Y:S01]  /*41120*/  ULDC UR6, c[0x0][0x228] ;  /* 0x00008a0000067ab9 */ /* 0x000fe20000000800 */
[----:B-1----:R-:W-:Y:S01]  /*41130*/  IMAD.WIDE R12, R23, 0x4, R10 ;  /* 0x00000004170c7825 */ /* 0x002fe200078e020a */
[----:B------:R-:W-:Y:S01]  /*41140*/  ULDC UR10, c[0x0][0x228] ;  /* 0x00008a00000a7ab9 */ /* 0x000fe20000000800 */
[----:B------:R1:W-:Y:S01]  /*41150*/  @P6 STG.E desc[UR8][R20.64], R36 ;  /* 0x0000002414006986 */ /* 0x0003e2000c101908 */
[----:B------:R-:W-:Y:S01]  /*41160*/  IADD3 R0, R3, 0x1d, RZ ;  /* 0x0000001d03007810 */ /* 0x000fe20007ffe0ff */
[----:B------:R-:W-:Y:S01]  /*41170*/  VIADD R23, R23, UR26 ;  /* 0x0000001a17177c36 */ /* 0x000fe20008000000 */
[----:B------:R-:W-:Y:S01]  /*41180*/  ISETP.LT.AND P2, PT, R8, UR6, !P2 ;  /* 0x0000000608007c0c */ /* 0x000fe2000d741270 */
[----:B------:R-:W-:Y:S01]  /*41190*/  ULDC UR4, c[0x0][0x22c] ;  /* 0x00008b0000047ab9 */ /* 0x000fe20000000800 */
[----:B------:R-:W-:Y:S01]  /*411a0*/  ISETP.LT.AND P6, PT, R7, UR10, !P4 ;  /* 0x0000000a07007c0c */ /* 0x000fe2000e7c1270 */
[----:B------:R4:W-:Y:S01]  /*411b0*/  @P3 STG.E desc[UR8][R12.64], R32 ;  /* 0x000000200c003986 */ /* 0x0009e2000c101908 */
[----:B--2---:R-:W-:Y:S01]  /*411c0*/  IMAD.WIDE R14, R23, 0x4, R4 ;  /* 0x00000004170e7825 */ /* 0x004fe200078e0204 */
[----:B------:R-:W-:Y:S01]  /*411d0*/  ISETP.GE.AND P3, PT, R0, UR4, PT ;  /* 0x0000000400007c0c */ /* 0x000fe2000bf66270 */
[----:B------:R-:W-:Y:S01]  /*411e0*/  ULDC UR4, c[0x0][0x22c] ;  /* 0x00008b0000047ab9 */ /* 0x000fe20000000800 */
[----:B------:R-:W-:Y:S01]  /*411f0*/  IADD3 R0, R3, 0x1e, RZ ;  /* 0x0000001e03007810 */ /* 0x000fe20007ffe0ff */
[----:B---3--:R-:W-:Y:S01]  /*41200*/  IMAD.WIDE R16, R23, 0x4, R10 ;  /* 0x0000000417107825 */ /* 0x008fe200078e020a */
[----:B------:R2:W-:Y:S01]  /*41210*/  @P0 STG.E desc[UR8][R14.64], R89 ;  /* 0x000000590e000986 */ /* 0x0005e2000c101908 */
[----:B------:R-:W-:-:S02]  /*41220*/  ULDC UR6, c[0x0][0x228] ;  /* 0x00008a0000067ab9 */ /* 0x000fc40000000800 */
[----:B-1----:R-:W-:Y:S01]  /*41230*/  VIADD R21, R23, UR26 ;  /* 0x0000001a17157c36 */ /* 0x002fe20008000000 */
[----:B------:R-:W-:Y:S01]  /*41240*/  ISETP.GE.AND P0, PT, R0, UR4, PT ;  /* 0x0000000400007c0c */ /* 0x000fe2000bf06270 */
[----:B------:R-:W-:Y:S01]  /*41250*/  ULDC UR4, c[0x0][0x228] ;  /* 0x00008a0000047ab9 */ /* 0x000fe20000000800 */
[----:B------:R-:W-:Y:S01]  /*41260*/  ULDC UR10, c[0x0][0x228] ;  /* 0x00008a00000a7ab9 */ /* 0x000fe20000000800 */
[----:B------:R-:W-:Y:S01]  /*41270*/  IMAD.WIDE R18, R21, 0x4, R4 ;  /* 0x0000000415127825 */ /* 0x000fe200078e0204 */
[C---:B------:R-:W-:Y:S01]  /*41280*/  ISETP.LT.AND P4, PT, R8.reuse, UR4, !P4 ;  /* 0x0000000408007c0c */ /* 0x040fe2000e781270 */
[----:B------:R1:W-:Y:S01]  /*41290*/  @P2 STG.E desc[UR8][R16.64], R29 ;  /* 0x0000001d10002986 */ /* 0x0003e2000c101908 */
[----:B------:R-:W-:Y:S01]  /*412a0*/  ULDC UR4, c[0x0][0x228] ;  /* 0x00008a0000047ab9 */ /* 0x000fe20000000800 */
[----:B------:R-:W-:Y:S02]  /*412b0*/  VIADD R0, R3, 0x1f ;  /* 0x0000001f03007836 */ /* 0x000fe40000000000 */
[----:B------:R-:W-:Y:S01]  /*412c0*/  @P6 STG.E desc[UR8][R18.64], R37 ;  /* 0x0000002512006986 */ /* 0x000fe2000c101908 */
[----:B------:R-:W-:Y:S01]  /*412d0*/  ISETP.LT.AND P6, PT, R7, UR4, !P5 ;  /* 0x0000000407007c0c */ /* 0x000fe2000efc1270 */
[----:B------:R-:W-:Y:S01]  /*412e0*/  ULDC UR4, c[0x0][0x22c] ;  /* 0x00008b0000047ab9 */ /* 0x000fe20000000800 */
[C---:B------:R-:W-:Y:S01]  /*412f0*/  VIADD R23, R21.reuse, UR26 ;  /* 0x0000001a15177c36 */ /* 0x040fe20008000000 */
[----:B------:R-:W-:Y:S01]  /*41300*/  ISETP.LT.AND P5, PT, R8, UR6, !P5 ;  /* 0x0000000608007c0c */ /* 0x000fe2000efa1270 */
[----:B----4-:R-:W-:Y:S01]  /*41310*/  IMAD.WIDE R12, R21, 0x4, R10 ;  /* 0x00000004150c7825 */ /* 0x010fe200078e020a */
[----:B------:R-:W-:Y:S01]  /*41320*/  ISETP.GE.AND P2, PT, R0, UR4, PT ;  /* 0x0000000400007c0c */ /* 0x000fe2000bf46270 */
[----:B------:R-:W-:Y:S01]  /*41330*/  ULDC UR4, c[0x0][0x22c] ;  /* 0x00008b0000047ab9 */ /* 0x000fe20000000800 */
[----:B------:R-:W-:Y:S01]  /*41340*/  IADD3 R0, R3, 0x20, RZ ;  /* 0x0000002003007810 */ /* 0x000fe20007ffe0ff */
[C---:B--2---:R-:W-:Y:S01]  /*41350*/  IMAD.WIDE R14, R23.reuse, 0x4, R4 ;  /* 0x00000004170e7825 */ /* 0x044fe200078e0204 */
[----:B------:R2:W-:Y:S01]  /*41360*/  @P4 STG.E desc[UR8][R12.64], R33 ;  /* 0x000000210c004986 */ /* 0x0005e2000c101908 */
[----:B------:R-:W-:Y:S01]  /*41370*/  ULDC UR6, c[0x0][0x228] ;  /* 0x00008a0000067ab9 */ /* 0x000fe20000000800 */
[----:B------:R-:W-:Y:S01]  /*41380*/  ISETP.GE.AND P4, PT, R0, UR4, PT ;  /* 0x0000000400007c0c */ /* 0x000fe2000bf86270 */
[----:B------:R-:W-:Y:S01]  /*41390*/  ULDC UR4, c[0x0][0x228] ;  /* 0x00008a0000047ab9 */ /* 0x000fe20000000800 */
[----:B------:R3:W-:Y:S01]  /*413a0*/  @P6 STG.E desc[UR8][R14.64], R90 ;  /* 0x0000005a0e006986 */ /* 0x0007e2000c101908 */
[----:B-1----:R-:W-:Y:S01]  /*413b0*/  IMAD.WIDE R16, R23, 0x4, R10 ;  /* 0x0000000417107825 */ /* 0x002fe200078e020a */
[----:B------:R-:W-:Y:S01]  /*413c0*/  ISETP.LT.AND P6, PT, R7, UR4, !P3 ;  /* 0x0000000407007c0c */ /* 0x000fe2000dfc1270 */
[----:B------:R-:W-:Y:S01]  /*413d0*/  ULDC UR4, c[0x0][0x228] ;  /* 0x00008a0000047ab9 */ /* 0x000fe20000000800 */
[C---:B------:R-:W-:Y:S01]  /*413e0*/  ISETP.LT.AND P3, PT, R8.reuse, UR6, !P3 ;  /* 0x0000000608007c0c */ /* 0x040fe2000df61270 */
[----:B------:R-:W-:Y:S01]  /*413f0*/  VIADD R23, R23, UR26 ;  /* 0x0000001a17177c36 */ /* 0x000fe20008000000 */
[----:B------:R1:W-:Y:S01]  /*41400*/  @P5 STG.E desc[UR8][R16.64], R30 ;  /* 0x0000001e10005986 */ /* 0x0003e2000c101908 */
[----:B------:R-:W-:Y:S01]  /*41410*/  ISETP.LT.AND P5, PT, R7, UR4, !P0 ;  /* 0x0000000407007c0c */ /* 0x000fe2000c7a1270 */
[----:B------:R-:W-:Y:S01]  /*41420*/  VIADD R0, R3, 0x21 ;  /* 0x0000002103007836 */ /* 0x000fe20000000000 */
[----:B------:R-:W-:Y:S01]  /*41430*/  ULDC UR6, c[0x0][0x228] ;  /* 0x00008a0000067ab9 */ /* 0x000fe20000000800 */
[C---:B--2---:R-:W-:Y:S01]  /*41440*/  IMAD.WIDE R12, R23.reuse, 0x4, R4 ;  /* 0x00000004170c7825 */ /* 0x044fe200078e0204 */
[----:B------:R-:W-:Y:S01]  /*41450*/  ULDC UR4, c[0x0][0x22c] ;  /* 0x00008b0000047ab9 */ /* 0x000fe20000000800 */
[----:B------:R-:W2:Y:S02]  /*41460*/  LDS.128 R24, [R9] ;  /* 0x0000000009187984 */ /* 0x000ea40000000c00 */
[C---:B---3--:R-:W-:Y:S01]  /*41470*/  IMAD.WIDE R14, R23.reuse, 0x4, R10 ;  /* 0x00000004170e7825 */ /* 0x048fe200078e020a */
[----:B------:R-:W-:Y:S01]  /*41480*/  IADD3 R23, R23, UR26, RZ ;  /* 0x0000001a17177c10 */ /* 0x000fe2000fffe0ff */
[----:B------:R3:W-:Y:S01]  /*41490*/  @P6 STG.E desc[UR8][R12.64], R38 ;  /* 0x000000260c006986 */ /* 0x0007e2000c101908 */
[----:B------:R-:W-:Y:S01]  /*414a0*/  ISETP.LT.AND P0, PT, R8, UR6, !P0 ;  /* 0x0000000608007c0c */ /* 0x000fe2000c701270 */
[----:B------:R-:W-:Y:S01]  /*414b0*/  ULDC UR6, c[0x0][0x228] ;  /* 0x00008a0000067ab9 */ /* 0x000fe20000000800 */
[----:B------:R-:W-:Y:S01]  /*414c0*/  ISETP.GE.AND P6, PT, R0, UR4, PT ;  /* 0x0000000400007c0c */ /* 0x000fe2000bfc6270 */
[----:B-1----:R-:W-:Y:S01]  /*414d0*/  IMAD.WIDE R16, R23, 0x4, R4 ;  /* 0x0000000417107825 */ /* 0x002fe200078e0204 */
[----:B------:R-:W-:Y:S01]  /*414e0*/  ULDC UR4, c[0x0][0x228] ;  /* 0x00008a0000047ab9 */ /* 0x000fe20000000800 */
[----:B------:R1:W-:Y:S02]  /*414f0*/  @P3 STG.E desc[UR8][R14.64], R34 ;  /* 0x000000220e003986 */ /* 0x0003e4000c101908 */
[----:B------:R-:W-:Y:S01]  /*41500*/  VIADD R0, R3, 0x22 ;  /* 0x0000002203007836 */ /* 0x000fe20000000000 */
[----:B------:R-:W-:Y:S01]  /*41510*/  ISETP.LT.AND P3, PT, R7, UR4, !P2 ;  /* 0x0000000407007c0c */ /* 0x000fe2000d761270 */
[----:B------:R-:W-:Y:S01]  /*41520*/  ULDC UR4, c[0x0][0x22c] ;  /* 0x00008b0000047ab9 */ /* 0x000fe20000000800 */
[----:B------:R4:W-:Y:S01]  /*41530*/  @P5 STG.E desc[UR8][R16.64], R91 ;  /* 0x0000005b10005986 */ /* 0x0009e2000c101908 */
[----:B------:R-:W-:Y:S01]  /*41540*/  IMAD.WIDE R18, R23, 0x4, R10 ;  /* 0x0000000417127825 */ /* 0x000fe200078e020a */
[----:B------:R-:W-:Y:S01]  /*41550*/  ISETP.GE.AND P5, PT, R0, UR4, PT ;  /* 0x0000000400007c0c */ /* 0x000fe2000bfa6270 */
[----:B------:R-:W-:-:S02]  /*41560*/  ULDC UR4, c[0x0][0x228] ;  /* 0x00008a0000047ab9 */ /* 0x000fc40000000800 */
[----:B------:R-:W-:Y:S01]  /*41570*/  VIADD R23, R23, UR26 ;  /* 0x0000001a17177c36 */ /* 0x000fe20008000000 */
[----:B------:R-:W-:Y:S01]  /*41580*/  ISETP.LT.AND P2, PT, R8, UR4, !P2 ;  /* 0x0000000408007c0c */ /* 0x000fe2000d741270 */
[----:B------:R-:W-:Y:S01]  /*41590*/  @P0 STG.E desc[UR8][R18.64], R31 ;  /* 0x0000001f12000986 */ /* 0x000fe2000c101908 */
[----:B------:R-:W-:Y:S01]  /*415a0*/  ISETP.LT.AND P0, PT, R7, UR6, !P4 ;  /* 0x0000000607007c0c */ /* 0x000fe2000e701270 */
[----:B---3--:R-:W-:Y:S01]  /*415b0*/  IMAD.WIDE R12, R23, 0x4, R4 ;  /* 0x00000004170c7825 */ /* 0x008fe200078e0204 */
[----:B------:R-:W-:Y:S01]  /*415c0*/  IADD3 R0, R3, 0x23, RZ ;  /* 0x0000002303007810 */ /* 0x000fe20007ffe0ff */
[----:B------:R-:W-:Y:S01]  /*415d0*/  ULDC UR4, c[0x0][0x22c] ;  /* 0x00008b0000047ab9 */ /* 0x000fe20000000800 */
[----:B------:R-:W-:Y:S01]  /*415e0*/  ULDC UR6, c[0x0][0x228] ;  /* 0x00008a0000067ab9 */ /* 0x000fe20000000800 */
[C---:B------:R-:W-:Y:S01]  /*415f0*/  VIADD R21, R23.reuse, UR26 ;  /* 0x0000001a17157c36 */ /* 0x040fe20008000000 */
[----:B------:R3:W-:Y:S01]  /*41600*/  @P3 STG.E desc[UR8][R12.64], R39 ;  /* 0x000000270c003986 */ /* 0x0007e2000c101908 */
[----:B------:R-:W-:Y:S01]  /*41610*/  ISETP.GE.AND P3, PT, R0, UR4, PT ;  /* 0x0000000400007c0c */ /* 0x000fe2000bf66270 */
[----:B-1----:R-:W-:Y:S01]  /*41620*/  IMAD.WIDE R14, R23, 0x4, R10 ;  /* 0x00000004170e7825 */ /* 0x002fe200078e020a */
[----:B------:R-:W-:-:S03]  /*41630*/  ULDC UR4, c[0x0][0x228] ;  /* 0x00008a0000047ab9 */ /* 0x000fc60000000800 */
[----:B------:R-:W-:Y:S01]  /*41640*/  VIADD R0, R3, 0x24 ;  /* 0x0000002403007836 */ /* 0x000fe20000000000 */
[----:B------:R-:W-:Y:S01]  /*41650*/  ISETP.LT.AND P4, PT, R8, UR4, !P4 ;  /* 0x0000000408007c0c */ /* 0x000fe2000e781270 */
[----:B----4-:R-:W-:Y:S01]  /*41660*/  IMAD.WIDE R16, R21, 0x4, R4 ;  /* 0x0000000415107825 */ /* 0x010fe200078e0204 */
[----:B------:R-:W-:Y:S01]  /*41670*/  ULDC UR4, c[0x0][0x22c] ;  /* 0x00008b0000047ab9 */ /* 0x000fe20000000800 */
[----:B------:R1:W-:Y:S01]  /*41680*/  @P2 STG.E desc[UR8][R14.64], R35 ;  /* 0x000000230e002986 */ /* 0x0003e2000c101908 */
[----:B------:R-:W-:Y:S01]  /*41690*/  ISETP.GE.AND P2, PT, R0, UR4, PT ;  /* 0x0000000400007c0c */ /* 0x000fe2000bf46270 */
[----:B------:R-:W-:Y:S02]  /*416a0*/  ULDC UR4, c[0x0][0x228] ;  /* 0x00008a0000047ab9 */ /* 0x000fe40000000800 */
[----:B------:R4:W-:Y:S01]  /*416b0*/  @P0 STG.E desc[UR8][R16.64], R100 ;  /* 0x0000006410000986 */ /* 0x0009e2000c101908 */
[----:B------:R-:W-:Y:S01]  /*416c0*/  ISETP.LT.AND P0, PT, R7, UR4, !P6 ;  /* 0x0000000407007c0c */ /* 0x000fe2000f701270 */
[C---:B---3--:R-:W-:Y:S01]  /*416d0*/  IMAD.WIDE R12, R21.reuse, 0x4, R10 ;  /* 0x00000004150c7825 */ /* 0x048fe200078e020a */
[----:B------:R-:W-:Y:S01]  /*416e0*/  ULDC UR4, c[0x0][0x228] ;  /* 0x00008a0000047ab9 */ /* 0x000fe20000000800 */
[----:B------:R-:W-:-:S02]  /*416f0*/  IADD3 R21, R21, UR26, RZ ;  /* 0x0000001a15157c10 */ /* 0x000fc4000fffe0ff */
[----:B------:R-:W-:Y:S01]  /*41700*/  ISETP.LT.AND P6, PT, R8, UR4, !P6 ;  /* 0x0000000408007c0c */ /* 0x000fe2000f7c1270 */
[----:B------:R-:W-:Y:S01]  /*41710*/  ULDC UR4, c[0x0][0x228] ;  /* 0x00008a0000047ab9 */ /* 0x000fe20000000800 */
[----:B------:R3:W-:Y:S01]  /*41720*/  @P4 STG.E desc[UR8][R12.64], R92 ;  /* 0x0000005c0c004986 */ /* 0x0007e2000c101908 */
[----:B------:R-:W-:Y:S01]  /*41730*/  ISETP.LT.AND P4, PT, R7, UR4, !P5 ;  /* 0x0000000407007c0c */ /* 0x000fe2000ef81270 */
[----:B-1----:R-:W-:Y:S01]  /*41740*/  IMAD.WIDE R14, R21, 0x4, R4 ;  /* 0x00000004150e7825 */ /* 0x002fe200078e0204 */
[----:B------:R-:W-:-:S03]  /*41750*/  ULDC UR4, c[0x0][0x22c] ;  /* 0x00008b0000047ab9 */ /* 0x000fc60000000800 */
[----:B------:R-:W-:Y:S01]  /*41760*/  VIADD R0, R3, 0x25 ;  /* 0x0000002503007836 */ /* 0x000fe20000000000 */
[----:B------:R1:W-:Y:S01]  /*41770*/  @P0 STG.E desc[UR8][R14.64], R40 ;  /* 0x000000280e000986 */ /* 0x0003e2000c101908 */
[C---:B------:R-:W-:Y:S02]  /*41780*/  VIADD R23, R21.reuse, UR26 ;  /* 0x0000001a15177c36 */ /* 0x040fe40008000000 */
[----:B----4-:R-:W-:Y:S01]  /*41790*/  IMAD.WIDE R16, R21, 0x4, R10 ;  /* 0x0000000415107825 */ /* 0x010fe200078e020a */
[----:B------:R-:W-:Y:S01]  /*417a0*/  ISETP.GE.AND P0, PT, R0, UR4, PT ;  /* 0x0000000400007c0c */ /* 0x000fe2000bf06270 */
[----:B------:R-:W-:Y:S02]  /*417b0*/  ULDC UR4, c[0x0][0x228] ;  /* 0x00008a0000047ab9 */ /* 0x000fe40000000800 */
[----:B------:R-:W-:Y:S01]  /*417c0*/  IMAD.WIDE R18, R23, 0x4, R4 ;  /* 0x0000000417127825 */ /* 0x000fe200078e0204 */
[----:B------:R-:W-:Y:S01]  /*417d0*/  ISETP.LT.AND P5, PT, R8, UR4, !P5 ;  /* 0x0000000408007c0c */ /* 0x000fe2000efa1270 */
[----:B------:R4:W-:Y:S01]  /*417e0*/  @P6 STG.E desc[UR8][R16.64], R96 ;  /* 0x0000006010006986 */ /* 0x0009e2000c101908 */
[----:B------:R-:W-:-:S03]  /*417f0*/  ULDC UR4, c[0x0][0x228] ;  /* 0x00008a0000047ab9 */ /* 0x000fc60000000800 */
[----:B------:R2:W-:Y:S01]  /*41800*/  @P4 STG.E desc[UR8][R18.64], R101 ;  /* 0x0000006512004986 */ /* 0x0005e2000c101908 */
[----:B------:R-:W-:Y:S01]  /*41810*/  ISETP.LT.AND P4, PT, R7, UR4, !P3 ;  /* 0x0000000407007c0c */ /* 0x000fe2000df81270 */
[----:B---3--:R-:W-:Y:S01]  /*41820*/  IMAD.WIDE R12, R23, 0x4, R10 ;  /* 0x00000004170c7825 */ /* 0x008fe200078e020a */
[----:B------:R-:W-:Y:S01]  /*41830*/  ISETP.LT.AND P3, PT, R8, UR6, !P3 ;  /* 0x0000000608007c0c */ /* 0x000fe2000df61270 */
[----:B------:R-:W-:Y:S01]  /*41840*/  ULDC UR4, c[0x0][0x22c] ;  /* 0x00008b0000047ab9 */ /* 0x000fe20000000800 */
[----:B------:R-:W-:Y:S01]  /*41850*/  IADD3 R0, R3, 0x26, RZ ;  /* 0x0000002603007810 */ /* 0x000fe20007ffe0ff */
[----:B------:R-:W-:Y:S01]  /*41860*/  VIADD R21, R23, UR26 ;  /* 0x0000001a17157c36 */ /* 0x000fe20008000000 */
[----:B------:R-:W-:Y:S01]  /*41870*/  ISETP.LT.AND P6, PT, R7, UR10, !P2 ;  /* 0x0000000a07007c0c */ /* 0x000fe2000d7c1270 */
[----:B------:R3:W-:Y:S01]  /*41880*/  @P5 STG.E desc[UR8][R12.64], R93 ;  /* 0x0000005d0c005986 */ /* 0x0007e2000c101908 */
[----:B------:R-:W-:Y:S01]  /*41890*/  ISETP.GE.AND P5, PT, R0, UR4, PT ;  /* 0x0000000400007c0c */ /* 0x000fe2000bfa6270 */
[----:B-1----:R-:W-:Y:S01]  /*418a0*/  IMAD.WIDE R14, R21, 0x4, R4 ;  /* 0x00000004150e7825 */ /* 0x002fe200078e0204 */
[----:B------:R-:W-:Y:S01]  /*418b0*/  ULDC UR6, c[0x0][0x228] ;  /* 0x00008a0000067ab9 */ /* 0x000fe20000000800 */
[----:B------:R-:W-:Y:S01]  /*418c0*/  IADD3 R0, R3, 0x27, RZ ;  /* 0x0000002703007810 */ /* 0x000fe20007ffe0ff */
[----:B------:R-:W-:Y:S01]  /*418d0*/  ULDC UR4, c[0x0][0x22c] ;  /* 0x00008b0000047ab9 */ /* 0x000fe20000000800 */
[C---:B----4-:R-:W-:Y:S01]  /*418e0*/  IMAD.WIDE R16, R21.reuse, 0x4, R10 ;  /* 0x0000000415107825 */ /* 0x050fe200078e020a */
[----:B------:R-:W-:Y:S01]  /*418f0*/  ISETP.LT.AND P2, PT, R8, UR6, !P2 ;  /* 0x0000000608007c0c */ /* 0x000fe2000d741270 */
[----:B------:R1:W-:Y:S01]  /*41900*/  @P4 STG.E desc[UR8][R14.64], R41 ;  /* 0x000000290e004986 */ /* 0x0003e2000c101908 */
[----:B------:R-:W-:Y:S01]  /*41910*/  ISETP.GE.AND P4, PT, R0, UR4, PT ;  /* 0x0000000400007c0c */ /* 0x000fe2000bf86270 */
[----:B------:R-:W-:Y:S01]  /*41920*/  VIADD R23, R21, UR26 ;  /* 0x0000001a15177c36 */ /* 0x000fe20008000000 */
[----:B------:R-:W-:Y:S01]  /*41930*/  ULDC UR4, c[0x0][0x228] ;  /* 0x00008a0000047ab9 */ /* 0x000fe20000000800 */
[----:B------:R4:W-:Y:S01]  /*41940*/  @P3 STG.E desc[UR8][R16.64], R97 ;  /* 0x0000006110003986 */ /* 0x0009e2000c101908 */
[----:B------:R-:W-:Y:S01]  /*41950*/  ISETP.LT.AND P3, PT, R7, UR4, !P0 ;  /* 0x0000000407007c0c */ /* 0x000fe2000c761270 */
[----:B--2---:R-:W-:Y:S01]  /*41960*/  IMAD.WIDE R18, R23, 0x4, R4 ;  /* 0x0000000417127825 */ /* 0x004fe200078e0204 */
[----:B------:R-:W-:Y:S01]  /*41970*/  ULDC UR6, c[0x0][0x228] ;  /* 0x00008a0000067ab9 */ /* 0x000fe20000000800 */
[----:B------:R-:W-:-:S02]  /*41980*/  ULDC UR10, c[0x0][0x228] ;  /* 0x00008a00000a7ab9 */ /* 0x000fc40000000800 */
[----:B---3--:R-:W-:Y:S01]  /*41990*/  IMAD.WIDE R12, R23, 0x4, R10 ;  /* 0x00000004170c7825 */ /* 0x008fe200078e020a */
[----:B------:R2:W-:Y:S01]  /*419a0*/  @P6 STG.E desc[UR8][R18.64], R102 ;  /* 0x0000006612006986 */ /* 0x0005e2000c101908 */
[----:B------:R-:W-:Y:S01]  /*419b0*/  ISETP.LT.AND P0, PT, R8, UR6, !P0 ;  /* 0x0000000608007c0c */ /* 0x000fe2000c701270 */
[----:B------:R-:W-:Y:S01]  /*419c0*/  ULDC UR4, c[0x0][0x22c] ;  /* 0x00008b0000047ab9 */ /* 0x000fe20000000800 */
[----:B------:R-:W-:Y:S02]  /*419d0*/  VIADD R0, R3, 0x28 ;  /* 0x0000002803007836 */ /* 0x000fe40000000000 */
[----:B------:R-:W-:Y:S01]  /*419e0*/  VIADD R23, R23, UR26 ;  /* 0x0000001a17177c36 */ /* 0x000fe20008000000 */
[----:B------:R-:W-:Y:S01]  /*419f0*/  ISETP.LT.AND P6, PT, R7, UR10, !P5 ;  /* 0x0000000a07007c0c */ /* 0x000fe2000efc1270 */
[----:B------:R3:W-:Y:S01]  /*41a00*/  @P2 STG.E desc[UR8][R12.64], R94 ;  /* 0x0000005e0c002986 */ /* 0x0007e2000c101908 */
[----:B------:R-:W-:Y:S01]  /*41a10*/  ISETP.GE.AND P2, PT, R0, UR4, PT ;  /* 0x0000000400007c0c */ /* 0x000fe2000bf46270 */
[C---:B-1----:R-:W-:Y:S01]  /*41a20*/  IMAD.WIDE R14, R23.reuse, 0x4, R4 ;  /* 0x00000004170e7825 */ /* 0x042fe200078e0204 */
[----:B------:R-:W-:Y:S01]  /*41a30*/  IADD3 R21, R23, UR26, RZ ;  /* 0x0000001a17157c10 */ /* 0x000fe2000fffe0ff */
[----:B------:R-:W-:Y:S01]  /*41a40*/  ULDC UR4, c[0x0][0x22c] ;  /* 0x00008b0000047ab9 */ /* 0x000fe20000000800 */
[----:B------:R-:W-:Y:S01]  /*41a50*/  ULDC UR6, c[0x0][0x228] ;  /* 0x00008a0000067ab9 */ /* 0x000fe20000000800 */
[----:B------:R-:W-:Y:S01]  /*41a60*/  VIADD R0, R3, 0x29 ;  /* 0x0000002903007836 */ /* 0x000fe20000000000 */
[----:B------:R1:W-:Y:S01]  /*41a70*/  @P3 STG.E desc[UR8][R14.64], R42 ;  /* 0x0000002a0e003986 */ /* 0x0003e2000c101908 */
[----:B----4-:R-:W-:Y:S01]  /*41a80*/  IMAD.WIDE R16, R23, 0x4, R10 ;  /* 0x0000000417107825 */ /* 0x010fe200078e020a */
[----:B------:R-:W-:-:S02]  /*41a90*/  ULDC UR10, c[0x0][0x228] ;  /* 0x00008a00000a7ab9 */ /* 0x000fc40000000800 */
[----:B------:R-:W-:Y:S01]  /*41aa0*/  ISETP.GE.AND P3, PT, R0, UR4, PT ;  /* 0x0000000400007c0c */ /* 0x000fe2000bf66270 */
[----:B--2---:R-:W-:Y:S01]  /*41ab0*/  IMAD.WIDE R18, R21, 0x4, R4 ;  /* 0x0000000415127825 */ /* 0x004fe200078e0204 */
[----:B------:R-:W-:Y:S01]  /*41ac0*/  ULDC UR4, c[0x0][0x228] ;  /* 0x00008a0000047ab9 */ /* 0x000fe20000000800 */
[----:B------:R2:W-:Y:S01]  /*41ad0*/  @P0 STG.E desc[UR8][R16.64], R98 ;  /* 0x0000006210000986 */ /* 0x0005e2000c101908 */
[----:B------:R-:W-:Y:S01]  /*41ae0*/  ISETP.LT.AND P5, PT, R8, UR4, !P5 ;  /* 0x0000000408007c0c */ /* 0x000fe2000efa1270 */
[----:B------:R-:W-:Y:S01]  /*41af0*/  ULDC UR4, c[0x0][0x228] ;  /* 0x00008a0000047ab9 */ /* 0x000fe20000000800 */
[----:B------:R-:W-:Y:S01]  /*41b00*/  VIADD R0, R3, 0x2a ;  /* 0x0000002a03007836 */ /* 0x000fe20000000000 */
[----:B------:R-:W-:Y:S01]  /*41b10*/  @P6 STG.E desc[UR8][R18.64], R103 ;  /* 0x0000006712006986 */ /* 0x000fe2000c101908 */
[----:B------:R-:W-:Y:S01]  /*41b20*/  ISETP.LT.AND P6, PT, R7, UR4, !P4 ;  /* 0x0000000407007c0c */ /* 0x000fe2000e7c1270 */
[----:B------:R-:W-:Y:S01]  /*41b30*/  ULDC UR4, c[0x0][0x22c] ;  /* 0x00008b0000047ab9 */ /* 0x000fe20000000800 */
[C---:B------:R-:W-:Y:S01]  /*41b40*/  IADD3 R23, R21.reuse, UR26, RZ ;  /* 0x0000001a15177c10 */ /* 0x040fe2000fffe0ff */
[----:B---3--:R-:W-:Y:S01]  /*41b50*/  IMAD.WIDE R12, R21, 0x4, R10 ;  /* 0x00000004150c7825 */ /* 0x008fe200078e020a */
[----:B------:R-:W-:Y:S01]  /*41b60*/  ISETP.GE.AND P0, PT, R0, UR4, PT ;  /* 0x0000000400007c0c */ /* 0x000fe2000bf06270 */
[----:B------:R-:W-:Y:S01]  /*41b70*/  ULDC UR4, c[0x0][0x22c] ;  /* 0x00008b0000047ab9 */ /* 0x000fe20000000800 */
[----:B------:R-:W-:Y:S01]  /*41b80*/  ISETP.LT.AND P4, PT, R8, UR6, !P4 ;  /* 0x0000000608007c0c */ /* 0x000fe2000e781270 */
[----:B------:R-:W-:Y:S01]  /*41b90*/  VIADD R0, R3, 0x2b ;  /* 0x0000002b03007836 */ /* 0x000fe20000000000 */
[----:B------:R-:W-:Y:S01]  /*41ba0*/  ULDC UR6, c[0x0][0x228] ;  /* 0x00008a0000067ab9 */ /* 0x000fe20000000800 */
[C---:B-1----:R-:W-:Y:S01]  /*41bb0*/  IMAD.WIDE R14, R23.reuse, 0x4, R4 ;  /* 0x00000004170e7825 */ /* 0x042fe200078e0204 */
[----:B------:R1:W-:Y:S02]  /*41bc0*/  @P5 STG.E desc[UR8][R12.64], R95 ;  /* 0x0000005f0c005986 */ /* 0x0003e4000c101908 */
[----:B------:R-:W-:Y:S01]  /*41bd0*/  ISETP.GE.AND P5, PT, R0, UR4, PT ;  /* 0x0000000400007c0c */ /* 0x000fe2000bfa6270 */
[----:B------:R-:W-:Y:S01]  /*41be0*/  ULDC UR4, c[0x0][0x228] ;  /* 0x00008a0000047ab9 */ /* 0x000fe20000000800 */
[----:B------:R3:W-:Y:S01]  /*41bf0*/  @P6 STG.E desc[UR8][R14.64], R43 ;  /* 0x0000002b0e006986 */ /* 0x0007e2000c101908 */
[----:B--2---:R-:W-:Y:S01]  /*41c00*/  IMAD.WIDE R16, R23, 0x4, R10 ;  /* 0x0000000417107825 */ /* 0x004fe200078e020a */
[----:B------:R-:W-:Y:S01]  /*41c10*/  ISETP.LT.AND P6, PT, R7, UR4, !P2 ;  /* 0x0000000407007c0c */ /* 0x000fe2000d7c1270 */
[----:B------:R-:W-:Y:S01]  /*41c20*/  ULDC UR4, c[0x0][0x228] ;  /* 0x00008a0000047ab9 */ /* 0x000fe20000000800 */
[----:B------:R-:W-:Y:S01]  /*41c30*/  ISETP.LT.AND P2, PT, R8, UR6, !P2 ;  /* 0x0000000608007c0c */ /* 0x000fe2000d741270 */
[----:B------:R-:W-:Y:S01]  /*41c40*/  VIADD R23, R23, UR26 ;  /* 0x0000001a17177c36 */ /* 0x000fe20008000000 */
[----:B------:R2:W-:Y:S01]  /*41c50*/  @P4 STG.E desc[UR8][R16.64], R99 ;  /* 0x0000006310004986 */ /* 0x0005e2000c101908 */
[----:B------:R-:W-:Y:S01]  /*41c60*/  ISETP.LT.AND P4, PT, R7, UR4, !P3 ;  /* 0x0000000407007c0c */ /* 0x000fe2000df81270 */
[----:B------:R-:W-:Y:S01]  /*41c70*/  ULDC UR6, c[0x0][0x228] ;  /* 0x00008a0000067ab9 */ /* 0x000fe20000000800 */
[----:B-1----:R-:W-:Y:S01]  /*41c80*/  IMAD.WIDE R12, R23, 0x4, R4 ;  /* 0x00000004170c7825 */ /* 0x002fe200078e0204 */
[----:B------:R-:W-:Y:S01]  /*41c90*/  IADD3 R0, R3, 0x2c, RZ ;  /* 0x0000002c03007810 */ /* 0x000fe20007ffe0ff */
[----:B------:R-:W-:-:S02]  /*41ca0*/  ULDC UR4, c[0x0][0x22c] ;  /* 0x00008b0000047ab9 */ /* 0x000fc40000000800 */
[C---:B---3--:R-:W-:Y:S01]  /*41cb0*/  IMAD.WIDE R14, R23.reuse, 0x4, R10 ;  /* 0x00000004170e7825 */ /* 0x048fe200078e020a */
[----:B------:R-:W-:Y:S01]  /*41cc0*/  ISETP.LT.AND P3, PT, R8, UR6, !P3 ;  /* 0x0000000608007c0c */ /* 0x000fe2000df61270 */
[----:B------:R1:W-:Y:S02]  /*41cd0*/  @P6 STG.E desc[UR8][R12.64], R156 ;  /* 0x0000009c0c006986 */ /* 0x0003e4000c101908 */
[----:B------:R-:W-:Y:S01]  /*41ce0*/  VIADD R23, R23, UR26 ;  /* 0x0000001a17177c36 */ /* 0x000fe20008000000 */
[----:B------:R-:W-:Y:S01]  /*41cf0*/  ISETP.GE.AND P6, PT, R0, UR4, PT ;  /* 0x0000000400007c0c */ /* 0x000fe2000bfc6270 */
[----:B------:R-:W-:Y:S01]  /*41d00*/  ULDC UR4, c[0x0][0x228] ;  /* 0x00008a0000047ab9 */ /* 0x000fe20000000800 */
[----:B------:R-:W-:Y:S01]  /*41d10*/  VIADD R0, R3, 0x2d ;  /* 0x0000002d03007836 */ /* 0x000fe20000000000 */
[----:B------:R-:W-:Y:S01]  /*41d20*/  ULDC UR6, c[0x0][0x228] ;  /* 0x00008a0000067ab9 */ /* 0x000fe20000000800 */
[----:B--2---:R-:W-:Y:S01]  /*41d30*/  IMAD.WIDE R16, R23, 0x4, R4 ;  /* 0x0000000417107825 */ /* 0x004fe200078e0204 */
[----:B------:R2:W-:Y:S01]  /*41d40*/  @P2 STG.E desc[UR8][R14.64], R104 ;  /* 0x000000680e002986 */ /* 0x0005e2000c101908 */
[----:B------:R-:W-:Y:S01]  /*41d50*/  ISETP.LT.AND P2, PT, R7, UR4, !P0 ;  /* 0x0000000407007c0c */ /* 0x000fe2000c741270 */
[----:B------:R-:W-:Y:S01]  /*41d60*/  ULDC UR4, c[0x0][0x22c] ;  /* 0x00008b0000047ab9 */ /* 0x000fe20000000800 */
[C---:B------:R-:W-:Y:S01]  /*41d70*/  IMAD.WIDE R18, R23.reuse, 0x4, R10 ;  /* 0x0000000417127825 */ /* 0x040fe200078e020a */
[----:B------:R3:W-:Y:S01]  /*41d80*/  @P4 STG.E desc[UR8][R16.64], R44 ;  /* 0x0000002c10004986 */ /* 0x0007e2000c101908 */
[----:B------:R-:W-:-:S02]  /*41d90*/  IADD3 R23, R23, UR26, RZ ;  /* 0x0000001a17177c10 */ /* 0x000fc4000fffe0ff */
[----:B------:R-:W-:Y:S01]  /*41da0*/  ISETP.GE.AND P4, PT, R0, UR4, PT ;  /* 0x0000000400007c0c */ /* 0x000fe2000bf86270 */
[----:B------:R-:W-:Y:S02]  /*41db0*/  ULDC UR4, c[0x0][0x228] ;  /* 0x00008a0000047ab9 */ /* 0x000fe40000000800 */
[----:B------:R-:W-:Y:S01]  /*41dc0*/  ISETP.LT.AND P0, PT, R8, UR4, !P0 ;  /* 0x0000000408007c0c */ /* 0x000fe2000c701270 */
[----:B------:R-:W-:Y:S01]  /*41dd0*/  @P3 STG.E desc[UR8][R18.64], R108 ;  /* 0x0000006c12003986 */ /* 0x000fe2000c101908 */
[----:B-1----:R-:W-:Y:S01]  /*41de0*/  IMAD.WIDE R12, R23, 0x4, R4 ;  /* 0x00000004170c7825 */ /* 0x002fe200078e0204 */
[----:B------:R-:W-:Y:S01]  /*41df0*/  ISETP.LT.AND P3, PT, R7, UR6, !P5 ;  /* 0x0000000607007c0c */ /* 0x000fe2000ef61270 */
[----:B------:R-:W-:Y:S01]  /*41e00*/  ULDC UR4, c[0x0][0x22c] ;  /* 0x00008b0000047ab9 */ /* 0x000fe20000000800 */
[----:B------:R-:W-:Y:S01]  /*41e10*/  ULDC UR6, c[0x0][0x228] ;  /* 0x00008a0000067ab9 */ /* 0x000fe20000000800 */
[----:B------:R-:W-:Y:S01]  /*41e20*/  VIADD R0, R3, 0x2e ;  /* 0x0000002e03007836 */ /* 0x000fe20000000000 */
[----:B------:R1:W-:Y:S01]  /*41e30*/  @P2 STG.E desc[UR8][R12.64], R157 ;  /* 0x0000009d0c002986 */ /* 0x0003e2000c101908 */
[----:B------:R-:W-:-:S02]  /*41e40*/  VIADD R21, R23, UR26 ;  /* 0x0000001a17157c36 */ /* 0x000fc40008000000 */
[----:B--2---:R-:W-:Y:S01]  /*41e50*/  IMAD.WIDE R14, R23, 0x4, R10 ;  /* 0x00000004170e7825 */ /* 0x004fe200078e020a */
[----:B------:R-:W-:Y:S01]  /*41e60*/  ISETP.GE.AND P2, PT, R0, UR4, PT ;  /* 0x0000000400007c0c */ /* 0x000fe2000bf46270 */
[----:B------:R-:W-:Y:S01]  /*41e70*/  ULDC UR4, c[0x0][0x228] ;  /* 0x00008a0000047ab9 */ /* 0x000fe20000000800 */
[----:B------:R-:W-:Y:S01]  /*41e80*/  IADD3 R0, R3, 0x2f, RZ ;  /* 0x0000002f03007810 */ /* 0x000fe20007ffe0ff */
[----:B---3--:R-:W-:Y:S01]  /*41e90*/  IMAD.WIDE R16, R21, 0x4, R4 ;  /* 0x0000000415107825 */ /* 0x008fe200078e0204 */
[----:B------:R-:W-:Y:S01]  /*41ea0*/  ISETP.LT.AND P5, PT, R8, UR4, !P5 ;  /* 0x0000000408007c0c */ /* 0x000fe2000efa1270 */
[----:B------:R-:W-:Y:S01]  /*41eb0*/  ULDC UR4, c[0x0][0x22c] ;  /* 0x00008b0000047ab9 */ /* 0x000fe20000000800 */
[----:B------:R2:W-:Y:S01]  /*41ec0*/  @P0 STG.E desc[UR8][R14.64], R105 ;  /* 0x000000690e000986 */ /* 0x0005e2000c101908 */
[----:B------:R-:W-:Y:S01]  /*41ed0*/  ISETP.GE.AND P0, PT, R0, UR4, PT ;  /* 0x0000000400007c0c */ /* 0x000fe2000bf06270 */
[----:B------:R-:W-:Y:S02]  /*41ee0*/  ULDC UR4, c[0x0][0x228] ;  /* 0x00008a0000047ab9 */ /* 0x000fe40000000800 */
        /* <DEDUP_REMOVED lines=10> */
[----:B------:R-:W-:Y:S02]  /*41f90*/  ULDC UR4, c[0x0][0x22c] ;  /* 0x00008b0000047ab9 */ /* 0x000fe40000000800 */
[----:B------:R-:W-:Y:S01]  /*41fa0*/  VIADD R0, R3, 0x30 ;  /* 0x0000003003007836 */ /* 0x000fe20000000000 */
[C---:B------:R-:W-:Y:S01]  /*41fb0*/  IADD3 R23, R21.reuse, UR26, RZ ;  /* 0x0000001a15177c10 */ /* 0x040fe2000fffe0ff */
[----:B------:R2:W-:Y:S01]  /*41fc0*/  @P3 STG.E desc[UR8][R14.64], R158 ;  /* 0x0000009e0e003986 */ /* 0x0005e2000c101908 */
[----:B---3--:R-:W-:-:S02]  /*41fd0*/  IMAD.WIDE R16, R21, 0x4, R10 ;  /* 0x0000000415107825 */ /* 0x008fc400078e020a */
[----:B------:R-:W-:Y:S01]  /*41fe0*/  ISETP.GE.AND P3, PT, R0, UR4, PT ;  /* 0x0000000400007c0c */ /* 0x000fe2000bf66270 */
[----:B------:R-:W-:Y:S01]  /*41ff0*/  ULDC UR4, c[0x0][0x228] ;  /* 0x00008a0000047ab9 */ /* 0x000fe20000000800 */
[----:B------:R-:W-:Y:S01]  /*42000*/  IMAD.WIDE R18, R23, 0x4, R4 ;  /* 0x0000000417127825 */ /* 0x000fe200078e0204 */
[----:B------:R-:W-:Y:S01]  /*42010*/  ISETP.LT.AND P4, PT, R8, UR4, !P4 ;  /* 0x0000000408007c0c */ /* 0x000fe2000e781270 */
[----:B------:R3:W-:Y:S01]  /*42020*/  @P6 STG.E desc[UR8][R16.64], R106 ;  /* 0x0000006a10006986 */ /* 0x0007e2000c101908 */
[----:B------:R-:W-:-:S03]  /*42030*/  ULDC UR4, c[0x0][0x228] ;  /* 0x00008a0000047ab9 */ /* 0x000fc60000000800 */
[----:B------:R4:W-:Y:S01]  /*42040*/  @P5 STG.E desc[UR8][R18.64], R46 ;  /* 0x0000002e12005986 */ /* 0x0009e2000c101908 */
[----:B------:R-:W-:Y:S01]  /*42050*/  ISETP.LT.AND P5, PT, R7, UR4, !P2 ;  /* 0x0000000407007c0c */ /* 0x000fe2000d7a1270 */
[----:B-1----:R-:W-:Y:S01]  /*42060*/  IMAD.WIDE R12, R23, 0x4, R10 ;  /* 0x00000004170c7825 */ /* 0x002fe200078e020a */
[----:B------:R-:W-:Y:S01]  /*42070*/  ISETP.LT.AND P2, PT, R8, UR6, !P2 ;  /* 0x0000000608007c0c */ /* 0x000fe2000d741270 */
[----:B------:R-:W-:Y:S02]  /*42080*/  ULDC UR4, c[0x0][0x22c] ;  /* 0x00008b0000047ab9 */ /* 0x000fe40000000800 */
[----:B------:R-:W-:Y:S02]  /*42090*/  VIADD R0, R3, 0x31 ;  /* 0x0000003103007836 */ /* 0x000fe40000000000 */
[----:B------:R-:W-:Y:S01]  /*420a0*/  VIADD R21, R23, UR26 ;  /* 0x0000001a17157c36 */ /* 0x000fe20008000000 */
[----:B------:R1:W-:Y:S01]  /*420b0*/  @P4 STG.E desc[UR8][R12.64], R110 ;  /* 0x0000006e0c004986 */ /* 0x0003e2000c101908 */
[----:B------:R-:W-:Y:S01]  /*420c0*/  ISETP.LT.AND P6, PT, R7, UR10, !P0 ;  /* 0x0000000a07007c0c */ /* 0x000fe2000c7c1270 */
[----:B------:R-:W-:Y:S01]  /*420d0*/  ULDC UR6, c[0x0][0x228] ;  /* 0x00008a0000067ab9 */ /* 0x000fe20000000800 */
[C---:B--2---:R-:W-:Y:S01]  /*420e0*/  IMAD.WIDE R14, R21.reuse, 0x4, R4 ;  /* 0x00000004150e7825 */ /* 0x044fe200078e0204 */
[----:B------:R-:W-:Y:S01]  /*420f0*/  ISETP.GE.AND P4, PT, R0, UR4, PT ;  /* 0x0000000400007c0c */ /* 0x000fe2000bf86270 */
[----:B------:R-:W-:Y:S01]  /*42100*/  ULDC UR4, c[0x0][0x22c] ;  /* 0x00008b0000047ab9 */ /* 0x000fe20000000800 */
[----:B------:R-:W-:Y:S01]  /*42110*/  IADD3 R23, R21, UR26, RZ ;  /* 0x0000001a15177c10 */ /* 0x000fe2000fffe0ff */
[----:B------:R-:W-:Y:S01]  /*42120*/  VIADD R0, R3, 0x32 ;  /* 0x0000003203007836 */ /* 0x000fe20000000000 */
[----:B------:R-:W-:Y:S01]  /*42130*/  ISETP.LT.AND P0, PT, R8, UR6, !P0 ;  /* 0x0000000608007c0c */ /* 0x000fe2000c701270 */
[----:B---3--:R-:W-:Y:S01]  /*42140*/  IMAD.WIDE R16, R21, 0x4, R10 ;  /* 0x0000000415107825 */ /* 0x008fe200078e020a */
[----:B------:R2:W-:Y:S01]  /*42150*/  @P5 STG.E desc[UR8][R14.64], R159 ;  /* 0x0000009f0e005986 */ /* 0x0005e2000c101908 */
[----:B------:R-:W-:Y:S01]  /*42160*/  ULDC UR6, c[0x0][0x228] ;  /* 0x00008a0000067ab9 */ /* 0x000fe20000000800 */
[----:B------:R-:W-:Y:S01]  /*42170*/  ISETP.GE.AND P5, PT, R0, UR4, PT ;  /* 0x0000000400007c0c */ /* 0x000fe2000bfa6270 */
[----:B------:R-:W-:Y:S01]  /*42180*/  ULDC UR4, c[0x0][0x228] ;  /* 0x00008a0000047ab9 */ /* 0x000fe20000000800 */
[----:B------:R3:W-:Y:S01]  /*42190*/  @P2 STG.E desc[UR8][R16.64], R107 ;  /* 0x0000006b10002986 */ /* 0x0007e2000c101908 */
[----:B----4-:R-:W-:Y:S01]  /*421a0*/  IMAD.WIDE R18, R23, 0x4, R4 ;  /* 0x0000000417127825 */ /* 0x010fe200078e0204 */
[----:B------:R-:W-:Y:S01]  /*421b0*/  ISETP.LT.AND P2, PT, R7, UR4, !P3 ;  /* 0x0000000407007c0c */ /* 0x000fe2000df41270 */
[----:B------:R-:W-:-:S02]  /*421c0*/  ULDC UR10, c[0x0][0x228] ;  /* 0x00008a00000a7ab9 */ /* 0x000fc40000000800 */
[C---:B-1----:R-:W-:Y:S01]  /*421d0*/  IMAD.WIDE R12, R23.reuse, 0x4, R10 ;  /* 0x00000004170c7825 */ /* 0x042fe200078e020a */
[----:B------:R-:W-:Y:S01]  /*421e0*/  IADD3 R23, R23, UR26, RZ ;  /* 0x0000001a17177c10 */ /* 0x000fe2000fffe0ff */
[----:B------:R1:W-:Y:S02]  /*421f0*/  @P6 STG.E desc[UR8][R18.64], R47 ;  /* 0x0000002f12006986 */ /* 0x0003e4000c101908 */
[----:B------:R-:W-:Y:S01]  /*42200*/  VIADD R0, R3, 0x33 ;  /* 0x0000003303007836 */ /* 0x000fe20000000000 */
[----:B------:R-:W-:Y:S01]  /*42210*/  ISETP.LT.AND P3, PT, R8, UR6, !P3 ;  /* 0x0000000608007c0c */ /* 0x000fe2000df61270 */
[----:B------:R-:W-:Y:S01]  /*42220*/  ULDC UR4, c[0x0][0x22c] ;  /* 0x00008b0000047ab9 */ /* 0x000fe20000000800 */
[----:B------:R-:W-:Y:S01]  /*42230*/  ISETP.LT.AND P6, PT, R7, UR10, !P4 ;  /* 0x0000000a07007c0c */ /* 0x000fe2000e7c1270 */
[----:B------:R4:W-:Y:S01]  /*42240*/  @P0 STG.E desc[UR8][R12.64], R111 ;  /* 0x0000006f0c000986 */ /* 0x0009e2000c101908 */
[----:B------:R-:W-:Y:S01]  /*42250*/  ISETP.GE.AND P0, PT, R0, UR4, PT ;  /* 0x0000000400007c0c */ /* 0x000fe2000bf06270 */
[----:B--2---:R-:W-:Y:S01]  /*42260*/  IMAD.WIDE R14, R23, 0x4, R4 ;  /* 0x00000004170e7825 */ /* 0x004fe200078e0204 */
[----:B------:R-:W-:Y:S01]  /*42270*/  ULDC UR4, c[0x0][0x22c] ;  /* 0x00008b0000047ab9 */ /* 0x000fe20000000800 */
[----:B------:R-:W-:Y:S01]  /*42280*/  ULDC UR6, c[0x0][0x228] ;  /* 0x00008a0000067ab9 */ /* 0x000fe20000000800 */
        /* <DEDUP_REMOVED lines=17> */
[----:B----4-:R-:W-:Y:S01]  /*423a0*/  IMAD.WIDE R12, R21, 0x4, R10 ;  /* 0x00000004150c7825 */ /* 0x010fe200078e020a */
[----:B------:R-:W-:Y:S01]  /*423b0*/  ISETP.LT.AND P5, PT, R8, UR6, !P5 ;  /* 0x0000000608007c0c */ /* 0x000fe2000efa1270 */
[----:B------:R-:W-:Y:S01]  /*423c0*/  ULDC UR4, c[0x0][0x22c] ;  /* 0x00008b0000047ab9 */ /* 0x000fe20000000800 */
[----:B------:R-:W-:Y:S01]  /*423d0*/  ULDC UR6, c[0x0][0x228] ;  /* 0x00008a0000067ab9 */ /* 0x000fe20000000800 */
[----:B------:R-:W-:Y:S02]  /*423e0*/  VIADD R0, R3, 0x36 ;  /* 0x0000003603007836 */ /* 0x000fe40000000000 */
[C---:B--2---:R-:W-:Y:S01]  /*423f0*/  IMAD.WIDE R14, R23.reuse, 0x4, R4 ;  /* 0x00000004170e7825 */ /* 0x044fe200078e0204 */
        /* <DEDUP_REMOVED lines=18> */
[----:B------:R2:W-:Y:S03]  /*42520*/  @P6 STG.E desc[UR8][R12.64], R49 ;  /* 0x000000310c006986 */ /* 0x0005e6000c101908 */
        /* <DEDUP_REMOVED lines=14> */
[----:B------:R-:W-:Y:S01]  /*42610*/  @P2 STG.E desc[UR8][R18.64], R154 ;  /* 0x0000009a12002986 */ /* 0x000fe2000c101908 */
[----:B------:R-:W-:Y:S01]  /*42620*/  VIADD R0, R3, 0x39 ;  /* 0x0000003903007836 */ /* 0x000fe20000000000 */
[----:B------:R-:W-:Y:S01]  /*42630*/  ISETP.LT.AND P2, PT, R7, UR6, !P4 ;  /* 0x0000000607007c0c */ /* 0x000fe2000e741270 */
[C---:B--2---:R-:W-:Y:S01]  /*42640*/  IMAD.WIDE R12, R23.reuse, 0x4, R4 ;  /* 0x00000004170c7825 */ /* 0x044fe200078e0204 */
[----:B------:R-:W-:Y:S01]  /*42650*/  ULDC UR4, c[0x0][0x22c] ;  /* 0x00008b0000047ab9 */ /* 0x000fe20000000800 */
[C---:B------:R-:W-:Y:S01]  /*42660*/  IADD3 R21, R23.reuse, UR26, RZ ;  /* 0x0000001a17157c10 */ /* 0x040fe2000fffe0ff */
[----:B------:R-:W-:Y:S01]  /*42670*/  ULDC UR6, c[0x0][0x228] ;  /* 0x00008a0000067ab9 */ /* 0x000fe20000000800 */
[----:B-1----:R-:W-:Y:S01]  /*42680*/  IMAD.WIDE R14, R23, 0x4, R10 ;  /* 0x00000004170e7825 */ /* 0x002fe200078e020a */
[----:B------:R1:W-:Y:S01]  /*42690*/  @P0 STG.E desc[UR8][R12.64], R50 ;  /* 0x000000320c000986 */ /* 0x0003e2000c101908 */
[----:B------:R-:W-:Y:S01]  /*426a0*/  ISETP.GE.AND P0, PT, R0, UR4, PT ;  /* 0x0000000400007c0c */ /* 0x000fe2000bf06270 */
[----:B------:R-:W-:Y:S01]  /*426b0*/  ULDC UR4, c[0x0][0x228] ;  /* 0x00008a0000047ab9 */ /* 0x000fe20000000800 */
[----:B------:R-:W-:Y:S01]  /*426c0*/  VIADD R0, R3, 0x3a ;  /* 0x0000003a03007836 */ /* 0x000fe20000000000 */
[----:B------:R-:W-:Y:S01]  /*426d0*/  ISETP.LT.AND P4, PT, R8, UR4, !P4 ;  /* 0x0000000408007c0c */ /* 0x000fe2000e781270 */
[----:B---3--:R-:W-:Y:S01]  /*426e0*/  IMAD.WIDE R16, R21, 0x4, R4 ;  /* 0x0000000415107825 */ /* 0x008fe200078e0204 */
[----:B------:R-:W-:Y:S01]  /*426f0*/  ULDC UR4, c[0x0][0x22c] ;  /* 0x00008b0000047ab9 */ /* 0x000fe20000000800 */
        /* <DEDUP_REMOVED lines=24> */
[----:B------:R4:W-:Y:S01]  /*42880*/  @P4 STG.E desc[UR8][R18.64], R172 ;  /* 0x000000ac12004986 */ /* 0x0009e2000c101908 */
[----:B------:R-:W-:Y:S01]  /*42890*/  ISETP.LT.AND P4, PT, R7, UR4, !P0 ;  /* 0x0000000407007c0c */ /* 0x000fe2000c781270 */
[C---:B-1----:R-:W-:Y:S01]  /*428a0*/  IMAD.WIDE R12, R23.reuse, 0x4, R10 ;  /* 0x00000004170c7825 */ /* 0x042fe200078e020a */
[----:B------:R-:W-:Y:S01]  /*428b0*/  IADD3 R21, R23, UR26, RZ ;  /* 0x0000001a17157c10 */ /* 0x000fe2000fffe0ff */
[----:B------:R-:W-:Y:S01]  /*428c0*/  ULDC UR4, c[0x0][0x22c] ;  /* 0x00008b0000047ab9 */ /* 0x000fe20000000800 */
[----:B------:R-:W-:Y:S01]  /*428d0*/  ISETP.LT.AND P0, PT, R8, UR6, !P0 ;  /* 0x0000000608007c0c */ /* 0x000fe2000c701270 */
[----:B------:R-:W-:Y:S01]  /*428e0*/  VIADD R0, R3, 0x3c ;  /* 0x0000003c03007836 */ /* 0x000fe20000000000 */
[----:B------:R1:W-:Y:S01]  /*428f0*/  @P5 STG.E desc[UR8][R12.64], R160 ;  /* 0x000000a00c005986 */ /* 0x0003e2000c101908 */
[----:B--2---:R-:W-:Y:S01]  /*42900*/  IMAD.WIDE R14, R21, 0x4, R4 ;  /* 0x00000004150e7825 */ /* 0x004fe200078e0204 */
[----:B------:R-:W-:Y:S01]  /*42910*/  ISETP.LT.AND P6, PT, R7, UR10, !P3 ;  /* 0x0000000a07007c0c */ /* 0x000fe2000dfc1270 */
[----:B------:R-:W-:Y:S01]  /*42920*/  ULDC UR6, c[0x0][0x228] ;  /* 0x00008a0000067ab9 */ /* 0x000fe20000000800 */
[----:B------:R-:W-:Y:S01]  /*42930*/  ISETP.GE.AND P5, PT, R0, UR4, PT ;  /* 0x0000000400007c0c */ /* 0x000fe2000bfa6270 */
[----:B------:R-:W-:Y:S01]  /*42940*/  VIADD R0, R3, 0x3d ;  /* 0x0000003d03007836 */ /* 0x000fe20000000000 */
[----:B------:R-:W-:Y:S01]  /*42950*/  ULDC UR4, c[0x0][0x22c] ;  /* 0x00008b0000047ab9 */ /* 0x000fe20000000800 */
[C---:B---3--:R-:W-:Y:S01]  /*42960*/  IMAD.WIDE R16, R21.reuse, 0x4, R10 ;  /* 0x0000000415107825 */ /* 0x048fe200078e020a */
[----:B------:R-:W-:Y:S01]  /*42970*/  ISETP.LT.AND P3, PT, R8, UR6, !P3 ;  /* 0x0000000608007c0c */ /* 0x000fe2000df61270 */
[----:B------:R2:W-:Y:S01]  /*42980*/  @P4 STG.E desc[UR8][R14.64], R52 ;  /* 0x000000340e004986 */ /* 0x0005e2000c101908 */
[----:B------:R-:W-:Y:S01]  /*42990*/  ISETP.GE.AND P4, PT, R0, UR4, PT ;  /* 0x0000000400007c0c */ /* 0x000fe2000bf86270 */
[----:B------:R-:W-:Y:S01]  /*429a0*/  VIADD R23, R21, UR26 ;  /* 0x0000001a15177c36 */ /* 0x000fe20008000000 */
[----:B------:R-:W-:Y:S01]  /*429b0*/  ULDC UR4, c[0x0][0x228] ;  /* 0x00008a0000047ab9 */ /* 0x000fe20000000800 */
[----:B------:R3:W-:Y:S01]  /*429c0*/  @P0 STG.E desc[UR8][R16.64], R116 ;  /* 0x0000007410000986 */ /* 0x0007e2000c101908 */
[----:B------:R-:W-:Y:S01]  /*429d0*/  ISETP.LT.AND P0, PT, R7, UR4, !P2 ;  /* 0x0000000407007c0c */ /* 0x000fe2000d701270 */
[----:B----4-:R-:W-:Y:S01]  /*429e0*/  IMAD.WIDE R18, R23, 0x4, R4 ;  /* 0x0000000417127825 */ /* 0x010fe200078e0204 */
[----:B------:R-:W-:Y:S01]  /*429f0*/  ULDC UR6, c[0x0][0x228] ;  /* 0x00008a0000067ab9 */ /* 0x000fe20000000800 */
[----:B------:R-:W-:-:S02]  /*42a00*/  ULDC UR10, c[0x0][0x228] ;  /* 0x00008a00000a7ab9 */ /* 0x000fc40000000800 */
[----:B-1----:R-:W-:Y:S01]  /*42a10*/  IMAD.WIDE R12, R23, 0x4, R10 ;  /* 0x00000004170c7825 */ /* 0x002fe200078e020a */
[----:B------:R1:W-:Y:S01]  /*42a20*/  @P6 STG.E desc[UR8][R18.64], R173 ;  /* 0x000000ad12006986 */ /* 0x0003e2000c101908 */
[----:B------:R-:W-:Y:S01]  /*42a30*/  IADD3 R0, R3, 0x3e, RZ ;  /* 0x0000003e03007810 */ /* 0x000fe20007ffe0ff */
[----:B------:R-:W-:Y:S01]  /*42a40*/  ULDC UR4, c[0x0][0x22c] ;  /* 0x00008b0000047ab9 */ /* 0x000fe20000000800 */
[----:B------:R-:W-:Y:S01]  /*42a50*/  VIADD R23, R23, UR26 ;  /* 0x0000001a17177c36 */ /* 0x000fe20008000000 */
[----:B------:R-:W-:Y:S02]  /*42a60*/  ISETP.LT.AND P2, PT, R8, UR6, !P2 ;  /* 0x0000000608007c0c */ /* 0x000fe4000d741270 */
[----:B------:R-:W-:Y:S01]  /*42a70*/  ISETP.LT.AND P6, PT, R7, UR10, !P5 ;  /* 0x0000000a07007c0c */ /* 0x000fe2000efc1270 */
[----:B------:R4:W-:Y:S01]  /*42a80*/  @P3 STG.E desc[UR8][R12.64], R161 ;  /* 0x000000a10c003986 */ /* 0x0009e2000c101908 */
[----:B--2---:R-:W-:Y:S01]  /*42a90*/  IMAD.WIDE R14, R23, 0x4, R4 ;  /* 0x00000004170e7825 */ /* 0x004fe200078e0204 */
[----:B------:R-:W-:Y:S01]  /*42aa0*/  ISETP.GE.AND P3, PT, R0, UR4, PT ;  /* 0x0000000400007c0c */ /* 0x000fe2000bf66270 */
[----:B------:R-:W-:Y:S01]  /*42ab0*/  ULDC UR4, c[0x0][0x22c] ;  /* 0x00008b0000047ab9 */ /* 0x000fe20000000800 */
[----:B------:R-:W-:Y:S01]  /*42ac0*/  IADD3 R0, R3, 0x3f, RZ ;  /* 0x0000003f03007810 */ /* 0x000fe20007ffe0ff */
[C---:B------:R-:W-:Y:S01]  /*42ad0*/  VIADD R21, R23.reuse, UR26 ;  /* 0x0000001a17157c36 */ /* 0x040fe20008000000 */
[----:B------:R2:W-:Y:S01]  /*42ae0*/  @P0 STG.E desc[UR8][R14.64], R53 ;  /* 0x000000350e000986 */ /* 0x0005e2000c101908 */
[----:B---3--:R-:W-:Y:S01]  /*42af0*/  IMAD.WIDE R16, R23, 0x4, R10 ;  /* 0x0000000417107825 */ /* 0x008fe200078e020a */
[----:B------:R-:W-:Y:S01]  /*42b00*/  ISETP.GE.AND P0, PT, R0, UR4, PT ;  /* 0x0000000400007c0c */ /* 0x000fe2000bf06270 */
[----:B------:R-:W-:Y:S01]  /*42b10*/  ULDC UR4, c[0x0][0x228] ;  /* 0x00008a0000047ab9 */ /* 0x000fe20000000800 */
[----:B------:R-:W-:Y:S01]  /*42b20*/  ULDC UR6, c[0x0][0x228] ;  /* 0x00008a0000067ab9 */ /* 0x000fe20000000800 */
[----:B-1----:R-:W-:Y:S01]  /*42b30*/  IMAD.WIDE R18, R21, 0x4, R4 ;  /* 0x0000000415127825 */ /* 0x002fe200078e0204 */
[C---:B------:R-:W-:Y:S01]  /*42b40*/  ISETP.LT.AND P5, PT, R8.reuse, UR4, !P5 ;  /* 0x0000000408007c0c */ /* 0x040fe2000efa1270 */
[----:B------:R1:W-:Y:S01]  /*42b50*/  @P2 STG.E desc[UR8][R16.64], R117 ;  /* 0x0000007510002986 */ /* 0x0003e2000c101908 */
[----:B------:R-:W-:Y:S01]  /*42b60*/  ULDC UR4, c[0x0][0x228] ;  /* 0x00008a0000047ab9 */ /* 0x000fe20000000800 */
[----:B------:R-:W-:Y:S01]  /*42b70*/  VIADD R0, R3, 0x40 ;  /* 0x0000004003007836 */ /* 0x000fe20000000000 */
[----:B------:R-:W-:Y:S01]  /*42b80*/  ULDC UR10, c[0x0][0x228] ;  /* 0x00008a00000a7ab9 */ /* 0x000fe20000000800 */
        /* <DEDUP_REMOVED lines=18> */
[----:B------:R-:W-:Y:S01]  /*42cb0*/  ISETP.LT.AND P3, PT, R8, UR6, !P3 ;  /* 0x0000000608007c0c */ /* 0x000fe2000df61270 */
[----:B------:R-:W-:Y:S01]  /*42cc0*/  VIADD R23, R23, UR26 ;  /* 0x0000001a17177c36 */ /* 0x000fe20008000000 */
[----:B------:R1:W-:Y:S01]  /*42cd0*/  @P4 STG.E desc[UR8][R16.64], R118 ;  /* 0x0000007610004986 */ /* 0x0003e2000c101908 */
[----:B------:R-:W-:Y:S01]  /*42ce0*/  ISETP.LT.AND P4, PT, R7, UR4, !P0 ;  /* 0x0000000407007c0c */ /* 0x000fe2000c781270 */
[----:B------:R-:W-:Y:S01]  /*42cf0*/  VIADD R0, R3, 0x42 ;  /* 0x0000004203007836 */ /* 0x000fe20000000000 */
[----:B------:R-:W-:Y:S01]  /*42d00*/  ULDC UR6, c[0x0][0x228] ;  /* 0x00008a0000067ab9 */ /* 0x000fe20000000800 */
[----:B--2---:R-:W-:Y:S01]  /*42d10*/  IMAD.WIDE R12, R23, 0x4, R4 ;  /* 0x00000004170c7825 */ /* 0x004fe200078e0204 */
[----:B------:R-:W-:-:S03]  /*42d20*/  ULDC UR4, c[0x0][0x22c] ;  /* 0x00008b0000047ab9 */ /* 0x000fc60000000800 */
        /* <DEDUP_REMOVED lines=20> */
[----:B--2---:R-:W-:Y:S01]  /*42e70*/  IMAD.WIDE R12, R23, 0x4, R4 ;  /* 0x00000004170c7825 */ /* 0x004fe200078e0204 */
        /* <DEDUP_REMOVED lines=10> */
[----:B---3--:R-:W-:Y:S01]  /*42f20*/  IMAD.WIDE R16, R21, 0x4, R4 ;  /* 0x0000000415107825 */ /* 0x008fe200078e0204 */
[----:B------:R-:W-:Y:S01]  /*42f30*/  ULDC UR4, c[0x0][0x22c] ;  /* 0x00008b0000047ab9 */ /* 0x000fe20000000800 */
[----:B------:R1:W-:Y:S01]  /*42f40*/  @P2 STG.E desc[UR8][R14.64], R168 ;  /* 0x000000a80e002986 */ /* 0x0003e2000c101908 */
[----:B------:R-:W-:Y:S01]  /*42f50*/  ISETP.GE.AND P2, PT, R0, UR4, PT ;  /* 0x0000000400007c0c */ /* 0x000fe2000bf46270 */
[----:B------:R-:W-:Y:S02]  /*42f60*/  ULDC UR4, c[0x0][0x228] ;  /* 0x00008a0000047ab9 */ /* 0x000fe40000000800 */
[----:B------:R3:W-:Y:S01]  /*42f70*/  @P0 STG.E desc[UR8][R16.64], R56 ;  /* 0x0000003810000986 */ /* 0x0007e2000c101908 */
[----:B------:R-:W-:Y:S01]  /*42f80*/  ISETP.LT.AND P0, PT, R7, UR4, !P6 ;  /* 0x0000000407007c0c */ /* 0x000fe2000f701270 */
[C---:B--2---:R-:W-:Y:S01]  /*42f90*/  IMAD.WIDE R12, R21.reuse, 0x4, R10 ;  /* 0x00000004150c7825 */ /* 0x044fe200078e020a */
        /* <DEDUP_REMOVED lines=11> */
[----:B---3--:R-:W-:Y:S01]  /*43050*/  IMAD.WIDE R16, R21, 0x4, R10 ;  /* 0x0000000415107825 */ /* 0x008fe200078e020a */
        /* <DEDUP_REMOVED lines=8> */
[----:B--2---:R-:W-:Y:S01]  /*430e0*/  IMAD.WIDE R12, R23, 0x4, R10 ;  /* 0x00000004170c7825 */ /* 0x004fe200078e020a */
[----:B------:R-:W-:Y:S01]  /*430f0*/  ISETP.LT.AND P3, PT, R8, UR6, !P3 ;  /* 0x0000000608007c0c */ /* 0x000fe2000df61270 */
[----:B------:R-:W-:Y:S01]  /*43100*/  ULDC UR4, c[0x0][0x22c] ;  /* 0x00008b0000047ab9 */ /* 0x000fe20000000800 */
[----:B------:R-:W-:Y:S01]  /*43110*/  IADD3 R0, R3, 0x47, RZ ;  /* 0x0000004703007810 */ /* 0x000fe20007ffe0ff */
[----:B------:R-:W-:Y:S01]  /*43120*/  VIADD R21, R23, UR26 ;  /* 0x0000001a17157c36 */ /* 0x000fe20008000000 */
[----:B------:R-:W-:Y:S01]  /*43130*/  ULDC UR6, c[0x0][0x228] ;  /* 0x00008a0000067ab9 */ /* 0x000fe20000000800 */
[----:B------:R2:W-:Y:S01]  /*43140*/  @P4 STG.E desc[UR8][R12.64], R121 ;  /* 0x000000790c004986 */ /* 0x0005e2000c101908 */
[----:B------:R-:W-:Y:S01]  /*43150*/  ISETP.GE.AND P4, PT, R0, UR4, PT ;  /* 0x0000000400007c0c */ /* 0x000fe2000bf86270 */
[----:B-1----:R-:W-:Y:S01]  /*43160*/  IMAD.WIDE R14, R21, 0x4, R4 ;  /* 0x00000004150e7825 */ /* 0x002fe200078e0204 */
[----:B------:R-:W-:Y:S01]  /*43170*/  ISETP.LT.AND P6, PT, R7, UR10, !P2 ;  /* 0x0000000a07007c0c */ /* 0x000fe2000d7c1270 */
[----:B------:R-:W-:Y:S01]  /*43180*/  ULDC UR4, c[0x0][0x22c] ;  /* 0x00008b0000047ab9 */ /* 0x000fe20000000800 */
[----:B------:R-:W-:Y:S01]  /*43190*/  IADD3 R0, R3, 0x48, RZ ;  /* 0x0000004803007810 */ /* 0x000fe20007ffe0ff */
        /* <DEDUP_REMOVED lines=8> */
[C---:B----4-:R-:W-:Y:S01]  /*43220*/  IMAD.WIDE R18, R23.reuse, 0x4, R4 ;  /* 0x0000000417127825 */ /* 0x050fe200078e0204 */
[----:B------:R-:W-:Y:S01]  /*43230*/  ULDC UR6, c[0x0][0x228] ;  /* 0x00008a0000067ab9 */ /* 0x000fe20000000800 */
[----:B------:R-:W-:Y:S01]  /*43240*/  ULDC UR4, c[0x0][0x22c] ;  /* 0x00008b0000047ab9 */ /* 0x000fe20000000800 */
[----:B------:R-:W-:Y:S01]  /*43250*/  ULDC UR10, c[0x0][0x228] ;  /* 0x00008a00000a7ab9 */ /* 0x000fe20000000800 */
[----:B--2---:R-:W-:Y:S01]  /*43260*/  IMAD.WIDE R12, R23, 0x4, R10 ;  /* 0x00000004170c7825 */ /* 0x004fe200078e020a */
[----:B------:R2:W-:Y:S03]  /*43270*/  @P6 STG.E desc[UR8][R18.64], R58 ;  /* 0x0000003a12006986 */ /* 0x0005e6000c101908 */
[----:B------:R-:W-:-:S02]  /*43280*/  VIADD R0, R3, 0x49 ;  /* 0x0000004903007836 */ /* 0x000fc40000000000 */
[----:B------:R-:W-:Y:S01]  /*43290*/  VIADD R23, R23, UR26 ;  /* 0x0000001a17177c36 */ /* 0x000fe20008000000 */
[----:B------:R-:W-:Y:S01]  /*432a0*/  ISETP.LT.AND P0, PT, R8, UR6, !P0 ;  /* 0x0000000608007c0c */ /* 0x000fe2000c701270 */
[----:B------:R4:W-:Y:S01]  /*432b0*/  @P2 STG.E desc[UR8][R12.64], R122 ;  /* 0x0000007a0c002986 */ /* 0x0009e2000c101908 */
[----:B------:R-:W-:Y:S01]  /*432c0*/  ISETP.GE.AND P2, PT, R0, UR4, PT ;  /* 0x0000000400007c0c */ /* 0x000fe2000bf46270 */
[----:B-1----:R-:W-:Y:S01]  /*432d0*/  IMAD.WIDE R14, R23, 0x4, R4 ;  /* 0x00000004170e7825 */ /* 0x002fe200078e0204 */
[----:B------:R-:W-:Y:S01]  /*432e0*/  ISETP.LT.AND P6, PT, R7, UR10, !P4 ;  /* 0x0000000a07007c0c */ /* 0x000fe2000e7c1270 */
[----:B------:R-:W-:Y:S01]  /*432f0*/  ULDC UR4, c[0x0][0x22c] ;  /* 0x00008b0000047ab9 */ /* 0x000fe20000000800 */
[----:B------:R-:W-:Y:S01]  /*43300*/  IADD3 R21, R23, UR26, RZ ;  /* 0x0000001a17157c10 */ /* 0x000fe2000fffe0ff */
[----:B------:R-:W-:Y:S01]  /*43310*/  VIADD R0, R3, 0x4a ;  /* 0x0000004a03007836 */ /* 0x000fe20000000000 */
[----:B------:R1:W-:Y:S01]  /*43320*/  @P3 STG.E desc[UR8][R14.64], R183 ;  /* 0x000000b70e003986 */ /* 0x0003e2000c101908 */
[----:B---3--:R-:W-:Y:S01]  /*43330*/  IMAD.WIDE R16, R23, 0x4, R10 ;  /* 0x0000000417107825 */ /* 0x008fe200078e020a */
[----:B------:R-:W-:Y:S01]  /*43340*/  ULDC UR6, c[0x0][0x228] ;  /* 0x00008a0000067ab9 */ /* 0x000fe20000000800 */
[----:B------:R-:W-:Y:S01]  /*43350*/  ULDC UR10, c[0x0][0x228] ;  /* 0x00008a00000a7ab9 */ /* 0x000fe20000000800 */
[----:B------:R-:W-:Y:S01]  /*43360*/  ISETP.GE.AND P3, PT, R0, UR4, PT ;  /* 0x0000000400007c0c */ /* 0x000fe2000bf66270 */
[----:B------:R-:W-:-:S02]  /*43370*/  ULDC UR4, c[0x0][0x228] ;  /* 0x00008a0000047ab9 */ /* 0x000fc40000000800 */
[C---:B------:R-:W-:Y:S01]  /*43380*/  ISETP.LT.AND P4, PT, R8.reuse, UR4, !P4 ;  /* 0x0000000408007c0c */ /* 0x040fe2000e781270 */
[----:B------:R-:W-:Y:S01]  /*43390*/  ULDC UR4, c[0x0][0x228] ;  /* 0x00008a0000047ab9 */ /* 0x000fe20000000800 */
[----:B--2---:R-:W-:Y:S01]  /*433a0*/  IMAD.WIDE R18, R21, 0x4, R4 ;  /* 0x0000000415127825 */ /* 0x004fe200078e0204 */
[----:B------:R2:W-:Y:S01]  /*433b0*/  @P0 STG.E desc[UR8][R16.64], R171 ;  /* 0x000000ab10000986 */ /* 0x0005e2000c101908 */
[----:B------:R-:W-:Y:S01]  /*433c0*/  ISETP.LT.AND P0, PT, R7, UR4, !P5 ;  /* 0x0000000407007c0c */ /* 0x000fe2000ef01270 */
[----:B------:R-:W-:Y:S01]  /*433d0*/  ULDC UR4, c[0x0][0x22c] ;  /* 0x00008b0000047ab9 */ /* 0x000fe20000000800 */
[----:B------:R-:W-:Y:S01]  /*433e0*/  VIADD R0, R3, 0x4b ;  /* 0x0000004b03007836 */ /* 0x000fe20000000000 */
[C---:B------:R-:W-:Y:S01]  /*433f0*/  IADD3 R23, R21.reuse, UR26, RZ ;  /* 0x0000001a15177c10 */ /* 0x040fe2000fffe0ff */
[----:B------:R-:W-:Y:S01]  /*43400*/  @P6 STG.E desc[UR8][R18.64], R59 ;  /* 0x0000003b12006986 */ /* 0x000fe2000c101908 */
[----:B----4-:R-:W-:Y:S01]  /*43410*/  IMAD.WIDE R12, R21, 0x4, R10 ;  /* 0x00000004150c7825 */ /* 0x010fe200078e020a */
[----:B------:R-:W-:Y:S01]  /*43420*/  ISETP.LT.AND P5, PT, R8, UR6, !P5 ;  /* 0x0000000608007c0c */ /* 0x000fe2000efa1270 */
[----:B------:R-:W-:Y:S01]  /*43430*/  ULDC UR6, c[0x0][0x228] ;  /* 0x00008a0000067ab9 */ /* 0x000fe20000000800 */
[----:B------:R-:W-:Y:S01]  /*43440*/  ISETP.GE.AND P6, PT, R0, UR4, PT ;  /* 0x0000000400007c0c */ /* 0x000fe2000bfc6270 */
        /* <DEDUP_REMOVED lines=61> */
[----:B------:R-:W-:Y:S02]  /*43820*/  VIADD R0, R3, 0x51 ;  /* 0x0000005103007836 */ /* 0x000fe40000000000 */
[----:B--2---:R-:W-:Y:S01]  /*43830*/  IMAD.WIDE R14, R21, 0x4, R4 ;  /* 0x00000004150e7825 */ /* 0x004fe200078e0204 */
[----:B------:R1:W-:Y:S01]  /*43840*/  @P4 STG.E desc[UR8][R12.64], R178 ;  /* 0x000000b20c004986 */ /* 0x0003e2000c101908 */
[----:B------:R-:W-:Y:S01]  /*43850*/  ISETP.LT.AND P4, PT, R7, UR4, !P5 ;  /* 0x0000000407007c0c */ /* 0x000fe2000ef81270 */
[----:B------:R-:W-:Y:S02]  /*43860*/  ULDC UR4, c[0x0][0x22c] ;  /* 0x00008b0000047ab9 */ /* 0x000fe40000000800 */
[----:B------:R2:W-:Y:S01]  /*43870*/  @P3 STG.E desc[UR8][R14.64], R62 ;  /* 0x0000003e0e003986 */ /* 0x0005e2000c101908 */
[----:B------:R-:W-:Y:S01]  /*43880*/  ISETP.GE.AND P3, PT, R0, UR4, PT ;  /* 0x0000000400007c0c */ /* 0x000fe2000bf66270 */
[----:B------:R-:W-:Y:S01]  /*43890*/  ULDC UR4, c[0x0][0x228] ;  /* 0x00008a0000047ab9 */ /* 0x000fe20000000800 */
[C---:B---3--:R-:W-:Y:S01]  /*438a0*/  IMAD.WIDE R16, R21.reuse, 0x4, R10 ;  /* 0x0000000415107825 */ /* 0x048fe200078e020a */
[----:B------:R-:W-:Y:S01]  /*438b0*/  ISETP.LT.AND P5, PT, R8, UR4, !P5 ;  /* 0x0000000408007c0c */ /* 0x000fe2000efa1270 */
[----:B------:R-:W-:Y:S01]  /*438c0*/  ULDC UR4, c[0x0][0x228] ;  /* 0x00008a0000047ab9 */ /* 0x000fe20000000800 */
[----:B------:R-:W-:-:S02]  /*438d0*/  IADD3 R23, R21, UR26, RZ ;  /* 0x0000001a15177c10 */ /* 0x000fc4000fffe0ff */
[----:B------:R3:W-:Y:S01]  /*438e0*/  @P0 STG.E desc[UR8][R16.64], R126 ;  /* 0x0000007e10000986 */ /* 0x0007e2000c101908 */
[----:B------:R-:W-:Y:S01]  /*438f0*/  ISETP.LT.AND P0, PT, R7, UR4, !P2 ;  /* 0x0000000407007c0c */ /* 0x000fe2000d701270 */
[----:B------:R-:W-:Y:S02]  /*43900*/  VIADD R0, R3, 0x52 ;  /* 0x0000005203007836 */ /* 0x000fe40000000000 */
[C---:B------:R-:W-:Y:S01]  /*43910*/  IMAD.WIDE R18, R23.reuse, 0x4, R4 ;  /* 0x0000000417127825 */ /* 0x040fe200078e0204 */
[----:B------:R-:W-:Y:S01]  /*43920*/  ISETP.LT.AND P2, PT, R8, UR6, !P2 ;  /* 0x0000000608007c0c */ /* 0x000fe2000d741270 */
[----:B------:R-:W-:Y:S01]  /*43930*/  ULDC UR4, c[0x0][0x22c] ;  /* 0x00008b0000047ab9 */ /* 0x000fe20000000800 */
[----:B------:R-:W-:Y:S01]  /*43940*/  ULDC UR6, c[0x0][0x228] ;  /* 0x00008a0000067ab9 */ /* 0x000fe20000000800 */
[C---:B-1----:R-:W-:Y:S01]  /*43950*/  IMAD.WIDE R12, R23.reuse, 0x4, R10 ;  /* 0x00000004170c7825 */ /* 0x042fe200078e020a */
[----:B------:R1:W-:Y:S03]  /*43960*/  @P4 STG.E desc[UR8][R18.64], R191 ;  /* 0x000000bf12004986 */ /* 0x0003e6000c101908 */
[----:B------:R-:W-:Y:S01]  /*43970*/  VIADD R21, R23, UR26 ;  /* 0x0000001a17157c36 */ /* 0x000fe20008000000 */
[----:B------:R4:W-:Y:S01]  /*43980*/  @P5 STG.E desc[UR8][R12.64], R179 ;  /* 0x000000b30c005986 */ /* 0x0009e2000c101908 */
[----:B------:R-:W-:Y:S01]  /*43990*/  ISETP.GE.AND P5, PT, R0, UR4, PT ;  /* 0x0000000400007c0c */ /* 0x000fe2000bfa6270 */
[----:B------:R-:W-:Y:S01]  /*439a0*/  VIADD R0, R3, 0x53 ;  /* 0x0000005303007836 */ /* 0x000fe20000000000 */
[----:B------:R-:W-:Y:S01]  /*439b0*/  ISETP.LT.AND P4, PT, R7, UR10, !P6 ;  /* 0x0000000a07007c0c */ /* 0x000fe2000f781270 */
[----:B--2---:R-:W-:Y:S01]  /*439c0*/  IMAD.WIDE R14, R21, 0x4, R4 ;  /* 0x00000004150e7825 */ /* 0x004fe200078e0204 */
[----:B------:R-:W-:Y:S01]  /*439d0*/  ISETP.LT.AND P6, PT, R8, UR6, !P6 ;  /* 0x0000000608007c0c */ /* 0x000fe2000f7c1270 */
[----:B------:R-:W-:-:S02]  /*439e0*/  ULDC UR4, c[0x0][0x22c] ;  /* 0x00008b0000047ab9 */ /* 0x000fc40000000800 */
[C---:B---3--:R-:W-:Y:S01]  /*439f0*/  IMAD.WIDE R16, R21.reuse, 0x4, R10 ;  /* 0x0000000415107825 */ /* 0x048fe200078e020a */
[----:B------:R-:W-:Y:S01]  /*43a00*/  IADD3 R23, R21, UR26, RZ ;  /* 0x0000001a15177c10 */ /* 0x000fe2000fffe0ff */
[----:B------:R2:W-:Y:S01]  /*43a10*/  @P0 STG.E desc[UR8][R14.64], R63 ;  /* 0x0000003f0e000986 */ /* 0x0005e2000c101908 */
[----:B------:R-:W-:Y:S01]  /*43a20*/  ISETP.GE.AND P0, PT, R0, UR4, PT ;  /* 0x0000000400007c0c */ /* 0x000fe2000bf06270 */
[----:B------:R-:W-:Y:S01]  /*43a30*/  ULDC UR4, c[0x0][0x228] ;  /* 0x00008a0000047ab9 */ /* 0x000fe20000000800 */
[----:B------:R-:W-:Y:S01]  /*43a40*/  ULDC UR6, c[0x0][0x228] ;  /* 0x00008a0000067ab9 */ /* 0x000fe20000000800 */
[----:B------:R3:W-:Y:S01]  /*43a50*/  @P2 STG.E desc[UR8][R16.64], R127 ;  /* 0x0000007f10002986 */ /* 0x0007e2000c101908 */
[----:B------:R-:W-:Y:S01]  /*43a60*/  ISETP.LT.AND P2, PT, R7, UR4, !P3 ;  /* 0x0000000407007c0c */ /* 0x000fe2000df41270 */
[----:B-1----:R-:W-:Y:S01]  /*43a70*/  IMAD.WIDE R18, R23, 0x4, R4 ;  /* 0x0000000417127825 */ /* 0x002fe200078e0204 */
[----:B------:R-:W-:Y:S01]  /*43a80*/  ULDC UR4, c[0x0][0x22c] ;  /* 0x00008b0000047ab9 */ /* 0x000fe20000000800 */
[----:B------:R-:W-:-:S02]  /*43a90*/  ULDC UR10, c[0x0][0x228] ;  /* 0x00008a00000a7ab9 */ /* 0x000fc40000000800 */
[C---:B----4-:R-:W-:Y:S01]  /*43aa0*/  IMAD.WIDE R12, R23.reuse, 0x4, R10 ;  /* 0x00000004170c7825 */ /* 0x050fe200078e020a */
[----:B------:R-:W-:-:S03]  /*43ab0*/  IADD3 R23, R23, UR26, RZ ;  /* 0x0000001a17177c10 */ /* 0x000fc6000fffe0ff */
[----:B------:R-:W-:Y:S01]  /*43ac0*/  VIADD R0, R3, 0x54 ;  /* 0x0000005403007836 */ /* 0x000fe20000000000 */
[----:B------:R1:W-:Y:S01]  /*43ad0*/  @P4 STG.E desc[UR8][R18.64], R192 ;  /* 0x000000c012004986 */ /* 0x0003e2000c101908 */
[----:B------:R-:W-:Y:S01]  /*43ae0*/  ISETP.LT.AND P3, PT, R8, UR6, !P3 ;  /* 0x0000000608007c0c */ /* 0x000fe2000df61270 */
[----:B--2---:R-:W-:Y:S01]  /*43af0*/  IMAD.WIDE R14, R23, 0x4, R4 ;  /* 0x00000004170e7825 */ /* 0x004fe200078e0204 */
[----:B------:R-:W-:Y:S01]  /*43b00*/  ISETP.LT.AND P4, PT, R7, UR10, !P5 ;  /* 0x0000000a07007c0c */ /* 0x000fe2000ef81270 */
[----:B------:R2:W-:Y:S01]  /*43b10*/  @P6 STG.E desc[UR8][R12.64], R184 ;  /* 0x000000b80c006986 */ /* 0x0005e2000c101908 */
[----:B------:R-:W-:Y:S01]  /*43b20*/  ISETP.GE.AND P6, PT, R0, UR4, PT ;  /* 0x0000000400007c0c */ /* 0x000fe2000bfc6270 */
[----:B------:R-:W-:Y:S01]  /*43b30*/  VIADD R0, R3, 0x55 ;  /* 0x0000005503007836 */ /* 0x000fe20000000000 */
[----:B------:R-:W-:Y:S01]  /*43b40*/  ULDC UR4, c[0x0][0x22c] ;  /* 0x00008b0000047ab9 */ /* 0x000fe20000000800 */
[----:B------:R4:W-:Y:S01]  /*43b50*/  @P2 STG.E desc[UR8][R14.64], R64 ;  /* 0x000000400e002986 */ /* 0x0009e2000c101908 */
[C---:B---3--:R-:W-:Y:S01]  /*43b60*/  IMAD.WIDE R16, R23.reuse, 0x4, R10 ;  /* 0x0000000417107825 */ /* 0x048fe200078e020a */
[----:B------:R-:W-:Y:S01]  /*43b70*/  ULDC UR6, c[0x0][0x228] ;  /* 0x00008a0000067ab9 */ /* 0x000fe20000000800 */
[----:B------:R-:W-:Y:S01]  /*43b80*/  ISETP.GE.AND P2, PT, R0, UR4, PT ;  /* 0x0000000400007c0c */ /* 0x000fe2000bf46270 */
[----:B------:R-:W-:Y:S01]  /*43b90*/  ULDC UR4, c[0x0][0x228] ;  /* 0x00008a0000047ab9 */ /* 0x000fe20000000800 */
[----:B------:R-:W-:Y:S01]  /*43ba0*/  VIADD R21, R23, UR26 ;  /* 0x0000001a17157c36 */ /* 0x000fe20008000000 */
[----:B------:R-:W-:Y:S01]  /*43bb0*/  ISETP.LT.AND P5, PT, R8, UR4, !P5 ;  /* 0x0000000408007c0c */ /* 0x000fe2000efa1270 */
[----:B------:R-:W-:Y:S01]  /*43bc0*/  ULDC UR4, c[0x0][0x228] ;  /* 0x00008a0000047ab9 */ /* 0x000fe20000000800 */
[----:B------:R3:W-:Y:S01]  /*43bd0*/  @P3 STG.E desc[UR8][R16.64], R128 ;  /* 0x0000008010003986 */ /* 0x0007e2000c101908 */
[----:B-1----:R-:W-:Y:S01]  /*43be0*/  IMAD.WIDE R18, R21, 0x4, R4 ;  /* 0x0000000415127825 */ /* 0x002fe200078e0204 */
[----:B------:R-:W-:Y:S01]  /*43bf0*/  ISETP.LT.AND P3, PT, R7, UR4, !P0 ;  /* 0x0000000407007c0c */ /* 0x000fe2000c761270 */
[----:B------:R-:W-:Y:S01]  /*43c00*/  ULDC UR4, c[0x0][0x22c] ;  /* 0x00008b0000047ab9 */ /* 0x000fe20000000800 */
[----:B------:R-:W-:Y:S01]  /*43c10*/  IADD3 R0, R3, 0x56, RZ ;  /* 0x0000005603007810 */ /* 0x000fe20007ffe0ff */
[C---:B------:R-:W-:Y:S01]  /*43c20*/  VIADD R23, R21.reuse, UR26 ;  /* 0x0000001a15177c36 */ /* 0x040fe20008000000 */
[----:B------:R-:W-:Y:S01]  /*43c30*/  @P4 STG.E desc[UR8][R18.64], R193 ;  /* 0x000000c112004986 */ /* 0x000fe2000c101908 */
[----:B--2---:R-:W-:Y:S01]  /*43c40*/  IMAD.WIDE R12, R21, 0x4, R10 ;  /* 0x00000004150c7825 */ /* 0x004fe200078e020a */
[----:B------:R-:W-:Y:S01]  /*43c50*/  ISETP.GE.AND P4, PT, R0, UR4, PT ;  /* 0x0000000400007c0c */ /* 0x000fe2000bf86270 */
[----:B------:R-:W-:Y:S01]  /*43c60*/  ULDC UR4, c[0x0][0x22c] ;  /* 0x00008b0000047ab9 */ /* 0x000fe20000000800 */
[----:B------:R-:W-:Y:S01]  /*43c70*/  ISETP.LT.AND P0, PT, R8, UR6, !P0 ;  /* 0x0000000608007c0c */ /* 0x000fe2000c701270 */
[----:B------:R-:W-:Y:S01]  /*43c80*/  VIADD R0, R3, 0x57 ;  /* 0x0000005703007836 */ /* 0x000fe20000000000 */
[----:B------:R-:W-:Y:S01]  /*43c90*/  ULDC UR10, c[0x0][0x228] ;  /* 0x00008a00000a7ab9 */ /* 0x000fe20000000800 */
[C---:B----4-:R-:W-:Y:S01]  /*43ca0*/  IMAD.WIDE R14, R23.reuse, 0x4, R4 ;  /* 0x00000004170e7825 */ /* 0x050fe200078e0204 */
[----:B------:R1:W-:Y:S01]  /*43cb0*/  @P5 STG.E desc[UR8][R12.64], R185 ;  /* 0x000000b90c005986 */ /* 0x0003e2000c101908 */
[----:B------:R-:W-:Y:S01]  /*43cc0*/  ULDC UR6, c[0x0][0x228] ;  /* 0x00008a0000067ab9 */ /* 0x000fe20000000800 */
[----:B------:R-:W-:Y:S01]  /*43cd0*/  ISETP.GE.AND P5, PT, R0, UR4, PT ;  /* 0x0000000400007c0c */ /* 0x000fe2000bfa6270 */
[----:B------:R-:W-:Y:S01]  /*43ce0*/  ULDC UR4, c[0x0][0x228] ;  /* 0x00008a0000047ab9 */ /* 0x000fe20000000800 */
[----:B------:R2:W-:Y:S01]  /*43cf0*/  @P3 STG.E desc[UR8][R14.64], R65 ;  /* 0x000000410e003986 */ /* 0x0005e2000c101908 */
[----:B---3--:R-:W-:Y:S01]  /*43d00*/  IMAD.WIDE R16, R23, 0x4, R10 ;  /* 0x0000000417107825 */ /* 0x008fe200078e020a */
        /* <DEDUP_REMOVED lines=9> */
[----:B-1----:R-:W-:Y:S01]  /*43da0*/  IMAD.WIDE R12, R23, 0x4, R4 ;  /* 0x00000004170c7825 */ /* 0x002fe200078e0204 */
[----:B------:R-:W-:Y:S01]  /*43db0*/  ISETP.LT.AND P2, PT, R8, UR6, !P2 ;  /* 0x0000000608007c0c */ /* 0x000fe2000d741270 */
[----:B------:R-:W-:-:S02]  /*43dc0*/  ULDC UR6, c[0x0][0x228] ;  /* 0x00008a0000067ab9 */ /* 0x000fc40000000800 */
[C---:B--2---:R-:W-:Y:S01]  /*43dd0*/  IMAD.WIDE R14, R23.reuse, 0x4, R10 ;  /* 0x00000004170e7825 */ /* 0x044fe200078e020a */
[----:B------:R1:W-:Y:S03]  /*43de0*/  @P3 STG.E desc[UR8][R12.64], R194 ;  /* 0x000000c20c003986 */ /* 0x0003e6000c101908 */
[----:B------:R-:W-:Y:S01]  /*43df0*/  VIADD R23, R23, UR26 ;  /* 0x0000001a17177c36 */ /* 0x000fe20008000000 */
[----:B------:R-:W-:Y:S01]  /*43e00*/  ISETP.GE.AND P3, PT, R0, UR4, PT ;  /* 0x0000000400007c0c */ /* 0x000fe2000bf66270 */
[----:B------:R-:W-:Y:S02]  /*43e10*/  ULDC UR4, c[0x0][0x228] ;  /* 0x00008a0000047ab9 */ /* 0x000fe40000000800 */
[----:B---3--:R-:W-:Y:S01]  /*43e20*/  IMAD.WIDE R16, R23, 0x4, R4 ;  /* 0x0000000417107825 */ /* 0x008fe200078e0204 */
        /* <DEDUP_REMOVED lines=13> */
[C---:B-1----:R-:W-:Y:S01]  /*43f00*/  IMAD.WIDE R12, R23.reuse, 0x4, R4 ;  /* 0x00000004170c7825 */ /* 0x042fe200078e0204 */
[----:B------:R-:W-:Y:S01]  /*43f10*/  ULDC UR4, c[0x0][0x22c] ;  /* 0x00008b0000047ab9 */ /* 0x000fe20000000800 */
[C---:B------:R-:W-:Y:S01]  /*43f20*/  IADD3 R21, R23.reuse, UR26, RZ ;  /* 0x0000001a17157c10 */ /* 0x040fe2000fffe0ff */
[----:B------:R-:W-:Y:S01]  /*43f30*/  ULDC UR6, c[0x0][0x228] ;  /* 0x00008a0000067ab9 */ /* 0x000fe20000000800 */
[----:B--2---:R-:W-:Y:S01]  /*43f40*/  IMAD.WIDE R14, R23, 0x4, R10 ;  /* 0x00000004170e7825 */ /* 0x004fe200078e020a */
        /* <DEDUP_REMOVED lines=16> */
[----:B------:R-:W-:Y:S02]  /*44050*/  ULDC UR4, c[0x0][0x228] ;  /* 0x00008a0000047ab9 */ /* 0x000fe40000000800 */
[----:B--2---:R-:W-:Y:S01]  /*44060*/  IMAD.WIDE R14, R21, 0x4, R4 ;  /* 0x00000004150e7825 */ /* 0x004fe200078e0204 */
[----:B------:R1:W-:Y:S01]  /*44070*/  @P5 STG.E desc[UR8][R12.64], R131 ;  /* 0x000000830c005986 */ /* 0x0003e2000c101908 */
[----:B------:R-:W-:Y:S02]  /*44080*/  IADD3 R0, R3, 0x5c, RZ ;  /* 0x0000005c03007810 */ /* 0x000fe40007ffe0ff */
[----:B------:R-:W-:Y:S01]  /*44090*/  ISETP.LT.AND P5, PT, R7, UR4, !P0 ;  /* 0x0000000407007c0c */ /* 0x000fe2000c7a1270 */
[----:B------:R-:W-:Y:S01]  /*440a0*/  ULDC UR4, c[0x0][0x22c] ;  /* 0x00008b0000047ab9 */ /* 0x000fe20000000800 */
[----:B------:R2:W-:Y:S01]  /*440b0*/  @P2 STG.E desc[UR8][R14.64], R196 ;  /* 0x000000c40e002986 */ /* 0x0005e2000c101908 */
[----:B------:R-:W-:Y:S01]  /*440c0*/  ISETP.GE.AND P2, PT, R0, UR4, PT ;  /* 0x0000000400007c0c */ /* 0x000fe2000bf46270 */
[----:B------:R-:W-:Y:S01]  /*440d0*/  ULDC UR4, c[0x0][0x228] ;  /* 0x00008a0000047ab9 */ /* 0x000fe20000000800 */
[C---:B------:R-:W-:Y:S01]  /*440e0*/  VIADD R23, R21.reuse, UR26 ;  /* 0x0000001a15177c36 */ /* 0x040fe20008000000 */
[----:B------:R-:W-:Y:S01]  /*440f0*/  ISETP.LT.AND P0, PT, R8, UR4, !P0 ;  /* 0x0000000408007c0c */ /* 0x000fe2000c701270 */
[----:B---3--:R-:W-:Y:S01]  /*44100*/  IMAD.WIDE R16, R21, 0x4, R10 ;  /* 0x0000000415107825 */ /* 0x008fe200078e020a */
[----:B------:R-:W-:-:S03]  /*44110*/  ULDC UR4, c[0x0][0x228] ;  /* 0x00008a0000047ab9 */ /* 0x000fc60000000800 */
[----:B------:R-:W-:Y:S01]  /*44120*/  IMAD.WIDE R18, R23, 0x4, R4 ;  /* 0x0000000417127825 */ /* 0x000fe200078e0204 */
[----:B------:R3:W-:Y:S01]  /*44130*/  @P3 STG.E desc[UR8][R16.64], R216 ;  /* 0x000000d810003986 */ /* 0x0007e2000c101908 */
[----:B------:R-:W-:Y:S01]  /*44140*/  ISETP.LT.AND P3, PT, R7, UR4, !P6 ;  /* 0x0000000407007c0c */ /* 0x000fe2000f761270 */
[----:B------:R-:W-:Y:S01]  /*44150*/  ULDC UR4, c[0x0][0x22c] ;  /* 0x00008b0000047ab9 */ /* 0x000fe20000000800 */
[C---:B------:R-:W-:Y:S01]  /*44160*/  IADD3 R21, R23.reuse, UR26, RZ ;  /* 0x0000001a17157c10 */ /* 0x040fe2000fffe0ff */
[----:B------:R4:W-:Y:S01]  /*44170*/  @P5 STG.E desc[UR8][R18.64], R68 ;  /* 0x0000004412005986 */ /* 0x0009e2000c101908 */
[----:B-1----:R-:W-:Y:S01]  /*44180*/  IMAD.WIDE R12, R23, 0x4, R10 ;  /* 0x00000004170c7825 */ /* 0x002fe200078e020a */
[----:B------:R-:W-:Y:S01]  /*44190*/  ISETP.LT.AND P6, PT, R8, UR6, !P6 ;  /* 0x0000000608007c0c */ /* 0x000fe2000f7c1270 */
[----:B------:R-:W-:Y:S01]  /*441a0*/  ULDC UR6, c[0x0][0x228] ;  /* 0x00008a0000067ab9 */ /* 0x000fe20000000800 */
[----:B------:R-:W-:Y:S01]  /*441b0*/  ISETP.LT.AND P5, PT, R7, UR10, !P4 ;  /* 0x0000000a07007c0c */ /* 0x000fe2000e7a1270 */
[----:B------:R-:W-:Y:S01]  /*441c0*/  VIADD R0, R3, 0x5d ;  /* 0x0000005d03007836 */ /* 0x000fe20000000000 */
[----:B------:R1:W-:Y:S01]  /*441d0*/  @P0 STG.E desc[UR8][R12.64], R132 ;  /* 0x000000840c000986 */ /* 0x0003e2000c101908 */
[C---:B------:R-:W-:Y:S01]  /*441e0*/  VIADD R23, R21.reuse, UR26 ;  /* 0x0000001a15177c36 */ /* 0x040fe20008000000 */
[----:B------:R-:W-:Y:S01]  /*441f0*/  ULDC UR10, c[0x0][0x228] ;  /* 0x00008a00000a7ab9 */ /* 0x000fe20000000800 */
[----:B--2---:R-:W-:Y:S01]  /*44200*/  IMAD.WIDE R14, R21, 0x4, R4 ;  /* 0x00000004150e7825 */ /* 0x004fe200078e0204 */
[----:B------:R-:W-:Y:S01]  /*44210*/  ISETP.GE.AND P0, PT, R0, UR4, PT ;  /* 0x0000000400007c0c */ /* 0x000fe2000bf06270 */
[----:B------:R-:W-:-:S02]  /*44220*/  ULDC UR4, c[0x0][0x22c] ;  /* 0x00008b0000047ab9 */ /* 0x000fc40000000800 */
[----:B------:R-:W-:Y:S02]  /*44230*/  VIADD R0, R3, 0x5e ;  /* 0x0000005e03007836 */ /* 0x000fe40000000000 */
[----:B---3--:R-:W-:Y:S01]  /*44240*/  IMAD.WIDE R16, R21, 0x4, R10 ;  /* 0x0000000415107825 */ /* 0x008fe200078e020a */
[----:B------:R-:W-:Y:S01]  /*44250*/  ISETP.LT.AND P4, PT, R8, UR6, !P4 ;  /* 0x0000000608007c0c */ /* 0x000fe2000e781270 */
[----:B------:R2:W-:Y:S02]  /*44260*/  @P3 STG.E desc[UR8][R14.64], R197 ;  /* 0x000000c50e003986 */ /* 0x0005e4000c101908 */
[C---:B----4-:R-:W-:Y:S01]  /*44270*/  IMAD.WIDE R18, R23.reuse, 0x4, R4 ;  /* 0x0000000417127825 */ /* 0x050fe200078e0204 */
[----:B------:R-:W-:Y:S01]  /*44280*/  ISETP.GE.AND P3, PT, R0, UR4, PT ;  /* 0x0000000400007c0c */ /* 0x000fe2000bf66270 */
[----:B------:R3:W-:Y:S01]  /*44290*/  @P6 STG.E desc[UR8][R16.64], R217 ;  /* 0x000000d910006986 */ /* 0x0007e2000c101908 */
[----:B------:R-:W-:Y:S01]  /*442a0*/  ULDC UR4, c[0x0][0x228] ;  /* 0x00008a0000047ab9 */ /* 0x000fe20000000800 */
[----:B-1----:R-:W-:Y:S01]  /*442b0*/  IMAD.WIDE R12, R23, 0x4, R10 ;  /* 0x00000004170c7825 */ /* 0x002fe200078e020a */
[----:B------:R-:W-:Y:S01]  /*442c0*/  ULDC UR6, c[0x0][0x228] ;  /* 0x00008a0000067ab9 */ /* 0x000fe20000000800 */
[----:B------:R1:W-:Y:S01]  /*442d0*/  @P5 STG.E desc[UR8][R18.64], R69 ;  /* 0x0000004512005986 */ /* 0x0003e2000c101908 */
[----:B------:R-:W-:Y:S01]  /*442e0*/  ISETP.LT.AND P5, PT, R7, UR4, !P2 ;  /* 0x0000000407007c0c */ /* 0x000fe2000d7a1270 */
[----:B------:R-:W-:Y:S01]  /*442f0*/  VIADD R23, R23, UR26 ;  /* 0x0000001a17177c36 */ /* 0x000fe20008000000 */
[----:B------:R-:W-:Y:S01]  /*44300*/  IADD3 R0, R3, 0x5f, RZ ;  /* 0x0000005f03007810 */ /* 0x000fe20007ffe0ff */
[----:B------:R-:W-:Y:S01]  /*44310*/  ULDC UR4, c[0x0][0x22c] ;  /* 0x00008b0000047ab9 */ /* 0x000fe20000000800 */
[----:B------:R-:W-:Y:S01]  /*44320*/  ISETP.LT.AND P2, PT, R8, UR6, !P2 ;  /* 0x0000000608007c0c */ /* 0x000fe2000d741270 */
[----:B------:R4:W-:Y:S01]  /*44330*/  @P4 STG.E desc[UR8][R12.64], R133 ;  /* 0x000000850c004986 */ /* 0x0009e2000c101908 */
[----:B--2---:R-:W-:Y:S01]  /*44340*/  IMAD.WIDE R14, R23, 0x4, R4 ;  /* 0x00000004170e7825 */ /* 0x004fe200078e0204 */
[----:B------:R-:W-:Y:S01]  /*44350*/  ISETP.GE.AND P4, PT, R0, UR4, PT ;  /* 0x0000000400007c0c */ /* 0x000fe2000bf86270 */
[----:B------:R-:W-:Y:S01]  /*44360*/  ULDC UR4, c[0x0][0x22c] ;  /* 0x00008b0000047ab9 */ /* 0x000fe20000000800 */
[----:B------:R-:W-:-:S02]  /*44370*/  IADD3 R0, R3, 0x60, RZ ;  /* 0x0000006003007810 */ /* 0x000fc40007ffe0ff */
[----:B------:R-:W-:Y:S01]  /*44380*/  ISETP.LT.AND P6, PT, R7, UR10, !P0 ;  /* 0x0000000a07007c0c */ /* 0x000fe2000c7c1270 */
[C---:B---3--:R-:W-:Y:S01]  /*44390*/  IMAD.WIDE R16, R23.reuse, 0x4, R10 ;  /* 0x0000000417107825 */ /* 0x048fe200078e020a */
[----:B------:R2:W-:Y:S01]  /*443a0*/  @P5 STG.E desc[UR8][R14.64], R198 ;  /* 0x000000c60e005986 */ /* 0x0005e2000c101908 */
[----:B------:R-:W-:Y:S01]  /*443b0*/  ISETP.GE.AND P5, PT, R0, UR4, PT ;  /* 0x0000000400007c0c */ /* 0x000fe2000bfa6270 */
[----:B------:R-:W-:Y:S01]  /*443c0*/  ULDC UR4, c[0x0][0x228] ;  /* 0x00008a0000047ab9 */ /* 0x000fe20000000800 */
[----:B------:R-:W-:Y:S01]  /*443d0*/  VIADD R21, R23, UR26 ;  /* 0x0000001a17157c36 */ /* 0x000fe20008000000 */
[C---:B------:R-:W-:Y:S01]  /*443e0*/  ISETP.LT.AND P0, PT, R8.reuse, UR4, !P0 ;  /* 0x0000000408007c0c */ /* 0x040fe2000c701270 */
[----:B------:R-:W-:Y:S01]  /*443f0*/  ULDC UR4, c[0x0][0x228] ;  /* 0x00008a0000047ab9 */ /* 0x000fe20000000800 */
[----:B------:R3:W-:Y:S01]  /*44400*/  @P2 STG.E desc[UR8][R16.64], R218 ;  /* 0x000000da10002986 */ /* 0x0007e2000c101908 */
[----:B-1----:R-:W-:Y:S01]  /*44410*/  IMAD.WIDE R18, R21, 0x4, R4 ;  /* 0x0000000415127825 */ /* 0x002fe200078e0204 */
[----:B------:R-:W-:Y:S01]  /*44420*/  ISETP.LT.AND P2, PT, R7, UR4, !P3 ;  /* 0x0000000407007c0c */ /* 0x000fe2000df41270 */
[----:B------:R-:W-:Y:S01]  /*44430*/  ULDC UR6, c[0x0][0x228] ;  /* 0x00008a0000067ab9 */ /* 0x000fe20000000800 */
[----:B------:R-:W-:Y:S01]  /*44440*/  ULDC UR4, c[0x0][0x22c] ;  /* 0x00008b0000047ab9 */ /* 0x000fe20000000800 */
[----:B------:R-:W-:Y:S01]  /*44450*/  VIADD R0, R3, 0x61 ;  /* 0x0000006103007836 */ /* 0x000fe20000000000 */
[----:B------:R-:W-:Y:S01]  /*44460*/  @P6 STG.E desc[UR8][R18.64], R70 ;  /* 0x0000004612006986 */ /* 0x000fe2000c101908 */
        /* <DEDUP_REMOVED lines=21> */
[----:B-1----:R-:W-:Y:S01]  /*445c0*/  IMAD.WIDE R12, R23, 0x4, R4 ;  /* 0x00000004170c7825 */ /* 0x002fe200078e0204 */
[----:B------:R-:W-:Y:S01]  /*445d0*/  ULDC UR4, c[0x0][0x22c] ;  /* 0x00008b0000047ab9 */ /* 0x000fe20000000800 */
[----:B------:R-:W-:-:S02]  /*445e0*/  ULDC UR10, c[0x0][0x228] ;  /* 0x00008a00000a7ab9 */ /* 0x000fc40000000800 */
[C---:B--2---:R-:W-:Y:S01]  /*445f0*/  IMAD.WIDE R14, R23.reuse, 0x4, R10 ;  /* 0x00000004170e7825 */ /* 0x044fe200078e020a */
[----:B------:R-:W-:Y:S01]  /*44600*/  IADD3 R23, R23, UR26, RZ ;  /* 0x0000001a17177c10 */ /* 0x000fe2000fffe0ff */
[----:B------:R1:W-:Y:S01]  /*44610*/  @P2 STG.E desc[UR8][R12.64], R71 ;  /* 0x000000470c002986 */ /* 0x0003e2000c101908 */
[----:B------:R-:W-:Y:S01]  /*44620*/  ISETP.LT.AND P5, PT, R8, UR6, !P5 ;  /* 0x0000000608007c0c */ /* 0x000fe2000efa1270 */
[----:B------:R-:W-:Y:S01]  /*44630*/  ULDC UR6, c[0x0][0x228] ;  /* 0x00008a0000067ab9 */ /* 0x000fe20000000800 */
[----:B------:R-:W-:Y:S01]  /*44640*/  ISETP.GE.AND P2, PT, R0, UR4, PT ;  /* 0x0000000400007c0c */ /* 0x000fe2000bf46270 */
[----:B---3--:R-:W-:Y:S01]  /*44650*/  IMAD.WIDE R16, R23, 0x4, R4 ;  /* 0x0000000417107825 */ /* 0x008fe200078e0204 */
        /* <DEDUP_REMOVED lines=13> */
[----:B-1----:R-:W-:Y:S01]  /*44730*/  IMAD.WIDE R12, R23, 0x4, R4 ;  /* 0x00000004170c7825 */ /* 0x002fe200078e0204 */
[----:B------:R-:W-:Y:S01]  /*44740*/  IADD3 R0, R3, 0x65, RZ ;  /* 0x0000006503007810 */ /* 0x000fe20007ffe0ff */
[----:B------:R-:W-:Y:S01]  /*44750*/  ULDC UR4, c[0x0][0x22c] ;  /* 0x00008b0000047ab9 */ /* 0x000fe20000000800 */
[----:B------:R-:W-:Y:S01]  /*44760*/  ULDC UR6, c[0x0][0x228] ;  /* 0x00008a0000067ab9 */ /* 0x000fe20000000800 */
[C---:B------:R-:W-:Y:S01]  /*44770*/  VIADD R21, R23.reuse, UR26 ;  /* 0x0000001a17157c36 */ /* 0x040fe20008000000 */
[----:B------:R1:W-:Y:S01]  /*44780*/  @P4 STG.E desc[UR8][R12.64], R72 ;  /* 0x000000480c004986 */ /* 0x0003e2000c101908 */
[----:B------:R-:W-:Y:S01]  /*44790*/  ISETP.GE.AND P4, PT, R0, UR4, PT ;  /* 0x0000000400007c0c */ /* 0x000fe2000bf86270 */
[----:B--2---:R-:W-:Y:S01]  /*447a0*/  IMAD.WIDE R14, R23, 0x4, R10 ;  /* 0x00000004170e7825 */ /* 0x004fe200078e020a */
        /* <DEDUP_REMOVED lines=10> */
[C---:B-1----:R-:W-:Y:S01]  /*44850*/  IMAD.WIDE R12, R21.reuse, 0x4, R10 ;  /* 0x00000004150c7825 */ /* 0x042fe200078e020a */
[----:B------:R-:W-:Y:S01]  /*44860*/  ULDC UR4, c[0x0][0x228] ;  /* 0x00008a0000047ab9 */ /* 0x000fe20000000800 */
[----:B------:R-:W-:-:S02]  /*44870*/  IADD3 R21, R21, UR26, RZ ;  /* 0x0000001a15157c10 */ /* 0x000fc4000fffe0ff */
[----:B------:R-:W-:Y:S01]  /*44880*/  ISETP.LT.AND P2, PT, R8, UR4, !P2 ;  /* 0x0000000408007c0c */ /* 0x000fe2000d741270 */
[----:B------:R-:W-:Y:S01]  /*44890*/  ULDC UR4, c[0x0][0x228] ;  /* 0x00008a0000047ab9 */ /* 0x000fe20000000800 */
[----:B------:R1:W-:Y:S01]  /*448a0*/  @P0 STG.E desc[UR8][R12.64], R221 ;  /* 0x000000dd0c000986 */ /* 0x0003e2000c101908 */
[----:B------:R-:W-:Y:S01]  /*448b0*/  ISETP.LT.AND P0, PT, R7, UR4, !P3 ;  /* 0x0000000407007c0c */ /* 0x000fe2000df01270 */
[----:B--2---:R-:W-:Y:S01]  /*448c0*/  IMAD.WIDE R14, R21, 0x4, R4 ;  /* 0x00000004150e7825 */ /* 0x004fe200078e0204 */
        /* <DEDUP_REMOVED lines=13> */
[C---:B------:R-:W-:Y:S01]  /*449a0*/  VIADD R21, R23.reuse, UR26 ;  /* 0x0000001a17157c36 */ /* 0x040fe20008000000 */
[----:B------:R-:W-:Y:S01]  /*449b0*/  ISETP.LT.AND P4, PT, R8, UR6, !P4 ;  /* 0x0000000608007c0c */ /* 0x000fe2000e781270 */
[----:B-1----:R-:W-:Y:S01]  /*449c0*/  IMAD.WIDE R12, R23, 0x4, R10 ;  /* 0x00000004170c7825 */ /* 0x002fe200078e020a */
[----:B------:R-:W-:Y:S01]  /*449d0*/  ISETP.LT.AND P2, PT, R7, UR10, !P6 ;  /* 0x0000000a07007c0c */ /* 0x000fe2000f741270 */
[----:B------:R-:W-:Y:S01]  /*449e0*/  ULDC UR4, c[0x0][0x22c] ;  /* 0x00008b0000047ab9 */ /* 0x000fe20000000800 */
[----:B------:R-:W-:Y:S01]  /*449f0*/  IADD3 R0, R3, 0x68, RZ ;  /* 0x0000006803007810 */ /* 0x000fe20007ffe0ff */
[C---:B------:R-:W-:Y:S01]  /*44a00*/  VIADD R23, R21.reuse, UR26 ;  /* 0x0000001a15177c36 */ /* 0x040fe20008000000 */
[----:B------:R1:W-:Y:S01]  /*44a10*/  @P3 STG.E desc[UR8][R12.64], R222 ;  /* 0x000000de0c003986 */ /* 0x0003e2000c101908 */
[----:B--2---:R-:W-:Y:S01]  /*44a20*/  IMAD.WIDE R14, R21, 0x4, R4 ;  /* 0x00000004150e7825 */ /* 0x004fe200078e0204 */
[----:B------:R-:W-:Y:S01]  /*44a30*/  ISETP.GE.AND P3, PT, R0, UR4, PT ;  /* 0x0000000400007c0c */ /* 0x000fe2000bf66270 */
[----:B------:R-:W-:Y:S01]  /*44a40*/  ULDC UR6, c[0x0][0x228] ;  /* 0x00008a0000067ab9 */ /* 0x000fe20000000800 */
[----:B------:R-:W-:Y:S01]  /*44a50*/  IADD3 R0, R3, 0x69, RZ ;  /* 0x0000006903007810 */ /* 0x000fe20007ffe0ff */
[----:B---3--:R-:W-:Y:S01]  /*44a60*/  IMAD.WIDE R16, R21, 0x4, R10 ;  /* 0x0000000415107825 */ /* 0x008fe200078e020a */
[----:B------:R-:W-:Y:S01]  /*44a70*/  ISETP.LT.AND P6, PT, R8, UR6, !P6 ;  /* 0x0000000608007c0c */ /* 0x000fe2000f7c1270 */
[----:B------:R-:W-:Y:S01]  /*44a80*/  ULDC UR4, c[0x0][0x22c] ;  /* 0x00008b0000047ab9 */ /* 0x000fe20000000800 */
[----:B------:R-:W-:Y:S01]  /*44a90*/  ULDC UR10, c[0x0][0x228] ;  /* 0x00008a00000a7ab9 */ /* 0x000fe20000000800 */
[C---:B----4-:R-:W-:Y:S01]  /*44aa0*/  IMAD.WIDE R18, R23.reuse, 0x4, R4 ;  /* 0x0000000417127825 */ /* 0x050fe200078e0204 */
[----:B------:R2:W-:Y:S01]  /*44ab0*/  @P0 STG.E desc[UR8][R14.64], R74 ;  /* 0x0000004a0e000986 */ /* 0x0005e2000c101908 */
[----:B------:R-:W-:Y:S01]  /*44ac0*/  ISETP.GE.AND P0, PT, R0, UR4, PT ;  /* 0x0000000400007c0c */ /* 0x000fe2000bf06270 */
[----:B------:R-:W-:Y:S01]  /*44ad0*/  ULDC UR4, c[0x0][0x228] ;  /* 0x00008a0000047ab9 */ /* 0x000fe20000000800 */
[----:B-1----:R-:W-:Y:S01]  /*44ae0*/  IMAD.WIDE R12, R23, 0x4, R10 ;  /* 0x00000004170c7825 */ /* 0x002fe200078e020a */
[----:B------:R1:W-:Y:S01]  /*44af0*/  @P4 STG.E desc[UR8][R16.64], R138 ;  /* 0x0000008a10004986 */ /* 0x0003e2000c101908 */
[----:B------:R-:W-:-:S03]  /*44b00*/  ULDC UR6, c[0x0][0x228] ;  /* 0x00008a0000067ab9 */ /* 0x000fc60000000800 */
[----:B------:R3:W-:Y:S01]  /*44b10*/  @P2 STG.E desc[UR8][R18.64], R203 ;  /* 0x000000cb12002986 */ /* 0x0007e2000c101908 */
[----:B------:R-:W-:Y:S01]  /*44b20*/  ISETP.LT.AND P2, PT, R7, UR4, !P5 ;  /* 0x0000000407007c0c */ /* 0x000fe2000ef41270 */
[----:B------:R-:W-:Y:S01]  /*44b30*/  VIADD R0, R3, 0x6a ;  /* 0x0000006a03007836 */ /* 0x000fe20000000000 */
[----:B------:R-:W-:Y:S01]  /*44b40*/  ISETP.LT.AND P5, PT, R8, UR6, !P5 ;  /* 0x0000000608007c0c */ /* 0x000fe2000efa1270 */
[----:B------:R-:W-:Y:S01]  /*44b50*/  VIADD R23, R23, UR26 ;  /* 0x0000001a17177c36 */ /* 0x000fe20008000000 */
[----:B------:R-:W-:Y:S01]  /*44b60*/  ULDC UR4, c[0x0][0x22c] ;  /* 0x00008b0000047ab9 */ /* 0x000fe20000000800 */
[----:B------:R-:W-:Y:S01]  /*44b70*/  ISETP.LT.AND P4, PT, R7, UR10, !P3 ;  /* 0x0000000a07007c0c */ /* 0x000fe2000df81270 */
[----:B------:R4:W-:Y:S01]  /*44b80*/  @P6 STG.E desc[UR8][R12.64], R223 ;  /* 0x000000df0c006986 */ /* 0x0009e2000c101908 */
[----:B------:R-:W-:Y:S01]  /*44b90*/  ISETP.GE.AND P6, PT, R0, UR4, PT ;  /* 0x0000000400007c0c */ /* 0x000fe2000bfc6270 */
[C---:B--2---:R-:W-:Y:S01]  /*44ba0*/  IMAD.WIDE R14, R23.reuse, 0x4, R4 ;  /* 0x00000004170e7825 */ /* 0x044fe200078e0204 */
[----:B------:R-:W-:Y:S01]  /*44bb0*/  IADD3 R21, R23, UR26, RZ ;  /* 0x0000001a17157c10 */ /* 0x000fe2000fffe0ff */
[----:B------:R-:W-:Y:S01]  /*44bc0*/  ULDC UR4, c[0x0][0x22c] ;  /* 0x00008b0000047ab9 */ /* 0x000fe20000000800 */
[----:B------:R-:W-:Y:S01]  /*44bd0*/  ULDC UR6, c[0x0][0x228] ;  /* 0x00008a0000067ab9 */ /* 0x000fe20000000800 */
[----:B------:R-:W-:Y:S01]  /*44be0*/  VIADD R0, R3, 0x6b ;  /* 0x0000006b03007836 */ /* 0x000fe20000000000 */
[----:B------:R2:W-:Y:S01]  /*44bf0*/  @P2 STG.E desc[UR8][R14.64], R75 ;  /* 0x0000004b0e002986 */ /* 0x0005e2000c101908 */
[----:B-1----:R-:W-:Y:S01]  /*44c00*/  IMAD.WIDE R16, R23, 0x4, R10 ;  /* 0x0000000417107825 */ /* 0x002fe200078e020a */
[----:B------:R-:W-:-:S02]  /*44c10*/  ULDC UR10, c[0x0][0x228] ;  /* 0x00008a00000a7ab9 */ /* 0x000fc40000000800 */
[----:B------:R-:W-:Y:S01]  /*44c20*/  ISETP.GE.AND P2, PT, R0, UR4, PT ;  /* 0x0000000400007c0c */ /* 0x000fe2000bf46270 */
[----:B---3--:R-:W-:Y:S01]  /*44c30*/  IMAD.WIDE R18, R21, 0x4, R4 ;  /* 0x0000000415127825 */ /* 0x008fe200078e0204 */
        /* <DEDUP_REMOVED lines=9> */
[----:B----4-:R-:W-:Y:S01]  /*44cd0*/  IMAD.WIDE R12, R21, 0x4, R10 ;  /* 0x00000004150c7825 */ /* 0x010fe200078e020a */
[----:B------:R-:W-:Y:S01]  /*44ce0*/  ISETP.GE.AND P5, PT, R0, UR4, PT ;  /* 0x0000000400007c0c */ /* 0x000fe2000bfa6270 */
[----:B------:R-:W-:Y:S01]  /*44cf0*/  ULDC UR4, c[0x0][0x22c] ;  /* 0x00008b0000047ab9 */ /* 0x000fe20000000800 */
[----:B------:R-:W-:Y:S01]  /*44d00*/  ISETP.LT.AND P0, PT, R8, UR6, !P0 ;  /* 0x0000000608007c0c */ /* 0x000fe2000c701270 */
[----:B------:R-:W-:Y:S01]  /*44d10*/  VIADD R0, R3, 0x6d ;  /* 0x0000006d03007836 */ /* 0x000fe20000000000 */
[----:B------:R-:W-:Y:S01]  /*44d20*/  ULDC UR6, c[0x0][0x228] ;  /* 0x00008a0000067ab9 */ /* 0x000fe20000000800 */
        /* <DEDUP_REMOVED lines=12> */
[----:B------:R-:W-:Y:S01]  /*44df0*/  ULDC UR6, c[0x0][0x228] ;  /* 0x00008a0000067ab9 */ /* 0x000fe20000000800 */
[----:B--2---:R-:W-:Y:S01]  /*44e00*/  IMAD.WIDE R12, R23, 0x4, R4 ;  /* 0x00000004170c7825 */ /* 0x004fe200078e0204 */
        /* <DEDUP_REMOVED lines=10> */
[----:B-1----:R-:W-:Y:S01]  /*44eb0*/  IMAD.WIDE R16, R23, 0x4, R4 ;  /* 0x0000000417107825 */ /* 0x002fe200078e0204 */
        /* <DEDUP_REMOVED lines=10> */
[----:B--2---:R-:W-:Y:S01]  /*44f60*/  IMAD.WIDE R12, R23, 0x4, R4 ;  /* 0x00000004170c7825 */ /* 0x004fe200078e0204 */
[----:B------:R-:W-:Y:S01]  /*44f70*/  ISETP.LT.AND P2, PT, R7, UR6, !P3 ;  /* 0x0000000607007c0c */ /* 0x000fe2000df41270 */
[----:B------:R-:W-:Y:S01]  /*44f80*/  ULDC UR4, c[0x0][0x22c] ;  /* 0x00008b0000047ab9 */ /* 0x000fe20000000800 */
[----:B------:R-:W-:Y:S01]  /*44f90*/  ULDC UR6, c[0x0][0x228] ;  /* 0x00008a0000067ab9 */ /* 0x000fe20000000800 */
[----:B------:R-:W-:Y:S01]  /*44fa0*/  VIADD R0, R3, 0x70 ;  /* 0x0000007003007836 */ /* 0x000fe20000000000 */
[----:B------:R2:W-:Y:S01]  /*44fb0*/  @P6 STG.E desc[UR8][R12.64], R206 ;  /* 0x000000ce0c006986 */ /* 0x0005e2000c101908 */
[----:B------:R-:W-:-:S02]  /*44fc0*/  VIADD R21, R23, UR26 ;  /* 0x0000001a17157c36 */ /* 0x000fc40008000000 */
[----:B-1----:R-:W-:Y:S01]  /*44fd0*/  IMAD.WIDE R14, R23, 0x4, R10 ;  /* 0x00000004170e7825 */ /* 0x002fe200078e020a */
        /* <DEDUP_REMOVED lines=11> */
[----:B--2---:R-:W-:Y:S01]  /*45090*/  IMAD.WIDE R12, R21, 0x4, R10 ;  /* 0x00000004150c7825 */ /* 0x004fe200078e020a */
[----:B------:R-:W-:-:S03]  /*450a0*/  ULDC UR4, c[0x0][0x228] ;  /* 0x00008a0000047ab9 */ /* 0x000fc60000000800 */
[----:B------:R-:W-:Y:S01]  /*450b0*/  VIADD R21, R21, UR26 ;  /* 0x0000001a15157c36 */ /* 0x000fe20008000000 */
[----:B------:R-:W-:Y:S01]  /*450c0*/  ISETP.LT.AND P4, PT, R8, UR4, !P4 ;  /* 0x0000000408007c0c */ /* 0x000fe2000e781270 */
[----:B------:R-:W-:Y:S01]  /*450d0*/  ULDC UR4, c[0x0][0x228] ;  /* 0x00008a0000047ab9 */ /* 0x000fe20000000800 */
[----:B------:R2:W-:Y:S01]  /*450e0*/  @P3 STG.E desc[UR8][R12.64], R142 ;  /* 0x0000008e0c003986 */ /* 0x0005e2000c101908 */
[----:B-1----:R-:W-:Y:S01]  /*450f0*/  IMAD.WIDE R14, R21, 0x4, R4 ;  /* 0x00000004150e7825 */ /* 0x002fe200078e0204 */
        /* <DEDUP_REMOVED lines=8> */
[C---:B------:R-:W-:Y:S01]  /*45180*/  IMAD.WIDE R18, R23.reuse, 0x4, R4 ;  /* 0x0000000417127825 */ /* 0x040fe200078e0204 */
[C---:B------:R-:W-:Y:S01]  /*45190*/  ISETP.LT.AND P0, PT, R8.reuse, UR4, !P0 ;  /* 0x0000000408007c0c */ /* 0x040fe2000c701270 */
[----:B------:R3:W-:Y:S01]  /*451a0*/  @P4 STG.E desc[UR8][R16.64], R227 ;  /* 0x000000e310004986 */ /* 0x0007e2000c101908 */
[----:B------:R-:W-:Y:S01]  /*451b0*/  ULDC UR4, c[0x0][0x228] ;  /* 0x00008a0000047ab9 */ /* 0x000fe20000000800 */
[----:B------:R-:W-:Y:S02]  /*451c0*/  VIADD R21, R23, UR26 ;  /* 0x0000001a17157c36 */ /* 0x000fe40008000000 */
[----:B------:R4:W-:Y:S01]  /*451d0*/  @P3 STG.E desc[UR8][R18.64], R79 ;  /* 0x0000004f12003986 */ /* 0x0009e2000c101908 */
[----:B------:R-:W-:Y:S01]  /*451e0*/  ISETP.LT.AND P3, PT, R7, UR4, !P6 ;  /* 0x0000000407007c0c */ /* 0x000fe2000f761270 */
[----:B--2---:R-:W-:Y:S01]  /*451f0*/  IMAD.WIDE R12, R23, 0x4, R10 ;  /* 0x00000004170c7825 */ /* 0x004fe200078e020a */
[----:B------:R-:W-:Y:S01]  /*45200*/  ISETP.LT.AND P6, PT, R8, UR6, !P6 ;  /* 0x0000000608007c0c */ /* 0x000fe2000f7c1270 */
[----:B------:R-:W-:Y:S01]  /*45210*/  ULDC UR4, c[0x0][0x22c] ;  /* 0x00008b0000047ab9 */ /* 0x000fe20000000800 */
[----:B------:R-:W-:Y:S01]  /*45220*/  ISETP.LT.AND P4, PT, R7, UR10, !P5 ;  /* 0x0000000a07007c0c */ /* 0x000fe2000ef81270 */
[----:B------:R-:W-:Y:S01]  /*45230*/  VIADD R0, R3, 0x73 ;  /* 0x0000007303007836 */ /* 0x000fe20000000000 */
[C---:B------:R-:W-:Y:S01]  /*45240*/  IADD3 R23, R21.reuse, UR26, RZ ;  /* 0x0000001a15177c10 */ /* 0x040fe2000fffe0ff */
[----:B------:R2:W-:Y:S01]  /*45250*/  @P0 STG.E desc[UR8][R12.64], R143 ;  /* 0x0000008f0c000986 */ /* 0x0005e2000c101908 */
[----:B-1----:R-:W-:Y:S01]  /*45260*/  IMAD.WIDE R14, R21, 0x4, R4 ;  /* 0x00000004150e7825 */ /* 0x002fe200078e0204 */
[----:B------:R-:W-:Y:S01]  /*45270*/  ULDC UR6, c[0x0][0x228] ;  /* 0x00008a0000067ab9 */ /* 0x000fe20000000800 */
[----:B------:R-:W-:Y:S01]  /*45280*/  ISETP.GE.AND P0, PT, R0, UR4, PT ;  /* 0x0000000400007c0c */ /* 0x000fe2000bf06270 */
[----:B------:R-:W-:Y:S01]  /*45290*/  ULDC UR4, c[0x0][0x22c] ;  /* 0x00008b0000047ab9 */ /* 0x000fe20000000800 */
[----:B------:R-:W-:Y:S01]  /*452a0*/  VIADD R0, R3, 0x74 ;  /* 0x0000007403007836 */ /* 0x000fe20000000000 */
[----:B------:R-:W-:Y:S01]  /*452b0*/  ULDC UR10, c[0x0][0x228] ;  /* 0x00008a00000a7ab9 */ /* 0x000fe20000000800 */
[----:B---3--:R-:W-:Y:S01]  /*452c0*/  IMAD.WIDE R16, R21, 0x4, R10 ;  /* 0x0000000415107825 */ /* 0x008fe200078e020a */
[----:B------:R1:W-:Y:S03]  /*452d0*/  @P3 STG.E desc[UR8][R14.64], R208 ;  /* 0x000000d00e003986 */ /* 0x0003e6000c101908 */
[----:B----4-:R-:W-:Y:S01]  /*452e0*/  IMAD.WIDE R18, R23, 0x4, R4 ;  /* 0x0000000417127825 */ /* 0x010fe200078e0204 */
[----:B------:R-:W-:Y:S01]  /*452f0*/  ISETP.GE.AND P3, PT, R0, UR4, PT ;  /* 0x0000000400007c0c */ /* 0x000fe2000bf66270 */
[----:B------:R3:W-:Y:S01]  /*45300*/  @P6 STG.E desc[UR8][R16.64], R228 ;  /* 0x000000e410006986 */ /* 0x0007e2000c101908 */
[C---:B------:R-:W-:Y:S01]  /*45310*/  ISETP.LT.AND P5, PT, R8.reuse, UR6, !P5 ;  /* 0x0000000608007c0c */ /* 0x040fe2000efa1270 */
[----:B------:R-:W-:Y:S01]  /*45320*/  ULDC UR4, c[0x0][0x228] ;  /* 0x00008a0000047ab9 */ /* 0x000fe20000000800 */
[----:B------:R-:W-:Y:S01]  /*45330*/  ULDC UR6, c[0x0][0x228] ;  /* 0x00008a0000067ab9 */ /* 0x000fe20000000800 */
[----:B------:R4:W-:Y:S01]  /*45340*/  @P4 STG.E desc[UR8][R18.64], R144 ;  /* 0x0000009012004986 */ /* 0x0009e2000c101908 */
[----:B------:R-:W-:Y:S01]  /*45350*/  ISETP.LT.AND P4, PT, R7, UR4, !P2 ;  /* 0x0000000407007c0c */ /* 0x000fe2000d781270 */
[C---:B--2---:R-:W-:Y:S01]  /*45360*/  IMAD.WIDE R12, R23.reuse, 0x4, R10 ;  /* 0x00000004170c7825 */ /* 0x044fe200078e020a */
[----:B------:R-:W-:Y:S01]  /*45370*/  ISETP.LT.AND P2, PT, R8, UR6, !P2 ;  /* 0x0000000608007c0c */ /* 0x000fe2000d741270 */
[----:B------:R-:W-:Y:S01]  /*45380*/  ULDC UR4, c[0x0][0x228] ;  /* 0x00008a0000047ab9 */ /* 0x000fe20000000800 */
[----:B------:R-:W-:Y:S01]  /*45390*/  IADD3 R23, R23, UR26, RZ ;  /* 0x0000001a17177c10 */ /* 0x000fe2000fffe0ff */
[----:B------:R-:W-:Y:S01]  /*453a0*/  ULDC UR6, c[0x0][0x228] ;  /* 0x00008a0000067ab9 */ /* 0x000fe20000000800 */
[----:B------:R-:W-:Y:S01]  /*453b0*/  ISETP.LT.AND P6, PT, R7, UR10, !P0 ;  /* 0x0000000a07007c0c */ /* 0x000fe2000c7c1270 */
[----:B------:R-:W-:-:S02]  /*453c0*/  VIADD R0, R3, 0x75 ;  /* 0x0000007503007836 */ /* 0x000fc40000000000 */
[C---:B-1----:R-:W-:Y:S01]  /*453d0*/  IMAD.WIDE R14, R23.reuse, 0x4, R4 ;  /* 0x00000004170e7825 */ /* 0x042fe200078e0204 */
[----:B------:R1:W-:Y:S03]  /*453e0*/  @P5 STG.E desc[UR8][R12.64], R80 ;  /* 0x000000500c005986 */ /* 0x0003e6000c101908 */
[C---:B---3--:R-:W-:Y:S01]  /*453f0*/  IMAD.WIDE R16, R23.reuse, 0x4, R10 ;  /* 0x0000000417107825 */ /* 0x048fe200078e020a */
[C---:B------:R-:W-:Y:S01]  /*45400*/  ISETP.LT.AND P0, PT, R8.reuse, UR4, !P0 ;  /* 0x0000000408007c0c */ /* 0x040fe2000c701270 */
[----:B------:R2:W-:Y:S01]  /*45410*/  @P4 STG.E desc[UR8][R14.64], R209 ;  /* 0x000000d10e004986 */ /* 0x0005e2000c101908 */
[----:B------:R-:W-:Y:S01]  /*45420*/  ULDC UR4, c[0x0][0x228] ;  /* 0x00008a0000047ab9 */ /* 0x000fe20000000800 */
[----:B------:R-:W-:Y:S01]  /*45430*/  VIADD R21, R23, UR26 ;  /* 0x0000001a17157c36 */ /* 0x000fe20008000000 */
[----:B------:R-:W-:Y:S01]  /*45440*/  IADD3 R2, R3, 0x78, RZ ;  /* 0x0000007803027810 */ /* 0x000fe20007ffe0ff */
[----:B------:R3:W-:Y:S01]  /*45450*/  @P2 STG.E desc[UR8][R16.64], R229 ;  /* 0x000000e510002986 */ /* 0x0007e2000c101908 */
[----:B------:R-:W-:Y:S01]  /*45460*/  ISETP.LT.AND P2, PT, R7, UR4, !P3 ;  /* 0x0000000407007c0c */ /* 0x000fe2000df41270 */
[C---:B----4-:R-:W-:Y:S01]  /*45470*/  IMAD.WIDE R18, R21.reuse, 0x4, R4 ;  /* 0x0000000415127825 */ /* 0x050fe200078e0204 */
[----:B------:R-:W-:Y:S01]  /*45480*/  ISETP.LT.AND P3, PT, R8, UR6, !P3 ;  /* 0x0000000608007c0c */ /* 0x000fe2000df61270 */
[----:B------:R-:W-:Y:S01]  /*45490*/  ULDC UR4, c[0x0][0x228] ;  /* 0x00008a0000047ab9 */ /* 0x000fe20000000800 */
[----:B------:R-:W-:Y:S01]  /*454a0*/  ISETP.GE.AND P5, PT, R0, UR25, PT ;  /* 0x0000001900007c0c */ /* 0x000fe2000bfa6270 */
[C---:B-1----:R-:W-:Y:S01]  /*454b0*/  IMAD.WIDE R12, R21.reuse, 0x4, R10 ;  /* 0x00000004150c7825 */ /* 0x042fe200078e020a */
[----:B------:R-:W-:Y:S01]  /*454c0*/  IADD3 R21, R21, UR26, RZ ;  /* 0x0000001a15157c10 */ /* 0x000fe2000fffe0ff */
[----:B------:R1:W-:Y:S01]  /*454d0*/  @P6 STG.E desc[UR8][R18.64], R145 ;  /* 0x0000009112006986 */ /* 0x0003e2000c101908 */
[----:B------:R-:W-:Y:S01]  /*454e0*/  ULDC UR6, c[0x0][0x228] ;  /* 0x00008a0000067ab9 */ /* 0x000fe20000000800 */
[----:B------:R-:W-:Y:S01]  /*454f0*/  VIADD R0, R3, 0x76 ;  /* 0x0000007603007836 */ /* 0x000fe20000000000 */
[----:B------:R-:W-:Y:S01]  /*45500*/  ISETP.LT.AND P6, PT, R7, UR4, !P5 ;  /* 0x0000000407007c0c */ /* 0x000fe2000efc1270 */
[----:B--2---:R-:W-:Y:S01]  /*45510*/  IMAD.WIDE R14, R21, 0x4, R4 ;  /* 0x00000004150e7825 */ /* 0x004fe200078e0204 */
[----:B------:R-:W-:Y:S01]  /*45520*/  ULDC UR4, c[0x0][0x228] ;  /* 0x00008a0000047ab9 */ /* 0x000fe20000000800 */
[----:B------:R-:W-:-:S02]  /*45530*/  ULDC UR10, c[0x0][0x228] ;  /* 0x00008a00000a7ab9 */ /* 0x000fc40000000800 */
[C---:B---3--:R-:W-:Y:S01]  /*45540*/  IMAD.WIDE R16, R21.reuse, 0x4, R10 ;  /* 0x0000000415107825 */ /* 0x048fe200078e020a */
[----:B------:R-:W-:Y:S01]  /*45550*/  ISETP.GE.AND P4, PT, R0, UR23, PT ;  /* 0x0000001700007c0c */ /* 0x000fe2000bf86270 */
[----:B------:R2:W-:Y:S01]  /*45560*/  @P0 STG.E desc[UR8][R12.64], R81 ;  /* 0x000000510c000986 */ /* 0x0005e2000c101908 */
[----:B------:R-:W-:Y:S01]  /*45570*/  ISETP.LT.AND P5, PT, R8, UR4, !P5 ;  /* 0x0000000408007c0c */ /* 0x000fe2000efa1270 */
[----:B------:R-:W-:Y:S01]  /*45580*/  ULDC UR4, c[0x0][0x228] ;  /* 0x00008a0000047ab9 */ /* 0x000fe20000000800 */
[----:B------:R-:W-:Y:S01]  /*45590*/  VIADD R23, R21, UR26 ;  /* 0x0000001a15177c36 */ /* 0x000fe20008000000 */
[----:B------:R-:W-:Y:S01]  /*455a0*/  @P2 STG.E desc[UR8][R14.64], R210 ;  /* 0x000000d20e002986 */ /* 0x000fe2000c101908 */
[----:B------:R-:W-:-:S03]  /*455b0*/  VIADD R0, R3, 0x77 ;  /* 0x0000007703007836 */ /* 0x000fc60000000000 */
[----:B------:R3:W-:Y:S01]  /*455c0*/  @P3 STG.E desc[UR8][R16.64], R230 ;  /* 0x000000e610003986 */ /* 0x0007e2000c101908 */
[----:B------:R-:W-:Y:S01]  /*455d0*/  ISETP.LT.AND P3, PT, R7, UR4, !P4 ;  /* 0x0000000407007c0c */ /* 0x000fe2000e761270 */
[C---:B-1----:R-:W-:Y:S01]  /*455e0*/  IMAD.WIDE R18, R23.reuse, 0x4, R4 ;  /* 0x0000000417127825 */ /* 0x042fe200078e0204 */
[----:B------:R-:W-:Y:S01]  /*455f0*/  ISETP.LT.AND P4, PT, R8, UR6, !P4 ;  /* 0x0000000608007c0c */ /* 0x000fe2000e781270 */
[----:B------:R-:W-:Y:S01]  /*45600*/  ULDC UR4, c[0x0][0x228] ;  /* 0x00008a0000047ab9 */ /* 0x000fe20000000800 */
[----:B------:R-:W-:Y:S01]  /*45610*/  ISETP.GE.AND P0, PT, R0, UR21, PT ;  /* 0x0000001500007c0c */ /* 0x000fe2000bf06270 */
[C---:B--2---:R-:W-:Y:S01]  /*45620*/  IMAD.WIDE R12, R23.reuse, 0x4, R10 ;  /* 0x00000004170c7825 */ /* 0x044fe200078e020a */
[----:B------:R1:W-:Y:S01]  /*45630*/  @P6 STG.E desc[UR8][R18.64], R146 ;  /* 0x0000009212006986 */ /* 0x0003e2000c101908 */
[----:B------:R-:W-:Y:S01]  /*45640*/  ISETP.GE.AND P2, PT, R2, UR19, PT ;  /* 0x0000001302007c0c */ /* 0x000fe2000bf46270 */
[----:B------:R-:W-:Y:S01]  /*45650*/  ULDC UR6, c[0x0][0x228] ;  /* 0x00008a0000067ab9 */ /* 0x000fe20000000800 */
[----:B---3--:R-:W-:Y:S01]  /*45660*/  VIADD R17, R23, UR26 ;  /* 0x0000001a17117c36 */ /* 0x008fe20008000000 */
[----:B------:R-:W-:Y:S01]  /*45670*/  ISETP.LT.AND P6, PT, R7, UR10, !P0 ;  /* 0x0000000a07007c0c */ /* 0x000fe2000c7c1270 */
[----:B------:R-:W-:Y:S02]  /*45680*/  @P5 STG.E desc[UR8][R12.64], R82 ;  /* 0x000000520c005986 */ /* 0x000fe4000c101908 */
[C---:B------:R-:W-:Y:S01]  /*45690*/  IMAD.WIDE R14, R17.reuse, 0x4, R4 ;  /* 0x00000004110e7825 */ /* 0x040fe200078e0204 */
[----:B------:R-:W-:Y:S01]  /*456a0*/  IADD3 R23, R17, UR26, RZ ;  /* 0x0000001a11177c10 */ /* 0x000fe2000fffe0ff */
[----:B------:R-:W-:-:S02]  /*456b0*/  ULDC UR10, c[0x0][0x228] ;  /* 0x00008a00000a7ab9 */ /* 0x000fc40000000800 */
[----:B------:R-:W-:Y:S01]  /*456c0*/  IMAD.WIDE R16, R17, 0x4, R10 ;  /* 0x0000000411107825 */ /* 0x000fe200078e020a */
[----:B------:R2:W-:Y:S01]  /*456d0*/  @P3 STG.E desc[UR8][R14.64], R211 ;  /* 0x000000d30e003986 */ /* 0x0005e2000c101908 */
[C---:B------:R-:W-:Y:S02]  /*456e0*/  ISETP.LT.AND P0, PT, R8.reuse, UR12, !P0 ;  /* 0x0000000c08007c0c */ /* 0x040fe4000c701270 */
[----:B------:R-:W-:Y:S01]  /*456f0*/  VIADD R0, R3, 0x79 ;  /* 0x0000007903007836 */ /* 0x000fe20000000000 */
[----:B------:R3:W-:Y:S01]  /*45700*/  @P4 STG.E desc[UR8][R16.64], R231 ;  /* 0x000000e710004986 */ /* 0x0007e2000c101908 */
[----:B------:R-:W-:Y:S01]  /*45710*/  ISETP.LT.AND P4, PT, R7, UR4, !P2 ;  /* 0x0000000407007c0c */ /* 0x000fe2000d781270 */
[----:B-1----:R-:W-:Y:S01]  /*45720*/  IMAD.WIDE R18, R23, 0x4, R4 ;  /* 0x0000000417127825 */ /* 0x002fe200078e0204 */
[----:B------:R-:W-:Y:S01]  /*45730*/  ISETP.LT.AND P2, PT, R8, UR6, !P2 ;  /* 0x0000000608007c0c */ /* 0x000fe2000d741270 */
[----:B------:R-:W-:Y:S01]  /*45740*/  ULDC UR4, c[0x0][0x228] ;  /* 0x00008a0000047ab9 */ /* 0x000fe20000000800 */
[----:B------:R-:W-:Y:S01]  /*45750*/  ISETP.GE.AND P5, PT, R0, UR17, PT ;  /* 0x0000001100007c0c */ /* 0x000fe2000bfa6270 */
[----:B------:R-:W-:-:S02]  /*45760*/  VIADD R0, R3, 0x7a ;  /* 0x0000007a03007836 */ /* 0x000fc40000000000 */
[C---:B--2---:R-:W-:Y:S01]  /*45770*/  VIADD R15, R23.reuse, UR26 ;  /* 0x0000001a170f7c36 */ /* 0x044fe20008000000 */
[----:B------:R1:W-:Y:S01]  /*45780*/  @P6 STG.E desc[UR8][R18.64], R147 ;  /* 0x0000009312006986 */ /* 0x0003e2000c101908 */
[----:B------:R-:W-:Y:S01]  /*45790*/  IMAD.WIDE R20, R23, 0x4, R10 ;  /* 0x0000000417147825 */ /* 0x000fe200078e020a */
[----:B------:R-:W-:Y:S01]  /*457a0*/  ISETP.LT.AND P6, PT, R7, UR10, !P5 ;  /* 0x0000000a07007c0c */ /* 0x000fe2000efc1270 */
[----:B------:R-:W-:Y:S01]  /*457b0*/  ULDC UR6, c[0x0][0x228] ;  /* 0x00008a0000067ab9 */ /* 0x000fe20000000800 */
[----:B------:R-:W-:Y:S01]  /*457c0*/  ISETP.LT.AND P5, PT, R8, UR4, !P5 ;  /* 0x0000000408007c0c */ /* 0x000fe2000efa1270 */
[C---:B------:R-:W-:Y:S02]  /*457d0*/  VIADD R9, R15.reuse, UR26 ;  /* 0x0000001a0f097c36 */ /* 0x040fe40008000000 */
[C---:B------:R-:W-:Y:S01]  /*457e0*/  IMAD.WIDE R12, R15.reuse, 0x4, R4 ;  /* 0x000000040f0c7825 */ /* 0x040fe200078e0204 */
[----:B------:R-:W-:Y:S01]  /*457f0*/  ISETP.GE.AND P3, PT, R0, UR15, PT ;  /* 0x0000000f00007c0c */ /* 0x000fe2000bf66270 */
[----:B------:R-:W-:Y:S01]  /*45800*/  @P0 STG.E desc[UR8][R20.64], R83 ;  /* 0x0000005314000986 */ /* 0x000fe2000c101908 */
[----:B------:R-:W-:Y:S01]  /*45810*/  ULDC UR4, c[0x0][0x228] ;  /* 0x00008a0000047ab9 */ /* 0x000fe20000000800 */
[----:B------:R-:W-:Y:S01]  /*45820*/  IMAD.WIDE R14, R15, 0x4, R10 ;  /* 0x000000040f0e7825 */ /* 0x000fe200078e020a */
[----:B------:R-:W-:Y:S01]  /*45830*/  IADD3 R0, R3, 0x7b, RZ ;  /* 0x0000007b03007810 */ /* 0x000fe20007ffe0ff */
[----:B------:R2:W-:Y:S01]  /*45840*/  @P4 STG.E desc[UR8][R12.64], R236 ;  /* 0x000000ec0c004986 */ /* 0x0005e2000c101908 */
[----:B------:R-:W-:Y:S01]  /*45850*/  ULDC UR10, c[0x0][0x228] ;  /* 0x00008a00000a7ab9 */ /* 0x000fe20000000800 */
[----:B---3--:R-:W-:Y:S01]  /*45860*/  IMAD.WIDE R16, R9, 0x4, R4 ;  /* 0x0000000409107825 */ /* 0x008fe200078e0204 */
[----:B------:R-:W-:Y:S01]  /*45870*/  ISETP.GE.AND P0, PT, R0, UR13, PT ;  /* 0x0000000d00007c0c */ /* 0x000fe2000bf06270 */
[----:B------:R-:W-:Y:S01]  /*45880*/  @P2 STG.E desc[UR8][R14.64], R212 ;  /* 0x000000d40e002986 */ /* 0x000fe2000c101908 */
[----:B------:R-:W-:Y:S01]  /*45890*/  ISETP.LT.AND P2, PT, R7, UR4, !P3 ;  /* 0x0000000407007c0c */ /* 0x000fe2000df41270 */
[----:B------:R-:W-:Y:S01]  /*458a0*/  VIADD R0, R3, 0x7c ;  /* 0x0000007c03007836 */ /* 0x000fe20000000000 */
[----:B------:R-:W-:Y:S01]  /*458b0*/  ULDC UR4, c[0x0][0x228] ;  /* 0x00008a0000047ab9 */ /* 0x000fe20000000800 */
[C---:B-1----:R-:W-:Y:S01]  /*458c0*/  IMAD.WIDE R18, R9.reuse, 0x4, R10 ;  /* 0x0000000409127825 */ /* 0x042fe200078e020a */
[----:B------:R1:W-:Y:S03]  /*458d0*/  @P6 STG.E desc[UR8][R16.64], R84 ;  /* 0x0000005410006986 */ /* 0x0003e6000c101908 */
[----:B------:R-:W-:Y:S01]  /*458e0*/  VIADD R9, R9, UR26 ;  /* 0x0000001a09097c36 */ /* 0x000fe20008000000 */
[----:B------:R-:W-:Y:S01]  /*458f0*/  ISETP.GE.AND P4, PT, R0, UR11, PT ;  /* 0x0000000b00007c0c */ /* 0x000fe2000bf86270 */
[----:B------:R3:W-:Y:S01]  /*45900*/  @P5 STG.E desc[UR8][R18.64], R24 ;  /* 0x0000001812005986 */ /* 0x0007e2000c101908 */
[C---:B------:R-:W-:Y:S01]  /*45910*/  ISETP.LT.AND P3, PT, R8.reuse, UR4, !P3 ;  /* 0x0000000408007c0c */ /* 0x040fe2000df61270 */
[----:B------:R-:W-:Y:S01]  /*45920*/  ULDC UR11, c[0x0][0x228] ;  /* 0x00008a00000b7ab9 */ /* 0x000fe20000000800 */
[----:B--2---:R-:W-:Y:S01]  /*45930*/  IMAD.WIDE R12, R9, 0x4, R4 ;  /* 0x00000004090c7825 */ /* 0x004fe200078e0204 */
[----:B------:R-:W-:Y:S01]  /*45940*/  ISETP.LT.AND P5, PT, R7, UR6, !P0 ;  /* 0x0000000607007c0c */ /* 0x000fe2000c7a1270 */
[----:B------:R-:W-:Y:S01]  /*45950*/  ULDC UR4, c[0x0][0x228] ;  /* 0x00008a0000047ab9 */ /* 0x000fe20000000800 */
[----:B------:R-:W-:Y:S01]  /*45960*/  ISETP.LT.AND P0, PT, R8, UR10, !P0 ;  /* 0x0000000a08007c0c */ /* 0x000fe2000c701270 */
[----:B-1----:R-:W-:Y:S01]  /*45970*/  VIADD R17, R9, UR26 ;  /* 0x0000001a09117c36 */ /* 0x002fe20008000000 */
[----:B------:R-:W-:-:S02]  /*45980*/  IADD3 R0, R3, 0x7d, RZ ;  /* 0x0000007d03007810 */ /* 0x000fc40007ffe0ff */
[----:B------:R-:W-:Y:S01]  /*45990*/  ISETP.LT.AND P6, PT, R7, UR11, !P4 ;  /* 0x0000000b07007c0c */ /* 0x000fe2000e7c1270 */
[----:B------:R-:W-:Y:S01]  /*459a0*/  @P2 STG.E desc[UR8][R12.64], R237 ;  /* 0x000000ed0c002986 */ /* 0x000fe2000c101908 */
[----:B------:R-:W-:Y:S01]  /*459b0*/  IADD3 R21, R17, UR26, RZ ;  /* 0x0000001a11157c10 */ /* 0x000fe2000fffe0ff */
[----:B------:R-:W-:Y:S01]  /*459c0*/  IMAD.WIDE R14, R9, 0x4, R10 ;  /* 0x00000004090e7825 */ /* 0x000fe200078e020a */
[----:B------:R-:W-:Y:S01]  /*459d0*/  ISETP.GE.AND P2, PT, R0, UR7, PT ;  /* 0x0000000700007c0c */ /* 0x000fe2000bf46270 */
[----:B------:R-:W-:Y:S01]  /*459e0*/  ULDC UR6, c[0x0][0x228] ;  /* 0x00008a0000067ab9 */ /* 0x000fe20000000800 */
[----:B------:R-:W-:Y:S01]  /*459f0*/  ULDC UR7, c[0x0][0x228] ;  /* 0x00008a0000077ab9 */ /* 0x000fe20000000800 */
[----:B------:R-:W-:Y:S02]  /*45a00*/  VIADD R0, R3, 0x7e ;  /* 0x0000007e03007836 */ /* 0x000fe40000000000 */
[C---:B------:R-:W-:Y:S01]  /*45a10*/  IMAD.WIDE R2, R17.reuse, 0x4, R4 ;  /* 0x0000000411027825 */ /* 0x040fe200078e0204 */
[----:B------:R1:W-:Y:S03]  /*45a20*/  @P3 STG.E desc[UR8][R14.64], R213 ;  /* 0x000000d50e003986 */ /* 0x0003e6000c101908 */
[----:B------:R-:W-:Y:S01]  /*45a30*/  IMAD.WIDE R16, R17, 0x4, R10 ;  /* 0x0000000411107825 */ /* 0x000fe200078e020a */
[----:B------:R2:W-:Y:S03]  /*45a40*/  @P5 STG.E desc[UR8][R2.64], R85 ;  /* 0x0000005502005986 */ /* 0x0005e6000c101908 */
[----:B---3--:R-:W-:Y:S01]  /*45a50*/  IMAD.WIDE R18, R21, 0x4, R4 ;  /* 0x0000000415127825 */ /* 0x008fe200078e0204 */
[----:B------:R-:W-:Y:S01]  /*45a60*/  ISETP.GE.AND P3, PT, R0, UR5, PT ;  /* 0x0000000500007c0c */ /* 0x000fe2000bf66270 */
[----:B------:R3:W-:Y:S01]  /*45a70*/  @P0 STG.E desc[UR8][R16.64], R25 ;  /* 0x0000001910000986 */ /* 0x0007e2000c101908 */
[----:B------:R-:W-:-:S03]  /*45a80*/  ULDC UR5, c[0x0][0x228] ;  /* 0x00008a0000057ab9 */ /* 0x000fc60000000800 */
[----:B------:R4:W-:Y:S01]  /*45a90*/  @P6 STG.E desc[UR8][R18.64], R238 ;  /* 0x000000ee12006986 */ /* 0x0009e2000c101908 */
[C---:B------:R-:W-:Y:S01]  /*45aa0*/  ISETP.LT.AND P6, PT, R7.reuse, UR4, !P2 ;  /* 0x0000000407007c0c */ /* 0x040fe2000d7c1270 */
[----:B------:R-:W-:Y:S01]  /*45ab0*/  ULDC UR4, c[0x0][0x228] ;  /* 0x00008a0000047ab9 */ /* 0x000fe20000000800 */
[----:B------:R-:W-:Y:S01]  /*45ac0*/  ISETP.LT.AND P5, PT, R7, UR5, !P3 ;  /* 0x0000000507007c0c */ /* 0x000fe2000dfa1270 */
[----:B------:R-:W-:Y:S01]  /*45ad0*/  VIADD R9, R21, UR26 ;  /* 0x0000001a15097c36 */ /* 0x000fe20008000000 */
[----:B------:R-:W-:Y:S01]  /*45ae0*/  ULDC UR5, c[0x0][0x228] ;  /* 0x00008a0000057ab9 */ /* 0x000fe20000000800 */
[C---:B------:R-:W-:Y:S02]  /*45af0*/  ISETP.LT.AND P4, PT, R8.reuse, UR4, !P4 ;  /* 0x0000000408007c0c */ /* 0x040fe4000e781270 */
[----:B------:R-:W-:Y:S01]  /*45b00*/  ISETP.LT.AND P0, PT, R7, UR6, !P1 ;  /* 0x0000000607007c0c */ /* 0x000fe2000cf01270 */
[----:B------:R-:W-:Y:S01]  /*45b10*/  ULDC UR6, c[0x0][0x228] ;  /* 0x00008a0000067ab9 */ /* 0x000fe20000000800 */
[----:B------:R-:W-:-:S02]  /*45b20*/  ISETP.LT.AND P2, PT, R8, UR5, !P2 ;  /* 0x0000000508007c0c */ /* 0x000fc4000d741270 */
[----:B-1----:R-:W-:Y:S02]  /*45b30*/  IADD3 R15, R9, UR26, RZ ;  /* 0x0000001a090f7c10 */ /* 0x002fe4000fffe0ff */
[C---:B------:R-:W-:Y:S02]  /*45b40*/  ISETP.LT.AND P3, PT, R8.reuse, UR6, !P3 ;  /* 0x0000000608007c0c */ /* 0x040fe4000df61270 */
[----:B------:R-:W-:Y:S01]  /*45b50*/  ISETP.LT.AND P1, PT, R8, UR7, !P1 ;  /* 0x0000000708007c0c */ /* 0x000fe2000cf21270 */
[----:B--2---:R-:W-:-:S04]  /*45b60*/  IMAD.WIDE R2, R21, 0x4, R10 ;  /* 0x0000000415027825 */ /* 0x004fc800078e020a */
[----:B---3--:R-:W-:Y:S02]  /*45b70*/  VIADD R17, R15, UR26 ;  /* 0x0000001a0f117c36 */ /* 0x008fe40008000000 */
[C---:B------:R-:W-:Y:S01]  /*45b80*/  IMAD.WIDE R6, R9.reuse, 0x4, R4 ;  /* 0x0000000409067825 */ /* 0x040fe200078e0204 */
[----:B------:R4:W-:Y:S03]  /*45b90*/  @P4 STG.E desc[UR8][R2.64], R214 ;  /* 0x000000d602004986 */ /* 0x0009e6000c101908 */
[----:B------:R-:W-:Y:S01]  /*45ba0*/  IMAD.WIDE R8, R9, 0x4, R10 ;  /* 0x0000000409087825 */ /* 0x000fe200078e020a */
[----:B------:R4:W-:Y:S03]  /*45bb0*/  @P6 STG.E desc[UR8][R6.64], R86 ;  /* 0x0000005606006986 */ /* 0x0009e6000c101908 */
[C---:B------:R-:W-:Y:S01]  /*45bc0*/  IMAD.WIDE R12, R15.reuse, 0x4, R4 ;  /* 0x000000040f0c7825 */ /* 0x040fe200078e0204 */
[----:B------:R4:W-:Y:S03]  /*45bd0*/  @P2 STG.E desc[UR8][R8.64], R26 ;  /* 0x0000001a08002986 */ /* 0x0009e6000c101908 */
[----:B------:R-:W-:Y:S01]  /*45be0*/  IMAD.WIDE R14, R15, 0x4, R10 ;  /* 0x000000040f0e7825 */ /* 0x000fe200078e020a */
[----:B------:R4:W-:Y:S03]  /*45bf0*/  @P5 STG.E desc[UR8][R12.64], R239 ;  /* 0x000000ef0c005986 */ /* 0x0009e6000c101908 */
[C---:B------:R-:W-:Y:S01]  /*45c00*/  IMAD.WIDE R4, R17.reuse, 0x4, R4 ;  /* 0x0000000411047825 */ /* 0x040fe200078e0204 */
[----:B------:R4:W-:Y:S04]  /*45c10*/  @P3 STG.E desc[UR8][R14.64], R215 ;  /* 0x000000d70e003986 */ /* 0x0009e8000c101908 */
[----:B------:R4:W-:Y:S01]  /*45c20*/  @P0 STG.E desc[UR8][R4.64], R87 ;  /* 0x0000005704000986 */ /* 0x0009e2000c101908 */
[----:B------:R-:W-:Y:S01]  /*45c30*/  IMAD.WIDE R10, R17, 0x4, R10 ;  /* 0x00000004110a7825 */ /* 0x000fe200078e020a */
[----:B------:R-:W-:Y:S06]  /*45c40*/  @!P1 EXIT ;  /* 0x000000000000994d */ /* 0x000fec0003800000 */
[----:B------:R-:W-:Y:S01]  /*45c50*/  STG.E desc[UR8][R10.64], R27 ;  /* 0x0000001b0a007986 */ /* 0x000fe2000c101908 */
[----:B------:R-:W-:Y:S05]  /*45c60*/  EXIT ;  /* 0x000000000000794d */ /* 0x000fea0003800000 */
.L_x_2:
[----:B------:R-:W-:-:S00]  /*45c70*/  BRA `(.L_x_2) ;  /* 0xfffffffc00fc7947 */ /* 0x000fc0000383ffff */
[----:B------:R-:W-:-:S00]  /*45c80*/  NOP ;  /* 0x0000000000007918 */ /* 0x000fc00000000000 */
[----:B------:R-:W-:-:S00]  /*45c90*/  NOP ;  /* 0x0000000000007918 */ /* 0x000fc00000000000 */
[----:B------:R-:W-:-:S00]  /*45ca0*/  NOP ;  /* 0x0000000000007918 */ /* 0x000fc00000000000 */
[----:B------:R-:W-:-:S00]  /*45cb0*/  NOP ;  /* 0x0000000000007918 */ /* 0x000fc00000000000 */
[----:B------:R-:W-:-:S00]  /*45cc0*/  NOP ;  /* 0x0000000000007918 */ /* 0x000fc00000000000 */
[----:B------:R-:W-:-:S00]  /*45cd0*/  NOP ;  /* 0x0000000000007918 */ /* 0x000fc00000000000 */
[----:B------:R-:W-:-:S00]  /*45ce0*/  NOP ;  /* 0x0000000000007918 */ /* 0x000fc00000000000 */
[----:B------:R-:W-:-:S00]  /*45cf0*/  NOP ;  /* 0x0000000000007918 */ /* 0x000fc00000000000 */
.L_x_3:


//--------------------- .nv.shared.matmul_kernel  --------------------------
	.section	.nv.shared.matmul_kernel,"aw",@nobits
	.sectionflags	@""
	.align	16
	.zero		1024


//--------------------- .nv.shared.reserved.0     --------------------------
	.section	.nv.shared.reserved.0,"aw",@nobits
	.weak		__nv_reservedSMEM_offset_0_alias
	.size		__nv_reservedSMEM_offset_0_alias, 0, 0
	.other		__nv_reservedSMEM_offset_0_alias,@"STO_CUDA_RESERVED_SHARED STV_DEFAULT"
__nv_reservedSMEM_offset_0_alias:
	.zero		0


//--------------------- .nv.constant0.matmul_kernel --------------------------
	.section	.nv.constant0.matmul_kernel,"a",@progbits
	.sectionflags	@""
	.align	4
.nv.constant0.matmul_kernel:
	.zero		608


//--------------------- SYMBOLS --------------------------

	.type		.nv.reservedSmem.offset0,@object
	.size		.nv.reservedSmem.offset0,0x4
